	.target	sm_90a

	.elftype	@"ET_EXEC"


//--------------------- .note.nv.tkinfo           --------------------------
	.section	.note.nv.tkinfo,"",@"SHT_NOTE"
	.sectionflags	@"SHF_NOTE_NV_TKINFO"
	.tkinfo
        /*0018*/ 	.word	0x00000002
        /*0030*/ 	.string	""
        /*0030*/ 	.string	"ptxas"
        /*0030*/ 	.string	"Cuda compilation tools, release 13.0, V13.0.88"
        /*0030*/ 	.string	"Build cuda_13.0.r13.0/compiler.36424714_0"
        /*0030*/ 	.string	"-v  -suppress-debug-info  -lineinfo  -arch sm_90a "



//--------------------- .note.nv.cuinfo           --------------------------
	.section	.note.nv.cuinfo,"",@"SHT_NOTE"
	.sectionflags	@"SHF_NOTE_NV_CUINFO"
        /*0018*/ 	.short	0x0002
        /*001a*/ 	.short	0x005a
        /*001c*/ 	.short	0x0082
	.zero		2


//--------------------- .nv.info                  --------------------------
	.section	.nv.info,"",@"SHT_CUDA_INFO"
	.align	4


	//----- nvinfo : EIATTR_REGCOUNT
	.align		4
        /*0000*/ 	.byte	0x04, 0x2f
        /*0002*/ 	.short	(.L_1 - .L_0)
	.align		4
.L_0:
        /*0004*/ 	.word	index@(matmul_kernel)
        /*0008*/ 	.word	0x000000ff


	//----- nvinfo : EIATTR_FRAME_SIZE
	.align		4
.L_1:
        /*000c*/ 	.byte	0x04, 0x11
        /*000e*/ 	.short	(.L_3 - .L_2)
	.align		4
.L_2:
        /*0010*/ 	.word	index@(matmul_kernel)
        /*0014*/ 	.word	0x000008e0


	//----- nvinfo : EIATTR_MIN_STACK_SIZE
	.align		4
.L_3:
        /*0018*/ 	.byte	0x04, 0x12
        /*001a*/ 	.short	(.L_5 - .L_4)
	.align		4
.L_4:
        /*001c*/ 	.word	index@(matmul_kernel)
        /*0020*/ 	.word	0x000008e0
.L_5:


//--------------------- .nv.compat                --------------------------
	.section	.nv.compat,"",@"SHT_CUDA_COMPAT_INFO"
	.align	4
        /*0000*/ 	.byte	0x02, 0x09, 0x01, 0x00, 0x02, 0x02, 0x04, 0x00, 0x02, 0x05, 0x05, 0x00, 0x03, 0x07, 0x01, 0x01
        /*0010*/ 	.byte	0x02, 0x03, 0x00, 0x00, 0x02, 0x06, 0x01, 0x00, 0x04, 0x0b, 0x08, 0x00, 0x00, 0x00, 0x00, 0x00
        /*0020*/ 	.byte	0x00, 0x00, 0x00, 0x00


//--------------------- .nv.info.matmul_kernel    --------------------------
	.section	.nv.info.matmul_kernel,"",@"SHT_CUDA_INFO"
	.sectionflags	@""
	.align	4


	//----- nvinfo : EIATTR_CUDA_API_VERSION
	.align		4
        /*0000*/ 	.byte	0x04, 0x37
        /*0002*/ 	.short	(.L_7 - .L_6)
.L_6:
        /*0004*/ 	.word	0x00000082


	//----- nvinfo : EIATTR_KPARAM_INFO
	.align		4
.L_7:
        /*0008*/ 	.byte	0x04, 0x17
        /*000a*/ 	.short	(.L_9 - .L_8)
.L_8:
        /*000c*/ 	.word	0x00000000
        /*0010*/ 	.short	0x000d
        /*0012*/ 	.short	0x0048
        /*0014*/ 	.byte	0x00, 0xf4, 0x21, 0x00


	//----- nvinfo : EIATTR_KPARAM_INFO
	.align		4
.L_9:
        /*0018*/ 	.byte	0x04, 0x17
        /*001a*/ 	.short	(.L_11 - .L_10)
.L_10:
        /*001c*/ 	.word	0x00000000
        /*0020*/ 	.short	0x000c
        /*0022*/ 	.short	0x0040
        /*0024*/ 	.byte	0x00, 0xf4, 0x21, 0x00


	//----- nvinfo : EIATTR_KPARAM_INFO
	.align		4
.L_11:
        /*0028*/ 	.byte	0x04, 0x17
        /*002a*/ 	.short	(.L_13 - .L_12)
.L_12:
        /*002c*/ 	.word	0x00000000
        /*0030*/ 	.short	0x000b
        /*0032*/ 	.short	0x0038
        /*0034*/ 	.byte	0x00, 0xf0, 0x11, 0x00


	//----- nvinfo : EIATTR_KPARAM_INFO
	.align		4
.L_13:
        /*0038*/ 	.byte	0x04, 0x17
        /*003a*/ 	.short	(.L_15 - .L_14)
.L_14:
        /*003c*/ 	.word	0x00000000
        /*0040*/ 	.short	0x000a
        /*0042*/ 	.short	0x0034
        /*0044*/ 	.byte	0x00, 0xf0, 0x11, 0x00


	//----- nvinfo : EIATTR_KPARAM_INFO
	.align		4
.L_15:
        /*0048*/ 	.byte	0x04, 0x17
        /*004a*/ 	.short	(.L_17 - .L_16)
.L_16:
        /*004c*/ 	.word	0x00000000
        /*0050*/ 	.short	0x0009
        /*0052*/ 	.short	0x0030
        /*0054*/ 	.byte	0x00, 0xf0, 0x11, 0x00


	//----- nvinfo : EIATTR_KPARAM_INFO
	.align		4
.L_17:
        /*0058*/ 	.byte	0x04, 0x17
        /*005a*/ 	.short	(.L_19 - .L_18)
.L_18:
        /*005c*/ 	.word	0x00000000
        /*0060*/ 	.short	0x0008
        /*0062*/ 	.short	0x002c
        /*0064*/ 	.byte	0x00, 0xf0, 0x11, 0x00


	//----- nvinfo : EIATTR_KPARAM_INFO
	.align		4
.L_19:
        /*0068*/ 	.byte	0x04, 0x17
        /*006a*/ 	.short	(.L_21 - .L_20)
.L_20:
        /*006c*/ 	.word	0x00000000
        /*0070*/ 	.short	0x0007
        /*0072*/ 	.short	0x0028
        /*0074*/ 	.byte	0x00, 0xf0, 0x11, 0x00


	//----- nvinfo : EIATTR_KPARAM_INFO
	.align		4
.L_21:
        /*0078*/ 	.byte	0x04, 0x17
        /*007a*/ 	.short	(.L_23 - .L_22)
.L_22:
        /*007c*/ 	.word	0x00000000
        /*0080*/ 	.short	0x0006
        /*0082*/ 	.short	0x0024
        /*0084*/ 	.byte	0x00, 0xf0, 0x11, 0x00


	//----- nvinfo : EIATTR_KPARAM_INFO
	.align		4
.L_23:
        /*0088*/ 	.byte	0x04, 0x17
        /*008a*/ 	.short	(.L_25 - .L_24)
.L_24:
        /*008c*/ 	.word	0x00000000
        /*0090*/ 	.short	0x0005
        /*0092*/ 	.short	0x0020
        /*0094*/ 	.byte	0x00, 0xf0, 0x11, 0x00


	//----- nvinfo : EIATTR_KPARAM_INFO
	.align		4
.L_25:
        /*0098*/ 	.byte	0x04, 0x17
        /*009a*/ 	.short	(.L_27 - .L_26)
.L_26:
        /*009c*/ 	.word	0x00000000
        /*00a0*/ 	.short	0x0004
        /*00a2*/ 	.short	0x001c
        /*00a4*/ 	.byte	0x00, 0xf0, 0x11, 0x00


	//----- nvinfo : EIATTR_KPARAM_INFO
	.align		4
.L_27:
        /*00a8*/ 	.byte	0x04, 0x17
        /*00aa*/ 	.short	(.L_29 - .L_28)
.L_28:
        /*00ac*/ 	.word	0x00000000
        /*00b0*/ 	.short	0x0003
        /*00b2*/ 	.short	0x0018
        /*00b4*/ 	.byte	0x00, 0xf0, 0x11, 0x00


	//----- nvinfo : EIATTR_KPARAM_INFO
	.align		4
.L_29:
        /*00b8*/ 	.byte	0x04, 0x17
        /*00ba*/ 	.short	(.L_31 - .L_30)
.L_30:
        /*00bc*/ 	.word	0x00000000
        /*00c0*/ 	.short	0x0002
        /*00c2*/ 	.short	0x0010
        /*00c4*/ 	.byte	0x00, 0xf4, 0x21, 0x00


	//----- nvinfo : EIATTR_KPARAM_INFO
	.align		4
.L_31:
        /*00c8*/ 	.byte	0x04, 0x17
        /*00ca*/ 	.short	(.L_33 - .L_32)
.L_32:
        /*00cc*/ 	.word	0x00000000
        /*00d0*/ 	.short	0x0001
        /*00d2*/ 	.short	0x0008
        /*00d4*/ 	.byte	0x00, 0xf4, 0x21, 0x00


	//----- nvinfo : EIATTR_KPARAM_INFO
	.align		4
.L_33:
        /*00d8*/ 	.byte	0x04, 0x17
        /*00da*/ 	.short	(.L_35 - .L_34)
.L_34:
        /*00dc*/ 	.word	0x00000000
        /*00e0*/ 	.short	0x0000
        /*00e2*/ 	.short	0x0000
        /*00e4*/ 	.byte	0x00, 0xf4, 0x21, 0x00


	//----- nvinfo : EIATTR_EXPLICIT_CLUSTER
	.align		4
.L_35:
        /*00e8*/ 	.byte	0x01, 0x3e
	.zero		2


	//----- nvinfo : EIATTR_CTA_PER_CLUSTER
	.align		4
        /*00ec*/ 	.byte	0x04, 0x3d
        /*00ee*/ 	.short	(.L_37 - .L_36)
.L_36:
        /*00f0*/ 	.word	0x00000002
        /*00f4*/ 	.word	0x00000001
        /*00f8*/ 	.word	0x00000001


	//----- nvinfo : EIATTR_SPARSE_MMA_MASK
	.align		4
.L_37:
        /*00fc*/ 	.byte	0x03, 0x50
        /*00fe*/ 	.short	0x0000


	//----- nvinfo : EIATTR_MAXREG_COUNT
	.align		4
        /*0100*/ 	.byte	0x03, 0x1b
        /*0102*/ 	.short	0x00ff


	//----- nvinfo : EIATTR_NUM_BARRIERS
	.align		4
        /*0104*/ 	.byte	0x02, 0x4c
        /*0106*/ 	.byte	0x01
	.zero		1


	//----- nvinfo : EIATTR_ANNOTATIONS
	.align		4
        /*0108*/ 	.byte	0x04, 0x55
        /*010a*/ 	.short	(.L_39 - .L_38)


	//   ....[0]....
.L_38:
        /*010c*/ 	.word	0x00000001
        /*0110*/ 	.byte	0x80, 0x05, 0x00, 0x00, 0x01, 0x00, 0x00, 0x00, 0xc0, 0x0d, 0x00, 0x00, 0x01, 0x00, 0x00, 0x00
        /* <DEDUP_REMOVED lines=1064> */
        /*43a0*/ 	.byte	0x10, 0xad, 0x01, 0x00


	//----- nvinfo : EIATTR_MERCURY_ISA_VERSION
	.align		4
.L_39:
        /*43a4*/ 	.byte	0x03, 0x5f
        /*43a6*/ 	.short	0x0101


	//----- nvinfo : EIATTR_EXIT_INSTR_OFFSETS
	.align		4
        /*43a8*/ 	.byte	0x04, 0x1c
        /*43aa*/ 	.short	(.L_41 - .L_40)


	//   ....[0]....
.L_40:
        /*43ac*/ 	.word	0x0001f5e0


	//   ....[1]....
        /*43b0*/ 	.word	0x0001f600


	//----- nvinfo : EIATTR_REQNTID
	.align		4
.L_41:
        /*43b4*/ 	.byte	0x04, 0x10
        /*43b6*/ 	.short	(.L_43 - .L_42)
.L_42:
        /*43b8*/ 	.word	0x00000080
        /*43bc*/ 	.word	0x00000001
        /*43c0*/ 	.word	0x00000001


	//----- nvinfo : EIATTR_CBANK_PARAM_SIZE
	.align		4
.L_43:
        /*43c4*/ 	.byte	0x03, 0x19
        /*43c6*/ 	.short	0x0050


	//----- nvinfo : EIATTR_PARAM_CBANK
	.align		4
        /*43c8*/ 	.byte	0x04, 0x0a
        /*43ca*/ 	.short	(.L_45 - .L_44)
	.align		4
.L_44:
        /*43cc*/ 	.word	index@(.nv.constant0.matmul_kernel)
        /*43d0*/ 	.short	0x0210
        /*43d2*/ 	.short	0x0050


	//----- nvinfo : EIATTR_SW_WAR
	.align		4
.L_45:
        /*43d4*/ 	.byte	0x04, 0x36
        /*43d6*/ 	.short	(.L_47 - .L_46)
.L_46:
        /*43d8*/ 	.word	0x00000008
.L_47:


//--------------------- .nv.callgraph             --------------------------
	.section	.nv.callgraph,"",@"SHT_CUDA_CALLGRAPH"
	.align	4
	.sectionentsize	8
	.align		4
        /*0000*/ 	.word	0x00000000
	.align		4
        /*0004*/ 	.word	0xffffffff
	.align		4
        /*0008*/ 	.word	0x00000000
	.align		4
        /*000c*/ 	.word	0xfffffffe
	.align		4
        /*0010*/ 	.word	0x00000000
	.align		4
        /*0014*/ 	.word	0xfffffffd
	.align		4
        /*0018*/ 	.word	0x00000000
	.align		4
        /*001c*/ 	.word	0xfffffffc


//--------------------- .text.matmul_kernel       --------------------------
	.section	.text.matmul_kernel,"ax",@progbits
	.align	128
        .global         matmul_kernel
        .type           matmul_kernel,@function
        .size           matmul_kernel,(.L_x_4 - matmul_kernel)
        .other          matmul_kernel,@"STO_CUDA_ENTRY STV_DEFAULT"
matmul_kernel:
.text.matmul_kernel:
[----:B------:R-:W0:Y:S08]  /*0000*/  LDC R1, c[0x0][0x28] ;  /* 0x00000a00ff017b82 */ /* 0x000e300000000800 */
[----:B------:R-:W1:Y:S01]  /*0010*/  LDC.64 R18, c[0x0][0x228] ;  /* 0x00008a00ff127b82 */ /* 0x000e620000000a00 */
[----:B------:R-:W2:Y:S01]  /*0020*/  S2R R24, SR_TID.X ;  /* 0x0000000000187919 */ /* 0x000ea20000002100 */
[----:B0-----:R-:W-:Y:S01]  /*0030*/  VIADD R1, R1, 0xfffff720 ;  /* 0xfffff72001017836 */ /* 0x001fe20000000000 */
[----:B------:R-:W-:Y:S01]  /*0040*/  UMOV UR8, 0x400 ;  /* 0x0000040000087882 */ /* 0x000fe20000000000 */
[----:B------:R-:W-:-:S04]  /*0050*/  ULDC.64 UR40, c[0x0][0x208] ;  /* 0x0000820000287ab9 */ /* 0x000fc80000000a00 */
[----:B------:R-:W0:Y:S08]  /*0060*/  S2UR UR4, SR_CTAID.X ;  /* 0x00000000000479c3 */ /* 0x000e300000002500 */
[----:B------:R-:W3:Y:S01]  /*0070*/  LDC R21, c[0x0][0x230] ;  /* 0x00008c00ff157b82 */ /* 0x000ee20000000800 */
[----:B-1----:R-:W-:-:S07]  /*0080*/  VIADD R0, R19, 0xff ;  /* 0x000000ff13007836 */ /* 0x002fce0000000000 */
[----:B------:R-:W1:Y:S01]  /*0090*/  S2UR UR5, SR_CgaCtaId ;  /* 0x00000000000579c3 */ /* 0x000e620000008800 */
[----:B------:R-:W-:Y:S02]  /*00a0*/  SHF.R.S32.HI R3, RZ, 0x1f, R0 ;  /* 0x0000001fff037819 */ /* 0x000fe40000011400 */
[----:B0-----:R-:W-:Y:S01]  /*00b0*/  I2FP.F32.U32 R5, UR4 ;  /* 0x0000000400057c45 */ /* 0x001fe20008201000 */
[----:B------:R-:W-:Y:S01]  /*00c0*/  ULDC UR4, c[0x0][0x150] ;  /* 0x0000540000047ab9 */ /* 0x000fe20000000800 */
[----:B------:R-:W-:Y:S02]  /*00d0*/  LEA.HI R3, R3, R0, RZ, 0x8 ;  /* 0x0000000003037211 */ /* 0x000fe400078f40ff */
[----:B--2---:R-:W-:Y:S01]  /*00e0*/  LOP3.LUT R231, R24, 0x7f, RZ, 0xc0, !PT ;  /* 0x0000007f18e77812 */ /* 0x004fe200078ec0ff */
[----:B------:R-:W-:Y:S01]  /*00f0*/  FMUL R5, R5, UR4 ;  /* 0x0000000405057c20 */ /* 0x000fe20008400000 */
[----:B------:R-:W-:Y:S01]  /*0100*/  SHF.R.S32.HI R3, RZ, 0x8, R3 ;  /* 0x00000008ff037819 */ /* 0x000fe20000011403 */
[----:B---3--:R-:W-:-:S04]  /*0110*/  VIADD R21, R21, 0x7f ;  /* 0x0000007f15157836 */ /* 0x008fc80000000000 */
[----:B------:R-:W-:Y:S01]  /*0120*/  IMAD.SHL.U32 R4, R3, 0x8, RZ ;  /* 0x0000000803047824 */ /* 0x000fe200078e00ff */
[----:B------:R-:W0:Y:S04]  /*0130*/  F2I.U32.TRUNC.NTZ R5, R5 ;  /* 0x0000000500057305 */ /* 0x000e28000020f000 */
[----:B------:R-:W-:Y:S01]  /*0140*/  IABS R7, R4 ;  /* 0x0000000400077213 */ /* 0x000fe20000000000 */
[----:B-1----:R-:W-:Y:S02]  /*0150*/  USHF.L.U32 UR4, UR5, 0x7, URZ ;  /* 0x0000000705047899 */ /* 0x002fe4000800063f */
[----:B------:R-:W-:Y:S01]  /*0160*/  ULEA UR8, UR5, UR8, 0x18 ;  /* 0x0000000805087291 */ /* 0x000fe2000f8ec03f */
[----:B------:R-:W1:Y:S01]  /*0170*/  I2F.RP R0, R7 ;  /* 0x0000000700007306 */ /* 0x000e620000209400 */
[----:B------:R-:W-:Y:S01]  /*0180*/  ULOP3.LUT UR4, UR4, 0x80, URZ, 0xc0, !UPT ;  /* 0x0000008004047892 */ /* 0x000fe2000f8ec03f */
[----:B0-----:R-:W-:-:S06]  /*0190*/  IABS R11, R5 ;  /* 0x00000005000b7213 */ /* 0x001fcc0000000000 */
[----:B-1----:R-:W0:Y:S02]  /*01a0*/  MUFU.RCP R0, R0 ;  /* 0x0000000000007308 */ /* 0x002e240000001000 */
[----:B0-----:R-:W-:Y:S01]  /*01b0*/  VIADD R2, R0, 0xffffffe ;  /* 0x0ffffffe00027836 */ /* 0x001fe20000000000 */
[----:B------:R-:W-:-:S05]  /*01c0*/  IABS R0, R4 ;  /* 0x0000000400007213 */ /* 0x000fca0000000000 */
[----:B------:R0:W1:Y:S01]  /*01d0*/  F2I.FTZ.U32.TRUNC.NTZ R3, R2 ;  /* 0x0000000200037305 */ /* 0x000062000021f000 */
[----:B------:R-:W-:Y:S02]  /*01e0*/  IMAD.MOV R0, RZ, RZ, -R0 ;  /* 0x000000ffff007224 */ /* 0x000fe400078e0a00 */
[----:B0-----:R-:W-:Y:S02]  /*01f0*/  IMAD.MOV.U32 R2, RZ, RZ, RZ ;  /* 0x000000ffff027224 */ /* 0x001fe400078e00ff */
[----:B-1----:R-:W-:-:S04]  /*0200*/  IMAD.MOV R6, RZ, RZ, -R3 ;  /* 0x000000ffff067224 */ /* 0x002fc800078e0a03 */
[----:B------:R-:W-:-:S04]  /*0210*/  IMAD R9, R6, R7, RZ ;  /* 0x0000000706097224 */ /* 0x000fc800078e02ff */
[----:B------:R-:W-:-:S06]  /*0220*/  IMAD.HI.U32 R2, R3, R9, R2 ;  /* 0x0000000903027227 */ /* 0x000fcc00078e0002 */
[----:B------:R-:W-:-:S04]  /*0230*/  IMAD.HI.U32 R2, R2, R11, RZ ;  /* 0x0000000b02027227 */ /* 0x000fc800078e00ff */
[----:B------:R-:W-:-:S05]  /*0240*/  IMAD R0, R2, R0, R11 ;  /* 0x0000000002007224 */ /* 0x000fca00078e020b */
[----:B------:R-:W-:-:S13]  /*0250*/  ISETP.GT.U32.AND P1, PT, R7, R0, PT ;  /* 0x000000000700720c */ /* 0x000fda0003f24070 */
[----:B------:R-:W-:Y:S02]  /*0260*/  @!P1 IMAD.IADD R0, R0, 0x1, -R7 ;  /* 0x0000000100009824 */ /* 0x000fe400078e0a07 */
[----:B------:R-:W-:Y:S01]  /*0270*/  @!P1 VIADD R2, R2, 0x1 ;  /* 0x0000000102029836 */ /* 0x000fe20000000000 */
[----:B------:R-:W-:Y:S02]  /*0280*/  ISETP.NE.AND P1, PT, R4, RZ, PT ;  /* 0x000000ff0400720c */ /* 0x000fe40003f25270 */
[----:B------:R-:W-:Y:S02]  /*0290*/  ISETP.GE.U32.AND P0, PT, R0, R7, PT ;  /* 0x000000070000720c */ /* 0x000fe40003f06070 */
[----:B------:R-:W-:-:S04]  /*02a0*/  LOP3.LUT R0, R5, R4, RZ, 0x3c, !PT ;  /* 0x0000000405007212 */ /* 0x000fc800078e3cff */
[----:B------:R-:W-:Y:S01]  /*02b0*/  ISETP.GE.AND P2, PT, R0, RZ, PT ;  /* 0x000000ff0000720c */ /* 0x000fe20003f46270 */
[----:B------:R-:W-:-:S05]  /*02c0*/  VIADD R0, R18, 0x7f ;  /* 0x0000007f12007836 */ /* 0x000fca0000000000 */
[----:B------:R-:W-:Y:S01]  /*02d0*/  SHF.R.S32.HI R3, RZ, 0x1f, R0 ;  /* 0x0000001fff037819 */ /* 0x000fe20000011400 */
[----:B------:R-:W-:-:S03]  /*02e0*/  @P0 VIADD R2, R2, 0x1 ;  /* 0x0000000102020836 */ /* 0x000fc60000000000 */
[----:B------:R-:W-:-:S03]  /*02f0*/  LEA.HI R3, R3, R0, RZ, 0x7 ;  /* 0x0000000003037211 */ /* 0x000fc600078f38ff */
[----:B------:R-:W-:Y:S01]  /*0300*/  @!P2 IMAD.MOV R2, RZ, RZ, -R2 ;  /* 0x000000ffff02a224 */ /* 0x000fe200078e0a02 */
[----:B------:R-:W-:-:S05]  /*0310*/  @!P1 LOP3.LUT R2, RZ, R4, RZ, 0x33, !PT ;  /* 0x00000004ff029212 */ /* 0x000fca00078e33ff */
[----:B------:R-:W-:Y:S02]  /*0320*/  IMAD.SHL.U32 R6, R2, 0x8, RZ ;  /* 0x0000000802067824 */ /* 0x000fe400078e00ff */
[----:B------:R-:W-:-:S03]  /*0330*/  IMAD.MOV R2, RZ, RZ, -R2 ;  /* 0x000000ffff027224 */ /* 0x000fc600078e0a02 */
[----:B------:R-:W-:Y:S01]  /*0340*/  LEA.HI.SX32 R3, R3, -R6, 0x19 ;  /* 0x8000000603037211 */ /* 0x000fe200078fcaff */
[----:B------:R-:W-:-:S03]  /*0350*/  IMAD R4, R4, R2, R5 ;  /* 0x0000000204047224 */ /* 0x000fc600078e0205 */
[----:B------:R-:W-:Y:S02]  /*0360*/  VIMNMX R11, R3, 0x8, PT ;  /* 0x00000008030b7848 */ /* 0x000fe40003fe0100 */
[----:B------:R-:W-:Y:S02]  /*0370*/  IABS R9, R4 ;  /* 0x0000000400097213 */ /* 0x000fe40000000000 */
[----:B------:R-:W-:-:S04]  /*0380*/  IABS R7, R11 ;  /* 0x0000000b00077213 */ /* 0x000fc80000000000 */
[----:B------:R-:W0:Y:S08]  /*0390*/  I2F.RP R0, R7 ;  /* 0x0000000700007306 */ /* 0x000e300000209400 */
[----:B0-----:R-:W0:Y:S02]  /*03a0*/  MUFU.RCP R0, R0 ;  /* 0x0000000000007308 */ /* 0x001e240000001000 */
[----:B0-----:R-:W-:-:S06]  /*03b0*/  VIADD R3, R0, 0xffffffe ;  /* 0x0ffffffe00037836 */ /* 0x001fcc0000000000 */
[----:B------:R-:W0:Y:S02]  /*03c0*/  F2I.FTZ.U32.TRUNC.NTZ R3, R3 ;  /* 0x0000000300037305 */ /* 0x000e24000021f000 */
[----:B0-----:R-:W-:-:S04]  /*03d0*/  IMAD.MOV R8, RZ, RZ, -R3 ;  /* 0x000000ffff087224 */ /* 0x001fc800078e0a03 */
[----:B------:R-:W-:Y:S01]  /*03e0*/  IMAD.MOV.U32 R2, RZ, RZ, R8 ;  /* 0x000000ffff027224 */ /* 0x000fe200078e0008 */
[----:B------:R-:W-:-:S03]  /*03f0*/  IABS R8, R11 ;  /* 0x0000000b00087213 */ /* 0x000fc60000000000 */
[----:B------:R-:W-:Y:S02]  /*0400*/  IMAD R5, R2, R7, RZ ;  /* 0x0000000702057224 */ /* 0x000fe400078e02ff */
[----:B------:R-:W-:Y:S02]  /*0410*/  IMAD.MOV.U32 R2, RZ, RZ, RZ ;  /* 0x000000ffff027224 */ /* 0x000fe400078e00ff */
[----:B------:R-:W-:Y:S02]  /*0420*/  IMAD.MOV R0, RZ, RZ, -R8 ;  /* 0x000000ffff007224 */ /* 0x000fe400078e0a08 */
        /* <DEDUP_REMOVED lines=9> */
[----:B------:R-:W-:-:S07]  /*04c0*/  ISETP.GE.AND P2, PT, R0, RZ, PT ;  /* 0x000000ff0000720c */ /* 0x000fce0003f46270 */
[----:B------:R-:W-:Y:S01]  /*04d0*/  @P0 VIADD R2, R2, 0x1 ;  /* 0x0000000102020836 */ /* 0x000fe20000000000 */
[----:B------:R-:W-:-:S05]  /*04e0*/  ISETP.GT.AND P0, PT, R21, 0x7f, PT ;  /* 0x0000007f1500780c */ /* 0x000fca0003f04270 */
[----:B------:R-:W-:Y:S01]  /*04f0*/  @!P2 IMAD.MOV R2, RZ, RZ, -R2 ;  /* 0x000000ffff02a224 */ /* 0x000fe200078e0a02 */
[----:B------:R-:W-:-:S05]  /*0500*/  @!P1 LOP3.LUT R2, RZ, R11, RZ, 0x33, !PT ;  /* 0x0000000bff029212 */ /* 0x000fca00078e33ff */
[----:B------:R-:W-:-:S04]  /*0510*/  IMAD.MOV R0, RZ, RZ, -R2 ;  /* 0x000000ffff007224 */ /* 0x000fc800078e0a02 */
[----:B------:R-:W-:-:S04]  /*0520*/  IMAD R0, R11, R0, R4 ;  /* 0x000000000b007224 */ /* 0x000fc800078e0204 */
[----:B------:R-:W-:Y:S01]  /*0530*/  IMAD.IADD R3, R6, 0x1, R0 ;  /* 0x0000000106037824 */ /* 0x000fe200078e0200 */
[----:B------:R-:W-:-:S03]  /*0540*/  LEA R0, R2, UR4, 0x8 ;  /* 0x0000000402007c11 */ /* 0x000fc6000f8e40ff */
[----:B------:R-:W-:Y:S02]  /*0550*/  IMAD R152, R3, 0x80, R231 ;  /* 0x0000008003987824 */ /* 0x000fe400078e02e7 */
[C---:B------:R-:W-:Y:S02]  /*0560*/  VIADD R31, R0.reuse, 0x1 ;  /* 0x00000001001f7836 */ /* 0x040fe40000000000 */
[C---:B------:R-:W-:Y:S01]  /*0570*/  VIADD R29, R0.reuse, 0x2 ;  /* 0x00000002001d7836 */ /* 0x040fe20000000000 */
[----:B------:R0:W-:Y:S01]  /*0580*/  STL [R1+0x87c], R152 ;  /* 0x00087c9801007387 */ /* 0x0001e20000100800 */
[C---:B------:R-:W-:Y:S02]  /*0590*/  VIADD R27, R0.reuse, 0x3 ;  /* 0x00000003001b7836 */ /* 0x040fe40000000000 */
[C---:B------:R-:W-:Y:S02]  /*05a0*/  VIADD R25, R0.reuse, 0x4 ;  /* 0x0000000400197836 */ /* 0x040fe40000000000 */
[----:B------:R-:W-:-:S02]  /*05b0*/  VIADD R23, R0, 0x5 ;  /* 0x0000000500177836 */ /* 0x000fc40000000000 */
[C---:B------:R-:W-:Y:S02]  /*05c0*/  VIADD R17, R0.reuse, 0x6 ;  /* 0x0000000600117836 */ /* 0x040fe40000000000 */
[C---:B------:R-:W-:Y:S02]  /*05d0*/  VIADD R33, R0.reuse, 0x7 ;  /* 0x0000000700217836 */ /* 0x040fe40000000000 */
[C---:B------:R-:W-:Y:S02]  /*05e0*/  VIADD R43, R0.reuse, 0x8 ;  /* 0x00000008002b7836 */ /* 0x040fe40000000000 */
        /* <DEDUP_REMOVED lines=118> */
[----:B------:R-:W-:Y:S01]  /*0d50*/  VIADD R50, R0, 0x7f ;  /* 0x0000007f00327836 */ /* 0x000fe20000000000 */
[----:B0-----:R-:W-:Y:S06]  /*0d60*/  @P0 BRA `(.L_x_0) ;  /* 0x00000004000c0947 */ /* 0x001fec0003800000 */
[----:B------:R-:W-:Y:S01]  /*0d70*/  IMAD.SHL.U32 R2, R24, 0x10, RZ ;  /* 0x0000001018027824 */ /* 0x000fe200078e00ff */
[----:B------:R-:W-:Y:S02]  /*0d80*/  CS2R R88, SRZ ;  /* 0x0000000000587805 */ /* 0x000fe4000001ff00 */
[----:B------:R-:W-:Y:S02]  /*0d90*/  CS2R R90, SRZ ;  /* 0x00000000005a7805 */ /* 0x000fe4000001ff00 */
[----:B------:R-:W-:Y:S02]  /*0da0*/  CS2R R92, SRZ ;  /* 0x00000000005c7805 */ /* 0x000fe4000001ff00 */
[----:B------:R-:W-:Y:S01]  /*0db0*/  CS2R R94, SRZ ;  /* 0x00000000005e7805 */ /* 0x000fe2000001ff00 */
[----:B------:R0:W-:Y:S01]  /*0dc0*/  STL [R1+0x880], R2 ;  /* 0x0008800201007387 */ /* 0x0001e20000100800 */
[----:B------:R-:W-:Y:S02]  /*0dd0*/  CS2R R96, SRZ ;  /* 0x0000000000607805 */ /* 0x000fe4000001ff00 */
[----:B------:R-:W-:-:S02]  /*0de0*/  CS2R R98, SRZ ;  /* 0x0000000000627805 */ /* 0x000fc4000001ff00 */
[----:B------:R-:W-:Y:S02]  /*0df0*/  CS2R R100, SRZ ;  /* 0x0000000000647805 */ /* 0x000fe4000001ff00 */
[----:B------:R-:W-:Y:S02]  /*0e00*/  CS2R R102, SRZ ;  /* 0x0000000000667805 */ /* 0x000fe4000001ff00 */
[----:B------:R-:W-:Y:S02]  /*0e10*/  CS2R R104, SRZ ;  /* 0x0000000000687805 */ /* 0x000fe4000001ff00 */
[----:B------:R-:W-:Y:S02]  /*0e20*/  CS2R R106, SRZ ;  /* 0x00000000006a7805 */ /* 0x000fe4000001ff00 */
        /* <DEDUP_REMOVED lines=53> */
[----:B------:R-:W-:Y:S01]  /*1180*/  CS2R R86, SRZ ;  /* 0x0000000000567805 */ /* 0x000fe2000001ff00 */
[----:B0-----:R-:W-:Y:S06]  /*1190*/  BRA `(.L_x_1) ;  /* 0x0000019800c87947 */ /* 0x001fec0003800000 */
.L_x_0:
[----:B------:R-:W-:Y:S01]  /*11a0*/  IABS R48, R18 ;  /* 0x0000001200307213 */ /* 0x000fe20000000000 */
[----:B------:R-:W-:Y:S01]  /*11b0*/  ULDC UR9, c[0x0][0x23c] ;  /* 0x00008f0000097ab9 */ /* 0x000fe20000000800 */
[----:B------:R-:W-:Y:S01]  /*11c0*/  IABS R2, R19 ;  /* 0x0000001300027213 */ /* 0x000fe20000000000 */
[----:B------:R-:W-:Y:S01]  /*11d0*/  ULDC.64 UR4, c[0x0][0x218] ;  /* 0x0000860000047ab9 */ /* 0x000fe20000000a00 */
[----:B------:R-:W0:Y:S01]  /*11e0*/  I2F.RP R3, R48 ;  /* 0x0000003000037306 */ /* 0x000e220000209400 */
[----:B------:R-:W-:Y:S01]  /*11f0*/  IABS R134, R0 ;  /* 0x0000000000867213 */ /* 0x000fe20000000000 */
[----:B------:R-:W-:Y:S01]  /*1200*/  ULDC.64 UR6, c[0x0][0x210] ;  /* 0x0000840000067ab9 */ /* 0x000fe20000000a00 */
[----:B------:R-:W-:Y:S01]  /*1210*/  IABS R42, R50 ;  /* 0x00000032002a7213 */ /* 0x000fe20000000000 */
[----:B------:R-:W-:Y:S01]  /*1220*/  USHF.R.U32.HI UR12, URZ, 0x4, UR8 ;  /* 0x000000043f0c7899 */ /* 0x000fe20008011608 */
[----:B------:R-:W-:Y:S01]  /*1230*/  ISETP.GE.AND P1, PT, R44, RZ, PT ;  /* 0x000000ff2c00720c */ /* 0x000fe20003f26270 */
[----:B------:R-:W-:Y:S01]  /*1240*/  UMOV UR15, 0x40000040 ;  /* 0x40000040000f7882 */ /* 0x000fe20000000000 */
[----:B------:R-:W-:Y:S01]  /*1250*/  IABS R44, R44 ;  /* 0x0000002c002c7213 */ /* 0x000fe20000000000 */
[----:B------:R-:W1:Y:S01]  /*1260*/  I2F.RP R5, R2 ;  /* 0x0000000200057306 */ /* 0x000e620000209400 */
[----:B------:R-:W-:Y:S01]  /*1270*/  IABS R132, R46 ;  /* 0x0000002e00847213 */ /* 0x000fe20000000000 */
[----:B------:R-:W-:Y:S01]  /*1280*/  USGXT.U32 UR12, UR12, 0xe ;  /* 0x0000000e0c0c789a */ /* 0x000fe20008000000 */
[----:B------:R-:W-:-:S02]  /*1290*/  ISETP.GE.AND P2, PT, R152, RZ, PT ;  /* 0x000000ff9800720c */ /* 0x000fc40003f46270 */
[----:B------:R-:W-:Y:S02]  /*12a0*/  ISETP.GE.AND P4, PT, R46, RZ, PT ;  /* 0x000000ff2e00720c */ /* 0x000fe40003f86270 */
[----:B------:R-:W-:Y:S01]  /*12b0*/  IABS R130, R150 ;  /* 0x0000009600827213 */ /* 0x000fe20000000000 */
[----:B0-----:R-:W0:Y:S01]  /*12c0*/  MUFU.RCP R3, R3 ;  /* 0x0000000300037308 */ /* 0x001e220000001000 */
[----:B------:R-:W-:Y:S02]  /*12d0*/  IABS R46, R122 ;  /* 0x0000007a002e7213 */ /* 0x000fe40000000000 */
[----:B------:R-:W-:Y:S02]  /*12e0*/  IABS R128, R120 ;  /* 0x0000007800807213 */ /* 0x000fe40000000000 */
[----:B------:R-:W-:Y:S02]  /*12f0*/  ISETP.GE.AND P3, PT, R50, RZ, PT ;  /* 0x000000ff3200720c */ /* 0x000fe40003f66270 */
[----:B------:R-:W-:Y:S01]  /*1300*/  IABS R50, R114 ;  /* 0x0000007200327213 */ /* 0x000fe20000000000 */
[----:B-1----:R-:W1:Y:S01]  /*1310*/  MUFU.RCP R5, R5 ;  /* 0x0000000500057308 */ /* 0x002e620000001000 */
[----:B------:R-:W-:-:S02]  /*1320*/  IABS R126, R116 ;  /* 0x00000074007e7213 */ /* 0x000fc40000000000 */
[----:B------:R-:W-:Y:S02]  /*1330*/  IABS R124, R112 ;  /* 0x00000070007c7213 */ /* 0x000fe40000000000 */
[----:B------:R-:W-:Y:S02]  /*1340*/  IABS R52, R110 ;  /* 0x0000006e00347213 */ /* 0x000fe40000000000 */
[----:B------:R-:W-:Y:S01]  /*1350*/  IABS R252, R144 ;  /* 0x0000009000fc7213 */ /* 0x000fe20000000000 */
[----:B0-----:R-:W-:Y:S01]  /*1360*/  VIADD R14, R3, 0xffffffe ;  /* 0x0ffffffe030e7836 */ /* 0x001fe20000000000 */
[----:B------:R-:W-:Y:S02]  /*1370*/  IABS R250, R139 ;  /* 0x0000008b00fa7213 */ /* 0x000fe40000000000 */
[----:B------:R-:W-:Y:S01]  /*1380*/  IABS R246, R138 ;  /* 0x0000008a00f67213 */ /* 0x000fe20000000000 */
[----:B------:R0:W2:Y:S01]  /*1390*/  F2I.FTZ.U32.TRUNC.NTZ R15, R14 ;  /* 0x0000000e000f7305 */ /* 0x0000a2000021f000 */
[----:B------:R-:W-:-:S02]  /*13a0*/  IABS R248, R140 ;  /* 0x0000008c00f87213 */ /* 0x000fc40000000000 */
[----:B------:R-:W-:Y:S01]  /*13b0*/  IABS R244, R137 ;  /* 0x0000008900f47213 */ /* 0x000fe20000000000 */
[----:B-1----:R-:W-:Y:S01]  /*13c0*/  VIADD R12, R5, 0xffffffe ;  /* 0x0ffffffe050c7836 */ /* 0x002fe20000000000 */
[----:B------:R-:W-:Y:S02]  /*13d0*/  IABS R5, R152 ;  /* 0x0000009800057213 */ /* 0x000fe40000000000 */
[----:B------:R-:W-:Y:S01]  /*13e0*/  IABS R242, R135 ;  /* 0x0000008700f27213 */ /* 0x000fe20000000000 */
[----:B------:R1:W3:Y:S01]  /*13f0*/  F2I.FTZ.U32.TRUNC.NTZ R13, R12 ;  /* 0x0000000c000d7305 */ /* 0x0002e2000021f000 */
[----:B0-----:R-:W-:Y:S01]  /*1400*/  IMAD.MOV.U32 R14, RZ, RZ, RZ ;  /* 0x000000ffff0e7224 */ /* 0x001fe200078e00ff */
[----:B------:R-:W-:Y:S02]  /*1410*/  IABS R240, R136 ;  /* 0x0000008800f07213 */ /* 0x000fe40000000000 */
[----:B------:R-:W-:Y:S02]  /*1420*/  IABS R236, R131 ;  /* 0x0000008300ec7213 */ /* 0x000fe40000000000 */
[----:B------:R-:W-:Y:S01]  /*1430*/  IABS R232, R133 ;  /* 0x0000008500e87213 */ /* 0x000fe20000000000 */
[----:B--2---:R-:W-:Y:S01]  /*1440*/  IMAD.MOV R9, RZ, RZ, -R15 ;  /* 0x000000ffff097224 */ /* 0x004fe200078e0a0f */
[----:B------:R-:W-:Y:S01]  /*1450*/  IABS R238, R127 ;  /* 0x0000007f00ee7213 */ /* 0x000fe20000000000 */
[----:B-1----:R-:W-:Y:S01]  /*1460*/  IMAD.MOV.U32 R12, RZ, RZ, RZ ;  /* 0x000000ffff0c7224 */ /* 0x002fe200078e00ff */
[----:B------:R-:W-:Y:S01]  /*1470*/  IABS R234, R129 ;  /* 0x0000008100ea7213 */ /* 0x000fe20000000000 */
[----:B------:R-:W-:Y:S01]  /*1480*/  IMAD R9, R9, R48, RZ ;  /* 0x0000003009097224 */ /* 0x000fe200078e02ff */
[----:B------:R-:W-:-:S02]  /*1490*/  IABS R230, R125 ;  /* 0x0000007d00e67213 */ /* 0x000fc40000000000 */
[----:B------:R-:W-:Y:S01]  /*14a0*/  IABS R228, R123 ;  /* 0x0000007b00e47213 */ /* 0x000fe20000000000 */
[----:B------:R-:W-:Y:S01]  /*14b0*/  IMAD.HI.U32 R15, R15, R9, R14 ;  /* 0x000000090f0f7227 */ /* 0x000fe200078e000e */
[----:B------:R-:W-:Y:S02]  /*14c0*/  IABS R226, R8 ;  /* 0x0000000800e27213 */ /* 0x000fe40000000000 */
[----:B------:R-:W-:Y:S01]  /*14d0*/  IABS R224, R10 ;  /* 0x0000000a00e07213 */ /* 0x000fe20000000000 */
[----:B---3--:R-:W-:Y:S01]  /*14e0*/  IMAD.MOV R3, RZ, RZ, -R13 ;  /* 0x000000ffff037224 */ /* 0x008fe200078e0a0d */
[----:B------:R-:W-:Y:S01]  /*14f0*/  IABS R222, R121 ;  /* 0x0000007900de7213 */ /* 0x000fe20000000000 */
[----:B------:R-:W-:Y:S01]  /*1500*/  IMAD.HI.U32 R15, R15, R5, RZ ;  /* 0x000000050f0f7227 */ /* 0x000fe200078e00ff */
[----:B------:R-:W-:Y:S02]  /*1510*/  IABS R220, R115 ;  /* 0x0000007300dc7213 */ /* 0x000fe40000000000 */
[----:B------:R-:W-:Y:S01]  /*1520*/  IABS R218, R117 ;  /* 0x0000007500da7213 */ /* 0x000fe20000000000 */
[----:B------:R-:W-:Y:S01]  /*1530*/  IMAD.MOV R15, RZ, RZ, -R15 ;  /* 0x000000ffff0f7224 */ /* 0x000fe200078e0a0f */
[----:B------:R-:W-:Y:S01]  /*1540*/  IABS R216, R119 ;  /* 0x0000007700d87213 */ /* 0x000fe20000000000 */
[----:B------:R-:W-:Y:S01]  /*1550*/  IMAD R3, R3, R2, RZ ;  /* 0x0000000203037224 */ /* 0x000fe200078e02ff */
[----:B------:R-:W-:Y:S01]  /*1560*/  IABS R214, R111 ;  /* 0x0000006f00d67213 */ /* 0x000fe20000000000 */
[----:B------:R-:W-:Y:S01]  /*1570*/  IMAD R5, R48, R15, R5 ;  /* 0x0000000f30057224 */ /* 0x000fe200078e0205 */
[----:B------:R-:W-:Y:S01]  /*1580*/  IABS R210, R105 ;  /* 0x0000006900d27213 */ /* 0x000fe20000000000 */
[----:B------:R-:W-:Y:S01]  /*1590*/  IMAD.HI.U32 R3, R13, R3, R12 ;  /* 0x000000030d037227 */ /* 0x000fe200078e000c */
[----:B------:R-:W-:-:S02]  /*15a0*/  IABS R212, R107 ;  /* 0x0000006b00d47213 */ /* 0x000fc40000000000 */
[----:B------:R-:W-:Y:S02]  /*15b0*/  ISETP.GT.U32.AND P0, PT, R48, R5, PT ;  /* 0x000000053000720c */ /* 0x000fe40003f04070 */
[----:B------:R-:W-:Y:S01]  /*15c0*/  IABS R208, R109 ;  /* 0x0000006d00d07213 */ /* 0x000fe20000000000 */
[C---:B------:R-:W-:Y:S01]  /*15d0*/  IMAD.HI.U32 R12, R3.reuse, R134, RZ ;  /* 0x00000086030c7227 */ /* 0x040fe200078e00ff */
[----:B------:R-:W-:Y:S02]  /*15e0*/  IABS R206, R64 ;  /* 0x0000004000ce7213 */ /* 0x000fe40000000000 */
[----:B------:R-:W-:Y:S01]  /*15f0*/  IABS R204, R103 ;  /* 0x0000006700cc7213 */ /* 0x000fe20000000000 */
[----:B------:R-:W-:Y:S01]  /*1600*/  IMAD.HI.U32 R9, R3, R42, RZ ;  /* 0x0000002a03097227 */ /* 0x000fe200078e00ff */
[----:B------:R-:W-:Y:S02]  /*1610*/  IABS R202, R6 ;  /* 0x0000000600ca7213 */ /* 0x000fe40000000000 */
[----:B------:R-:W-:Y:S01]  /*1620*/  IABS R200, R101 ;  /* 0x0000006500c87213 */ /* 0x000fe20000000000 */
[----:B------:R-:W-:Y:S01]  /*1630*/  IMAD.MOV R13, RZ, RZ, -R12 ;  /* 0x000000ffff0d7224 */ /* 0x000fe200078e0a0c */
[----:B------:R-:W-:Y:S01]  /*1640*/  IABS R198, R99 ;  /* 0x0000006300c67213 */ /* 0x000fe20000000000 */
[----:B------:R-:W-:Y:S01]  /*1650*/  @!P0 IMAD.IADD R5, R5, 0x1, -R48 ;  /* 0x0000000105058824 */ /* 0x000fe200078e0a30 */
[----:B------:R-:W-:Y:S01]  /*1660*/  IABS R196, R97 ;  /* 0x0000006100c47213 */ /* 0x000fe20000000000 */
[----:B------:R-:W-:Y:S01]  /*1670*/  IMAD.MOV R9, RZ, RZ, -R9 ;  /* 0x000000ffff097224 */ /* 0x000fe200078e0a09 */
[----:B------:R-:W-:Y:S01]  /*1680*/  IABS R194, R95 ;  /* 0x0000005f00c27213 */ /* 0x000fe20000000000 */
[----:B------:R-:W-:Y:S01]  /*1690*/  IMAD R134, R2, R13, R134 ;  /* 0x0000000d02867224 */ /* 0x000fe200078e0286 */
[----:B------:R-:W-:Y:S01]  /*16a0*/  ISETP.GT.U32.AND P6, PT, R48, R5, PT ;  /* 0x000000053000720c */ /* 0x000fe20003fc4070 */
[C---:B------:R-:W-:Y:S01]  /*16b0*/  IMAD R42, R2.reuse, R9, R42 ;  /* 0x00000009022a7224 */ /* 0x040fe200078e022a */
[----:B------:R-:W-:Y:S01]  /*16c0*/  IABS R192, R89 ;  /* 0x0000005900c07213 */ /* 0x000fe20000000000 */
[----:B------:R-:W-:Y:S01]  /*16d0*/  IMAD.HI.U32 R9, R3, R44, RZ ;  /* 0x0000002c03097227 */ /* 0x000fe200078e00ff */
[----:B------:R-:W-:-:S02]  /*16e0*/  ISETP.GT.U32.AND P0, PT, R2, R134, PT ;  /* 0x000000860200720c */ /* 0x000fc40003f04070 */
[----:B------:R-:W-:Y:S01]  /*16f0*/  ISETP.GT.U32.AND P5, PT, R2, R42, PT ;  /* 0x0000002a0200720c */ /* 0x000fe20003fa4070 */
[----:B------:R-:W-:Y:S01]  /*1700*/  IMAD.HI.U32 R11, R3, R132, RZ ;  /* 0x00000084030b7227 */ /* 0x000fe200078e00ff */
[----:B------:R-:W-:Y:S02]  /*1710*/  IABS R190, R91 ;  /* 0x0000005b00be7213 */ /* 0x000fe40000000000 */
[----:B------:R-:W-:Y:S01]  /*1720*/  IABS R188, R93 ;  /* 0x0000005d00bc7213 */ /* 0x000fe20000000000 */
[----:B------:R-:W-:Y:S01]  /*1730*/  IMAD.MOV R13, RZ, RZ, -R9 ;  /* 0x000000ffff0d7224 */ /* 0x000fe200078e0a09 */
[----:B------:R-:W-:Y:S01]  /*1740*/  IABS R186, R77 ;  /* 0x0000004d00ba7213 */ /* 0x000fe20000000000 */
[----:B------:R-:W-:Y:S01]  /*1750*/  @!P6 IMAD.IADD R5, R5, 0x1, -R48 ;  /* 0x000000010505e824 */ /* 0x000fe200078e0a30 */
[----:B------:R-:W-:Y:S01]  /*1760*/  ISETP.NE.AND P6, PT, R18, RZ, PT ;  /* 0x000000ff1200720c */ /* 0x000fe20003fc5270 */
[----:B------:R-:W-:Y:S01]  /*1770*/  IMAD.MOV R11, RZ, RZ, -R11 ;  /* 0x000000ffff0b7224 */ /* 0x000fe200078e0a0b */
[----:B------:R-:W-:Y:S01]  /*1780*/  IABS R48, R118 ;  /* 0x0000007600307213 */ /* 0x000fe20000000000 */
[--C-:B------:R-:W-:Y:S01]  /*1790*/  @!P0 IMAD.IADD R134, R134, 0x1, -R2.reuse ;  /* 0x0000000186868824 */ /* 0x100fe200078e0a02 */
[----:B------:R-:W-:Y:S01]  /*17a0*/  IABS R184, R79 ;  /* 0x0000004f00b87213 */ /* 0x000fe20000000000 */
[----:B------:R-:W-:Y:S01]  /*17b0*/  @!P5 IMAD.IADD R42, R42, 0x1, -R2 ;  /* 0x000000012a2ad824 */ /* 0x000fe200078e0a02 */
[----:B------:R-:W-:Y:S01]  /*17c0*/  IABS R182, R81 ;  /* 0x0000005100b67213 */ /* 0x000fe20000000000 */
[C---:B------:R-:W-:Y:S01]  /*17d0*/  IMAD R44, R2.reuse, R13, R44 ;  /* 0x0000000d022c7224 */ /* 0x040fe200078e022c */
[C---:B------:R-:W-:Y:S01]  /*17e0*/  ISETP.GT.U32.AND P5, PT, R2.reuse, R134, PT ;  /* 0x000000860200720c */ /* 0x040fe20003fa4070 */
[C---:B------:R-:W-:Y:S01]  /*17f0*/  IMAD R132, R2.reuse, R11, R132 ;  /* 0x0000000b02847224 */ /* 0x040fe200078e0284 */
[----:B------:R-:W-:Y:S01]  /*1800*/  ISETP.GT.U32.AND P0, PT, R2, R42, PT ;  /* 0x0000002a0200720c */ /* 0x000fe20003f04070 */
[----:B------:R-:W-:Y:S01]  /*1810*/  IMAD.HI.U32 R11, R3, R130, RZ ;  /* 0x00000082030b7227 */ /* 0x000fe200078e00ff */
[----:B------:R-:W-:-:S02]  /*1820*/  IABS R180, R75 ;  /* 0x0000004b00b47213 */ /* 0x000fc40000000000 */
[----:B------:R-:W-:Y:S01]  /*1830*/  IABS R178, R83 ;  /* 0x0000005300b27213 */ /* 0x000fe20000000000 */
[C---:B------:R-:W-:Y:S01]  /*1840*/  IMAD.HI.U32 R12, R3.reuse, R46, RZ ;  /* 0x0000002e030c7227 */ /* 0x040fe200078e00ff */
[----:B------:R-:W-:Y:S02]  /*1850*/  IABS R172, R73 ;  /* 0x0000004900ac7213 */ /* 0x000fe40000000000 */
[----:B------:R-:W-:Y:S01]  /*1860*/  IABS R176, R69 ;  /* 0x0000004500b07213 */ /* 0x000fe20000000000 */
[----:B------:R-:W-:Y:S01]  /*1870*/  @!P2 IMAD.MOV R5, RZ, RZ, -R5 ;  /* 0x000000ffff05a224 */ /* 0x000fe200078e0a05 */
[----:B------:R-:W-:Y:S01]  /*1880*/  @!P6 LOP3.LUT R5, RZ, R18, RZ, 0x33, !PT ;  /* 0x00000012ff05e212 */ /* 0x000fe200078e33ff */
[----:B------:R-:W-:Y:S01]  /*1890*/  IMAD.MOV R11, RZ, RZ, -R11 ;  /* 0x000000ffff0b7224 */ /* 0x000fe200078e0a0b */
[C---:B------:R-:W-:Y:S01]  /*18a0*/  ISETP.GT.U32.AND P6, PT, R2.reuse, R44, PT ;  /* 0x0000002c0200720c */ /* 0x040fe20003fc4070 */
[----:B------:R-:W-:Y:S01]  /*18b0*/  IMAD.HI.U32 R9, R3, R128, RZ ;  /* 0x0000008003097227 */ /* 0x000fe200078e00ff */
[----:B------:R-:W-:-:S02]  /*18c0*/  ISETP.GT.U32.AND P2, PT, R2, R132, PT ;  /* 0x000000840200720c */ /* 0x000fc40003f44070 */
[----:B------:R-:W-:Y:S01]  /*18d0*/  IABS R174, R71 ;  /* 0x0000004700ae7213 */ /* 0x000fe20000000000 */
[----:B------:R-:W-:Y:S01]  /*18e0*/  IMAD.MOV R15, RZ, RZ, -R12 ;  /* 0x000000ffff0f7224 */ /* 0x000fe200078e0a0c */
[----:B------:R-:W-:Y:S01]  /*18f0*/  IABS R12, R74 ;  /* 0x0000004a000c7213 */ /* 0x000fe20000000000 */
[C---:B------:R-:W-:Y:S01]  /*1900*/  IMAD R130, R2.reuse, R11, R130 ;  /* 0x0000000b02827224 */ /* 0x040fe200078e0282 */
[----:B------:R-:W-:Y:S01]  /*1910*/  IABS R170, R4 ;  /* 0x0000000400aa7213 */ /* 0x000fe20000000000 */
[----:B------:R-:W-:Y:S01]  /*1920*/  IMAD.MOV R9, RZ, RZ, -R9 ;  /* 0x000000ffff097224 */ /* 0x000fe200078e0a09 */
[----:B------:R-:W-:Y:S01]  /*1930*/  IABS R168, R67 ;  /* 0x0000004300a87213 */ /* 0x000fe20000000000 */
[C---:B------:R-:W-:Y:S01]  /*1940*/  IMAD R46, R2.reuse, R15, R46 ;  /* 0x0000000f022e7224 */ /* 0x040fe200078e022e */
[----:B------:R-:W-:Y:S01]  /*1950*/  IABS R166, R65 ;  /* 0x0000004100a67213 */ /* 0x000fe20000000000 */
[----:B------:R-:W-:Y:S01]  /*1960*/  IMAD R128, R2, R9, R128 ;  /* 0x0000000902807224 */ /* 0x000fe200078e0280 */
[----:B------:R-:W-:Y:S01]  /*1970*/  IABS R164, R61 ;  /* 0x0000003d00a47213 */ /* 0x000fe20000000000 */
[--C-:B------:R-:W-:Y:S01]  /*1980*/  @!P5 IMAD.IADD R134, R134, 0x1, -R2.reuse ;  /* 0x000000018686d824 */ /* 0x100fe200078e0a02 */
[----:B------:R-:W-:Y:S01]  /*1990*/  ISETP.GT.U32.AND P5, PT, R2, R130, PT ;  /* 0x000000820200720c */ /* 0x000fe20003fa4070 */
[--C-:B------:R-:W-:Y:S01]  /*19a0*/  @!P0 IMAD.IADD R42, R42, 0x1, -R2.reuse ;  /* 0x000000012a2a8824 */ /* 0x100fe200078e0a02 */
[----:B------:R-:W-:Y:S01]  /*19b0*/  ISETP.GT.U32.AND P0, PT, R2, R46, PT ;  /* 0x0000002e0200720c */ /* 0x000fe20003f04070 */
[--C-:B------:R-:W-:Y:S01]  /*19c0*/  @!P6 IMAD.IADD R44, R44, 0x1, -R2.reuse ;  /* 0x000000012c2ce824 */ /* 0x100fe200078e0a02 */
[----:B------:R-:W-:Y:S01]  /*19d0*/  ISETP.GT.U32.AND P6, PT, R2, R128, PT ;  /* 0x000000800200720c */ /* 0x000fe20003fc4070 */
[----:B------:R-:W-:Y:S01]  /*19e0*/  @!P2 IMAD.IADD R132, R132, 0x1, -R2 ;  /* 0x000000018484a824 */ /* 0x000fe200078e0a02 */
[----:B------:R-:W-:Y:S01]  /*19f0*/  ISETP.GE.AND P2, PT, R0, RZ, PT ;  /* 0x000000ff0000720c */ /* 0x000fe20003f46270 */
[----:B------:R-:W-:Y:S01]  /*1a00*/  IMAD.HI.U32 R9, R3, R48, RZ ;  /* 0x0000003003097227 */ /* 0x000fe200078e00ff */
[----:B------:R-:W-:-:S02]  /*1a10*/  IABS R162, R38 ;  /* 0x0000002600a27213 */ /* 0x000fc40000000000 */
[----:B------:R-:W-:Y:S01]  /*1a20*/  IABS R160, R36 ;  /* 0x0000002400a07213 */ /* 0x000fe20000000000 */
[----:B------:R-:W-:Y:S01]  /*1a30*/  IMAD.MOV R13, RZ, RZ, -R9 ;  /* 0x000000ffff0d7224 */ /* 0x000fe200078e0a09 */
[----:B------:R-:W-:Y:S01]  /*1a40*/  IABS R158, R32 ;  /* 0x00000020009e7213 */ /* 0x000fe20000000000 */
[--C-:B------:R-:W-:Y:S01]  /*1a50*/  @!P5 IMAD.IADD R130, R130, 0x1, -R2.reuse ;  /* 0x000000018282d824 */ /* 0x100fe200078e0a02 */
[----:B------:R-:W-:Y:S01]  /*1a60*/  ISETP.GT.U32.AND P5, PT, R2, R132, PT ;  /* 0x000000840200720c */ /* 0x000fe20003fa4070 */
[--C-:B------:R-:W-:Y:S01]  /*1a70*/  @!P0 IMAD.IADD R46, R46, 0x1, -R2.reuse ;  /* 0x000000012e2e8824 */ /* 0x100fe200078e0a02 */
[----:B------:R-:W-:Y:S01]  /*1a80*/  IABS R156, R51 ;  /* 0x00000033009c7213 */ /* 0x000fe20000000000 */
[----:B------:R-:W-:Y:S01]  /*1a90*/  @!P6 IMAD.IADD R128, R128, 0x1, -R2 ;  /* 0x000000018080e824 */ /* 0x000fe200078e0a02 */
[C---:B------:R-:W-:Y:S01]  /*1aa0*/  ISETP.GT.U32.AND P0, PT, R2.reuse, R130, PT ;  /* 0x000000820200720c */ /* 0x040fe20003f04070 */
[----:B------:R-:W-:Y:S01]  /*1ab0*/  @!P2 IMAD.MOV R134, RZ, RZ, -R134 ;  /* 0x000000ffff86a224 */ /* 0x000fe200078e0a86 */
[C---:B------:R-:W-:Y:S01]  /*1ac0*/  ISETP.GT.U32.AND P6, PT, R2.reuse, R46, PT ;  /* 0x0000002e0200720c */ /* 0x040fe20003fc4070 */
[----:B------:R-:W-:Y:S01]  /*1ad0*/  IMAD.HI.U32 R9, R3, R50, RZ ;  /* 0x0000003203097227 */ /* 0x000fe200078e00ff */
[----:B------:R-:W-:-:S02]  /*1ae0*/  ISETP.GT.U32.AND P2, PT, R2, R44, PT ;  /* 0x0000002c0200720c */ /* 0x000fc40003f44070 */
[----:B------:R-:W-:Y:S01]  /*1af0*/  IABS R154, R30 ;  /* 0x0000001e009a7213 */ /* 0x000fe20000000000 */
[----:B------:R-:W-:Y:S01]  /*1b00*/  IMAD.HI.U32 R11, R3, R126, RZ ;  /* 0x0000007e030b7227 */ /* 0x000fe200078e00ff */
[----:B------:R-:W-:Y:S02]  /*1b10*/  IABS R152, R49 ;  /* 0x0000003100987213 */ /* 0x000fe40000000000 */
[----:B------:R-:W-:Y:S01]  /*1b20*/  IABS R18, R20 ;  /* 0x0000001400127213 */ /* 0x000fe20000000000 */
[C---:B------:R-:W-:Y:S02]  /*1b30*/  IMAD R48, R2.reuse, R13, R48 ;  /* 0x0000000d02307224 */ /* 0x040fe400078e0230 */
[----:B------:R-:W-:Y:S02]  /*1b40*/  IMAD.MOV R9, RZ, RZ, -R9 ;  /* 0x000000ffff097224 */ /* 0x000fe400078e0a09 */
[----:B------:R-:W-:Y:S02]  /*1b50*/  IMAD.MOV R11, RZ, RZ, -R11 ;  /* 0x000000ffff0b7224 */ /* 0x000fe400078e0a0b */
[----:B------:R-:W-:Y:S01]  /*1b60*/  @!P3 IMAD.MOV R42, RZ, RZ, -R42 ;  /* 0x000000ffff2ab224 */ /* 0x000fe200078e0a2a */
[C---:B------:R-:W-:Y:S01]  /*1b70*/  ISETP.GT.U32.AND P3, PT, R2.reuse, R128, PT ;  /* 0x000000800200720c */ /* 0x040fe20003f64070 */
[----:B------:R-:W-:-:S02]  /*1b80*/  IMAD R50, R2, R9, R50 ;  /* 0x0000000902327224 */ /* 0x000fc400078e0232 */
[----:B------:R-:W-:Y:S01]  /*1b90*/  @!P5 IMAD.IADD R132, R132, 0x1, -R2 ;  /* 0x000000018484d824 */ /* 0x000fe200078e0a02 */
[C---:B------:R-:W-:Y:S01]  /*1ba0*/  ISETP.GT.U32.AND P5, PT, R2.reuse, R48, PT ;  /* 0x000000300200720c */ /* 0x040fe20003fa4070 */
[----:B------:R-:W-:Y:S02]  /*1bb0*/  IMAD R126, R2, R11, R126 ;  /* 0x0000000b027e7224 */ /* 0x000fe400078e027e */
[--C-:B------:R-:W-:Y:S01]  /*1bc0*/  @!P6 IMAD.IADD R46, R46, 0x1, -R2.reuse ;  /* 0x000000012e2ee824 */ /* 0x100fe200078e0a02 */
[----:B------:R-:W-:Y:S01]  /*1bd0*/  ISETP.GT.U32.AND P6, PT, R2, R50, PT ;  /* 0x000000320200720c */ /* 0x000fe20003fc4070 */
[----:B------:R-:W-:Y:S01]  /*1be0*/  @!P2 IMAD.IADD R44, R44, 0x1, -R2 ;  /* 0x000000012c2ca824 */ /* 0x000fe200078e0a02 */
[----:B------:R-:W-:Y:S01]  /*1bf0*/  ISETP.GT.U32.AND P2, PT, R2, R126, PT ;  /* 0x0000007e0200720c */ /* 0x000fe20003f44070 */
[----:B------:R-:W-:-:S04]  /*1c00*/  IMAD.HI.U32 R9, R3, R124, RZ ;  /* 0x0000007c03097227 */ /* 0x000fc800078e00ff */
[--C-:B------:R-:W-:Y:S01]  /*1c10*/  @!P3 IMAD.IADD R128, R128, 0x1, -R2.reuse ;  /* 0x000000018080b824 */ /* 0x100fe200078e0a02 */
[----:B------:R-:W-:Y:S01]  /*1c20*/  ISETP.GE.AND P3, PT, R122, RZ, PT ;  /* 0x000000ff7a00720c */ /* 0x000fe20003f66270 */
[--C-:B------:R-:W-:Y:S01]  /*1c30*/  @!P0 IMAD.IADD R130, R130, 0x1, -R2.reuse ;  /* 0x0000000182828824 */ /* 0x100fe200078e0a02 */
[----:B------:R-:W-:Y:S01]  /*1c40*/  ISETP.GE.AND P0, PT, R150, RZ, PT ;  /* 0x000000ff9600720c */ /* 0x000fe20003f06270 */
[--C-:B------:R-:W-:Y:S01]  /*1c50*/  @!P5 IMAD.IADD R48, R48, 0x1, -R2.reuse ;  /* 0x000000013030d824 */ /* 0x100fe200078e0a02 */
[----:B------:R-:W-:Y:S01]  /*1c60*/  ISETP.GE.AND P5, PT, R120, RZ, PT ;  /* 0x000000ff7800720c */ /* 0x000fe20003fa6270 */
[----:B------:R-:W-:Y:S01]  /*1c70*/  IMAD.MOV R9, RZ, RZ, -R9 ;  /* 0x000000ffff097224 */ /* 0x000fe200078e0a09 */
[----:B------:R-:W-:Y:S01]  /*1c80*/  IABS R122, R56 ;  /* 0x00000038007a7213 */ /* 0x000fe20000000000 */
[--C-:B------:R-:W-:Y:S01]  /*1c90*/  @!P6 IMAD.IADD R50, R50, 0x1, -R2.reuse ;  /* 0x000000013232e824 */ /* 0x100fe200078e0a02 */
[----:B------:R-:W-:Y:S01]  /*1ca0*/  ISETP.GT.U32.AND P6, PT, R2, R48, PT ;  /* 0x000000300200720c */ /* 0x000fe20003fc4070 */
[----:B------:R-:W-:Y:S01]  /*1cb0*/  @!P2 IMAD.IADD R126, R126, 0x1, -R2 ;  /* 0x000000017e7ea824 */ /* 0x000fe200078e0a02 */
[----:B------:R-:W-:Y:S01]  /*1cc0*/  ISETP.GE.AND P2, PT, R118, RZ, PT ;  /* 0x000000ff7600720c */ /* 0x000fe20003f46270 */
[----:B------:R-:W-:Y:S01]  /*1cd0*/  IMAD R124, R2, R9, R124 ;  /* 0x00000009027c7224 */ /* 0x000fe200078e027c */
[----:B------:R-:W-:Y:S01]  /*1ce0*/  IABS R120, R60 ;  /* 0x0000003c00787213 */ /* 0x000fe20000000000 */
[----:B------:R-:W-:Y:S01]  /*1cf0*/  IMAD.HI.U32 R11, R3, R52, RZ ;  /* 0x00000034030b7227 */ /* 0x000fe200078e00ff */
[----:B------:R-:W-:-:S02]  /*1d00*/  IABS R118, R108 ;  /* 0x0000006c00767213 */ /* 0x000fc40000000000 */
[----:B------:R-:W-:Y:S01]  /*1d10*/  IABS R150, R47 ;  /* 0x0000002f00967213 */ /* 0x000fe20000000000 */
[----:B------:R-:W-:Y:S01]  /*1d20*/  @!P4 IMAD.MOV R132, RZ, RZ, -R132 ;  /* 0x000000ffff84c224 */ /* 0x000fe200078e0a84 */
[C---:B------:R-:W-:Y:S01]  /*1d30*/  ISETP.GT.U32.AND P4, PT, R2.reuse, R126, PT ;  /* 0x0000007e0200720c */ /* 0x040fe20003f84070 */
[----:B------:R-:W-:Y:S01]  /*1d40*/  @!P1 IMAD.MOV R44, RZ, RZ, -R44 ;  /* 0x000000ffff2c9224 */ /* 0x000fe200078e0a2c */
[----:B------:R-:W-:Y:S01]  /*1d50*/  ISETP.GT.U32.AND P1, PT, R2, R124, PT ;  /* 0x0000007c0200720c */ /* 0x000fe20003f24070 */
[----:B------:R-:W-:Y:S02]  /*1d60*/  IMAD.MOV R11, RZ, RZ, -R11 ;  /* 0x000000ffff0b7224 */ /* 0x000fe400078e0a0b */
[----:B------:R-:W-:Y:S01]  /*1d70*/  @!P3 IMAD.MOV R46, RZ, RZ, -R46 ;  /* 0x000000ffff2eb224 */ /* 0x000fe200078e0a2e */
[----:B------:R-:W-:Y:S01]  /*1d80*/  ISETP.GE.AND P3, PT, R116, RZ, PT ;  /* 0x000000ff7400720c */ /* 0x000fe20003f66270 */
[----:B------:R-:W-:Y:S01]  /*1d90*/  @!P0 IMAD.MOV R130, RZ, RZ, -R130 ;  /* 0x000000ffff828224 */ /* 0x000fe200078e0a82 */
[C---:B------:R-:W-:Y:S01]  /*1da0*/  ISETP.GT.U32.AND P0, PT, R2.reuse, R50, PT ;  /* 0x000000320200720c */ /* 0x040fe20003f04070 */
[----:B------:R-:W-:Y:S01]  /*1db0*/  IMAD R52, R2, R11, R52 ;  /* 0x0000000b02347224 */ /* 0x000fe200078e0234 */
[----:B------:R-:W-:Y:S01]  /*1dc0*/  IABS R116, R106 ;  /* 0x0000006a00747213 */ /* 0x000fe20000000000 */
[----:B------:R-:W-:Y:S01]  /*1dd0*/  @!P6 IMAD.IADD R48, R48, 0x1, -R2 ;  /* 0x000000013030e824 */ /* 0x000fe200078e0a02 */
[----:B------:R-:W-:Y:S01]  /*1de0*/  ISETP.GE.AND P6, PT, R114, RZ, PT ;  /* 0x000000ff7200720c */ /* 0x000fe20003fc6270 */
[----:B------:R-:W-:Y:S01]  /*1df0*/  IMAD.HI.U32 R9, R3, R122, RZ ;  /* 0x0000007a03097227 */ /* 0x000fe200078e00ff */
[----:B------:R-:W-:-:S03]  /*1e00*/  IABS R114, R102 ;  /* 0x0000006600727213 */ /* 0x000fc60000000000 */
[----:B------:R-:W-:Y:S01]  /*1e10*/  @!P5 IMAD.MOV R128, RZ, RZ, -R128 ;  /* 0x000000ffff80d224 */ /* 0x000fe200078e0a80 */
[----:B------:R-:W-:Y:S01]  /*1e20*/  ISETP.GT.U32.AND P5, PT, R2, R52, PT ;  /* 0x000000340200720c */ /* 0x000fe20003fa4070 */
[--C-:B------:R-:W-:Y:S01]  /*1e30*/  @!P4 IMAD.IADD R126, R126, 0x1, -R2.reuse ;  /* 0x000000017e7ec824 */ /* 0x100fe200078e0a02 */
[----:B------:R-:W-:Y:S01]  /*1e40*/  ISETP.GE.AND P4, PT, R112, RZ, PT ;  /* 0x000000ff7000720c */ /* 0x000fe20003f86270 */
[----:B------:R-:W-:Y:S01]  /*1e50*/  IMAD.MOV R9, RZ, RZ, -R9 ;  /* 0x000000ffff097224 */ /* 0x000fe200078e0a09 */
[----:B------:R-:W-:Y:S01]  /*1e60*/  IABS R112, R100 ;  /* 0x0000006400707213 */ /* 0x000fe20000000000 */
[----:B------:R-:W-:Y:S01]  /*1e70*/  @!P1 IMAD.IADD R124, R124, 0x1, -R2 ;  /* 0x000000017c7c9824 */ /* 0x000fe200078e0a02 */
[----:B------:R-:W-:Y:S01]  /*1e80*/  ISETP.GE.AND P1, PT, R56, RZ, PT ;  /* 0x000000ff3800720c */ /* 0x000fe20003f26270 */
[----:B------:R-:W-:Y:S01]  /*1e90*/  @!P3 IMAD.MOV R126, RZ, RZ, -R126 ;  /* 0x000000ffff7eb224 */ /* 0x000fe200078e0a7e */
[----:B------:R-:W-:Y:S01]  /*1ea0*/  ISETP.GE.AND P3, PT, R54, RZ, PT ;  /* 0x000000ff3600720c */ /* 0x000fe20003f66270 */
[----:B------:R-:W-:Y:S01]  /*1eb0*/  @!P0 IMAD.IADD R50, R50, 0x1, -R2 ;  /* 0x0000000132328824 */ /* 0x000fe200078e0a02 */
[----:B------:R-:W-:Y:S01]  /*1ec0*/  IABS R54, R54 ;  /* 0x0000003600367213 */ /* 0x000fe20000000000 */
[C---:B------:R-:W-:Y:S01]  /*1ed0*/  IMAD R122, R2.reuse, R9, R122 ;  /* 0x00000009027a7224 */ /* 0x040fe200078e027a */
[----:B------:R-:W-:Y:S01]  /*1ee0*/  IABS R56, R58 ;  /* 0x0000003a00387213 */ /* 0x000fe20000000000 */
[----:B------:R-:W-:Y:S01]  /*1ef0*/  @!P2 IMAD.MOV R48, RZ, RZ, -R48 ;  /* 0x000000ffff30a224 */ /* 0x000fe200078e0a30 */
[C---:B------:R-:W-:Y:S01]  /*1f00*/  ISETP.GT.U32.AND P2, PT, R2.reuse, R124, PT ;  /* 0x0000007c0200720c */ /* 0x040fe20003f44070 */
[----:B------:R-:W-:Y:S01]  /*1f10*/  @!P6 IMAD.MOV R50, RZ, RZ, -R50 ;  /* 0x000000ffff32e224 */ /* 0x000fe200078e0a32 */
[----:B------:R-:W-:Y:S01]  /*1f20*/  ISETP.GT.U32.AND P6, PT, R2, R122, PT ;  /* 0x0000007a0200720c */ /* 0x000fe20003fc4070 */
[----:B------:R-:W-:Y:S01]  /*1f30*/  @!P5 IMAD.IADD R52, R52, 0x1, -R2 ;  /* 0x000000013434d824 */ /* 0x000fe200078e0a02 */
[----:B------:R-:W-:Y:S01]  /*1f40*/  ISETP.GE.AND P0, PT, R110, RZ, PT ;  /* 0x000000ff6e00720c */ /* 0x000fe20003f06270 */
[----:B------:R-:W-:Y:S01]  /*1f50*/  IMAD.HI.U32 R9, R3, R54, RZ ;  /* 0x0000003603097227 */ /* 0x000fe200078e00ff */
[----:B------:R-:W-:-:S02]  /*1f60*/  IABS R110, R78 ;  /* 0x0000004e006e7213 */ /* 0x000fc40000000000 */
[----:B------:R-:W-:Y:S01]  /*1f70*/  ISETP.GT.U32.AND P5, PT, R2, R52, PT ;  /* 0x000000340200720c */ /* 0x000fe20003fa4070 */
[----:B------:R-:W-:Y:S02]  /*1f80*/  IMAD.MOV R13, RZ, RZ, -R9 ;  /* 0x000000ffff0d7224 */ /* 0x000fe400078e0a09 */
[----:B------:R-:W-:-:S04]  /*1f90*/  IMAD.HI.U32 R9, R3, R56, RZ ;  /* 0x0000003803097227 */ /* 0x000fc800078e00ff */
[----:B------:R-:W-:Y:S01]  /*1fa0*/  @!P2 IMAD.IADD R124, R124, 0x1, -R2 ;  /* 0x000000017c7ca824 */ /* 0x000fe200078e0a02 */
[----:B------:R-:W-:Y:S01]  /*1fb0*/  ISETP.GE.AND P2, PT, R60, RZ, PT ;  /* 0x000000ff3c00720c */ /* 0x000fe20003f46270 */
[----:B------:R-:W-:Y:S01]  /*1fc0*/  IMAD R54, R2, R13, R54 ;  /* 0x0000000d02367224 */ /* 0x000fe200078e0236 */
[----:B------:R-:W-:Y:S01]  /*1fd0*/  IABS R60, R104 ;  /* 0x00000068003c7213 */ /* 0x000fe20000000000 */
[----:B------:R-:W-:Y:S02]  /*1fe0*/  IMAD.MOV R9, RZ, RZ, -R9 ;  /* 0x000000ffff097224 */ /* 0x000fe400078e0a09 */
[----:B------:R-:W-:-:S04]  /*1ff0*/  IMAD.HI.U32 R11, R3, R120, RZ ;  /* 0x00000078030b7227 */ /* 0x000fc800078e00ff */
[----:B------:R-:W-:Y:S02]  /*2000*/  @!P6 IMAD.IADD R122, R122, 0x1, -R2 ;  /* 0x000000017a7ae824 */ /* 0x000fe400078e0a02 */
[----:B------:R-:W-:Y:S01]  /*2010*/  @!P4 IMAD.MOV R124, RZ, RZ, -R124 ;  /* 0x000000ffff7cc224 */ /* 0x000fe200078e0a7c */
[C---:B------:R-:W-:Y:S01]  /*2020*/  ISETP.GT.U32.AND P4, PT, R2.reuse, R54, PT ;  /* 0x000000360200720c */ /* 0x040fe20003f84070 */
[C---:B------:R-:W-:Y:S01]  /*2030*/  IMAD R56, R2.reuse, R9, R56 ;  /* 0x0000000902387224 */ /* 0x040fe200078e0238 */
[----:B------:R-:W-:Y:S01]  /*2040*/  ISETP.GT.U32.AND P6, PT, R2, R122, PT ;  /* 0x0000007a0200720c */ /* 0x000fe20003fc4070 */
[----:B------:R-:W-:Y:S02]  /*2050*/  IMAD.MOV R11, RZ, RZ, -R11 ;  /* 0x000000ffff0b7224 */ /* 0x000fe400078e0a0b */
[----:B------:R-:W-:-:S04]  /*2060*/  IMAD.HI.U32 R9, R3, R118, RZ ;  /* 0x0000007603097227 */ /* 0x000fc800078e00ff */
[----:B------:R-:W-:Y:S01]  /*2070*/  @!P5 IMAD.IADD R52, R52, 0x1, -R2 ;  /* 0x000000013434d824 */ /* 0x000fe200078e0a02 */
[----:B------:R-:W-:Y:S01]  /*2080*/  ISETP.GE.AND P5, PT, R58, RZ, PT ;  /* 0x000000ff3a00720c */ /* 0x000fe20003fa6270 */
[C---:B------:R-:W-:Y:S01]  /*2090*/  IMAD R120, R2.reuse, R11, R120 ;  /* 0x0000000b02787224 */ /* 0x040fe200078e0278 */
[----:B------:R-:W-:Y:S01]  /*20a0*/  IABS R58, R62 ;  /* 0x0000003e003a7213 */ /* 0x000fe20000000000 */
[----:B------:R-:W-:Y:S02]  /*20b0*/  IMAD.MOV R9, RZ, RZ, -R9 ;  /* 0x000000ffff097224 */ /* 0x000fe400078e0a09 */
[----:B------:R-:W-:Y:S01]  /*20c0*/  @!P0 IMAD.MOV R52, RZ, RZ, -R52 ;  /* 0x000000ffff348224 */ /* 0x000fe200078e0a34 */
[C---:B------:R-:W-:Y:S01]  /*20d0*/  ISETP.GT.U32.AND P0, PT, R2.reuse, R120, PT ;  /* 0x000000780200720c */ /* 0x040fe20003f04070 */
[----:B------:R-:W-:Y:S02]  /*20e0*/  IMAD R118, R2, R9, R118 ;  /* 0x0000000902767224 */ /* 0x000fe400078e0276 */
[----:B------:R-:W-:-:S02]  /*20f0*/  @!P4 IMAD.IADD R54, R54, 0x1, -R2 ;  /* 0x000000013636c824 */ /* 0x000fc400078e0a02 */
[----:B------:R-:W-:Y:S01]  /*2100*/  @!P6 IMAD.IADD R122, R122, 0x1, -R2 ;  /* 0x000000017a7ae824 */ /* 0x000fe200078e0a02 */
[C---:B------:R-:W-:Y:S01]  /*2110*/  ISETP.GT.U32.AND P4, PT, R2.reuse, R118, PT ;  /* 0x000000760200720c */ /* 0x040fe20003f84070 */
[----:B------:R-:W-:Y:S01]  /*2120*/  IMAD.HI.U32 R9, R3, R58, RZ ;  /* 0x0000003a03097227 */ /* 0x000fe200078e00ff */
[----:B------:R-:W-:-:S03]  /*2130*/  ISETP.GT.U32.AND P6, PT, R2, R56, PT ;  /* 0x000000380200720c */ /* 0x000fc60003fc4070 */
[----:B------:R-:W-:Y:S02]  /*2140*/  @!P1 IMAD.MOV R122, RZ, RZ, -R122 ;  /* 0x000000ffff7a9224 */ /* 0x000fe400078e0a7a */
[----:B------:R-:W-:Y:S01]  /*2150*/  @!P0 IMAD.IADD R120, R120, 0x1, -R2 ;  /* 0x0000000178788824 */ /* 0x000fe200078e0a02 */
[C---:B------:R-:W-:Y:S01]  /*2160*/  ISETP.GT.U32.AND P0, PT, R2.reuse, R54, PT ;  /* 0x000000360200720c */ /* 0x040fe20003f04070 */
[----:B------:R-:W-:Y:S02]  /*2170*/  IMAD.MOV R9, RZ, RZ, -R9 ;  /* 0x000000ffff097224 */ /* 0x000fe400078e0a09 */
[----:B------:R-:W-:Y:S01]  /*2180*/  IMAD.HI.U32 R11, R3, R116, RZ ;  /* 0x00000074030b7227 */ /* 0x000fe200078e00ff */
[----:B------:R-:W-:-:S03]  /*2190*/  ISETP.GT.U32.AND P1, PT, R2, R120, PT ;  /* 0x000000780200720c */ /* 0x000fc60003f24070 */
[--C-:B------:R-:W-:Y:S02]  /*21a0*/  @!P4 IMAD.IADD R118, R118, 0x1, -R2.reuse ;  /* 0x000000017676c824 */ /* 0x100fe400078e0a02 */
[----:B------:R-:W-:Y:S02]  /*21b0*/  @!P6 IMAD.IADD R56, R56, 0x1, -R2 ;  /* 0x000000013838e824 */ /* 0x000fe400078e0a02 */
[C---:B------:R-:W-:Y:S01]  /*21c0*/  IMAD R58, R2.reuse, R9, R58 ;  /* 0x00000009023a7224 */ /* 0x040fe200078e023a */
[C---:B------:R-:W-:Y:S01]  /*21d0*/  ISETP.GT.U32.AND P4, PT, R2.reuse, R118, PT ;  /* 0x000000760200720c */ /* 0x040fe20003f84070 */
[----:B------:R-:W-:Y:S01]  /*21e0*/  IMAD.MOV R11, RZ, RZ, -R11 ;  /* 0x000000ffff0b7224 */ /* 0x000fe200078e0a0b */
[----:B------:R-:W-:Y:S01]  /*21f0*/  ISETP.GT.U32.AND P6, PT, R2, R56, PT ;  /* 0x000000380200720c */ /* 0x000fe20003fc4070 */
[----:B------:R-:W-:-:S04]  /*2200*/  IMAD.HI.U32 R9, R3, R60, RZ ;  /* 0x0000003c03097227 */ /* 0x000fc800078e00ff */
[----:B------:R-:W-:Y:S01]  /*2210*/  IMAD R116, R2, R11, R116 ;  /* 0x0000000b02747224 */ /* 0x000fe200078e0274 */
[----:B------:R-:W-:Y:S01]  /*2220*/  IABS R11, R68 ;  /* 0x00000044000b7213 */ /* 0x000fe20000000000 */
[----:B------:R-:W-:Y:S02]  /*2230*/  IMAD.MOV R9, RZ, RZ, -R9 ;  /* 0x000000ffff097224 */ /* 0x000fe400078e0a09 */
[--C-:B------:R-:W-:Y:S01]  /*2240*/  @!P0 IMAD.IADD R54, R54, 0x1, -R2.reuse ;  /* 0x0000000136368824 */ /* 0x100fe200078e0a02 */
[----:B------:R-:W-:Y:S01]  /*2250*/  ISETP.GT.U32.AND P0, PT, R2, R58, PT ;  /* 0x0000003a0200720c */ /* 0x000fe20003f04070 */
[----:B------:R-:W-:Y:S01]  /*2260*/  @!P1 IMAD.IADD R120, R120, 0x1, -R2 ;  /* 0x0000000178789824 */ /* 0x000fe200078e0a02 */
[C---:B------:R-:W-:Y:S01]  /*2270*/  ISETP.GT.U32.AND P1, PT, R2.reuse, R116, PT ;  /* 0x000000740200720c */ /* 0x040fe20003f24070 */
[----:B------:R-:W-:Y:S02]  /*2280*/  IMAD R60, R2, R9, R60 ;  /* 0x00000009023c7224 */ /* 0x000fe400078e023c */
[----:B------:R-:W-:-:S02]  /*2290*/  @!P4 IMAD.IADD R118, R118, 0x1, -R2 ;  /* 0x000000017676c824 */ /* 0x000fc400078e0a02 */
[--C-:B------:R-:W-:Y:S01]  /*22a0*/  @!P6 IMAD.IADD R56, R56, 0x1, -R2.reuse ;  /* 0x000000013838e824 */ /* 0x100fe200078e0a02 */
[----:B------:R-:W-:Y:S01]  /*22b0*/  ISETP.GT.U32.AND P4, PT, R2, R60, PT ;  /* 0x0000003c0200720c */ /* 0x000fe20003f84070 */
[----:B------:R-:W-:Y:S01]  /*22c0*/  IMAD.HI.U32 R9, R3, R114, RZ ;  /* 0x0000007203097227 */ /* 0x000fe200078e00ff */
[----:B------:R-:W-:Y:S02]  /*22d0*/  ISETP.GE.AND P6, PT, R108, RZ, PT ;  /* 0x000000ff6c00720c */ /* 0x000fe40003fc6270 */
[----:B------:R-:W-:Y:S01]  /*22e0*/  IABS R108, R72 ;  /* 0x00000048006c7213 */ /* 0x000fe20000000000 */
[--C-:B------:R-:W-:Y:S01]  /*22f0*/  @!P0 IMAD.IADD R58, R58, 0x1, -R2.reuse ;  /* 0x000000013a3a8824 */ /* 0x100fe200078e0a02 */
[----:B------:R-:W-:Y:S01]  /*2300*/  ISETP.GE.AND P0, PT, R62, RZ, PT ;  /* 0x000000ff3e00720c */ /* 0x000fe20003f06270 */
[----:B------:R-:W-:Y:S02]  /*2310*/  IMAD.MOV R9, RZ, RZ, -R9 ;  /* 0x000000ffff097224 */ /* 0x000fe400078e0a09 */
[----:B------:R-:W-:Y:S01]  /*2320*/  @!P1 IMAD.IADD R116, R116, 0x1, -R2 ;  /* 0x0000000174749824 */ /* 0x000fe200078e0a02 */
[----:B------:R-:W-:Y:S01]  /*2330*/  ISETP.GE.AND P1, PT, R106, RZ, PT ;  /* 0x000000ff6a00720c */ /* 0x000fe20003f26270 */
[----:B------:R-:W-:Y:S01]  /*2340*/  IMAD.MOV.U32 R62, RZ, RZ, R11 ;  /* 0x000000ffff3e7224 */ /* 0x000fe200078e000b */
[----:B------:R-:W-:Y:S01]  /*2350*/  IABS R106, R149 ;  /* 0x00000095006a7213 */ /* 0x000fe20000000000 */
[----:B------:R-:W-:-:S02]  /*2360*/  IMAD R114, R2, R9, R114 ;  /* 0x0000000902727224 */ /* 0x000fc400078e0272 */
[----:B------:R-:W-:Y:S01]  /*2370*/  @!P4 IMAD.IADD R60, R60, 0x1, -R2 ;  /* 0x000000013c3cc824 */ /* 0x000fe200078e0a02 */
[----:B------:R-:W-:Y:S01]  /*2380*/  ISETP.GT.U32.AND P4, PT, R2, R116, PT ;  /* 0x000000740200720c */ /* 0x000fe20003f84070 */
[----:B------:R-:W-:-:S04]  /*2390*/  IMAD.HI.U32 R9, R3, R62, RZ ;  /* 0x0000003e03097227 */ /* 0x000fc800078e00ff */
[----:B------:R-:W-:Y:S01]  /*23a0*/  @!P6 IMAD.MOV R118, RZ, RZ, -R118 ;  /* 0x000000ffff76e224 */ /* 0x000fe200078e0a76 */
[----:B------:R-:W-:Y:S01]  /*23b0*/  ISETP.GT.U32.AND P6, PT, R2, R114, PT ;  /* 0x000000720200720c */ /* 0x000fe20003fc4070 */
[----:B------:R-:W-:-:S04]  /*23c0*/  IMAD.HI.U32 R11, R3, R112, RZ ;  /* 0x00000070030b7227 */ /* 0x000fc800078e00ff */
[----:B------:R-:W-:Y:S02]  /*23d0*/  IMAD.MOV R9, RZ, RZ, -R9 ;  /* 0x000000ffff097224 */ /* 0x000fe400078e0a09 */
[----:B------:R-:W-:Y:S02]  /*23e0*/  IMAD.MOV R11, RZ, RZ, -R11 ;  /* 0x000000ffff0b7224 */ /* 0x000fe400078e0a0b */
[C---:B------:R-:W-:Y:S01]  /*23f0*/  IMAD R62, R2.reuse, R9, R62 ;  /* 0x00000009023e7224 */ /* 0x040fe200078e023e */
[----:B------:R-:W-:Y:S01]  /*2400*/  IABS R9, R70 ;  /* 0x0000004600097213 */ /* 0x000fe20000000000 */
[----:B------:R-:W-:Y:S02]  /*2410*/  IMAD R112, R2, R11, R112 ;  /* 0x0000000b02707224 */ /* 0x000fe400078e0270 */
[--C-:B------:R-:W-:Y:S01]  /*2420*/  @!P4 IMAD.IADD R116, R116, 0x1, -R2.reuse ;  /* 0x000000017474c824 */ /* 0x100fe200078e0a02 */
[----:B------:R-:W-:Y:S01]  /*2430*/  ISETP.GT.U32.AND P4, PT, R2, R62, PT ;  /* 0x0000003e0200720c */ /* 0x000fe20003f84070 */
[----:B------:R-:W-:Y:S01]  /*2440*/  @!P6 IMAD.IADD R114, R114, 0x1, -R2 ;  /* 0x000000017272e824 */ /* 0x000fe200078e0a02 */
[C---:B------:R-:W-:Y:S01]  /*2450*/  ISETP.GT.U32.AND P6, PT, R2.reuse, R112, PT ;  /* 0x000000700200720c */ /* 0x040fe20003fc4070 */
[----:B------:R-:W-:Y:S01]  /*2460*/  @!P2 IMAD.MOV R120, RZ, RZ, -R120 ;  /* 0x000000ffff78a224 */ /* 0x000fe200078e0a78 */
[----:B------:R-:W-:Y:S01]  /*2470*/  ISETP.GT.U32.AND P2, PT, R2, R60, PT ;  /* 0x0000003c0200720c */ /* 0x000fe20003f44070 */
[----:B------:R-:W-:-:S04]  /*2480*/  IMAD.HI.U32 R11, R3, R110, RZ ;  /* 0x0000006e030b7227 */ /* 0x000fc800078e00ff */
[----:B------:R-:W-:Y:S02]  /*2490*/  IMAD.MOV R11, RZ, RZ, -R11 ;  /* 0x000000ffff0b7224 */ /* 0x000fe400078e0a0b */
[----:B------:R-:W-:Y:S01]  /*24a0*/  @!P5 IMAD.MOV R56, RZ, RZ, -R56 ;  /* 0x000000ffff38d224 */ /* 0x000fe200078e0a38 */
[----:B------:R-:W-:Y:S01]  /*24b0*/  ISETP.GE.AND P5, PT, R104, RZ, PT ;  /* 0x000000ff6800720c */ /* 0x000fe20003fa6270 */
[--C-:B------:R-:W-:Y:S01]  /*24c0*/  @!P4 IMAD.IADD R62, R62, 0x1, -R2.reuse ;  /* 0x000000013e3ec824 */ /* 0x100fe200078e0a02 */
[----:B------:R-:W-:Y:S01]  /*24d0*/  ISETP.GT.U32.AND P4, PT, R2, R114, PT ;  /* 0x000000720200720c */ /* 0x000fe20003f84070 */
[--C-:B------:R-:W-:Y:S01]  /*24e0*/  @!P6 IMAD.IADD R112, R112, 0x1, -R2.reuse ;  /* 0x000000017070e824 */ /* 0x100fe200078e0a02 */
[----:B------:R-:W-:Y:S01]  /*24f0*/  IABS R104, R148 ;  /* 0x0000009400687213 */ /* 0x000fe20000000000 */
[----:B------:R-:W-:Y:S01]  /*2500*/  @!P2 IMAD.IADD R60, R60, 0x1, -R2 ;  /* 0x000000013c3ca824 */ /* 0x000fe200078e0a02 */
[C---:B------:R-:W-:Y:S01]  /*2510*/  ISETP.GT.U32.AND P6, PT, R2.reuse, R62, PT ;  /* 0x0000003e0200720c */ /* 0x040fe20003fc4070 */
[----:B------:R-:W-:Y:S01]  /*2520*/  IMAD R110, R2, R11, R110 ;  /* 0x0000000b026e7224 */ /* 0x000fe200078e026e */
[----:B------:R-:W-:Y:S01]  /*2530*/  ISETP.GE.AND P2, PT, R68, RZ, PT ;  /* 0x000000ff4400720c */ /* 0x000fe20003f46270 */
[----:B------:R-:W-:-:S02]  /*2540*/  IMAD.MOV.U32 R68, RZ, RZ, R9 ;  /* 0x000000ffff447224 */ /* 0x000fc400078e0009 */
[----:B------:R-:W-:Y:S01]  /*2550*/  @!P1 IMAD.MOV R116, RZ, RZ, -R116 ;  /* 0x000000ffff749224 */ /* 0x000fe200078e0a74 */
[----:B------:R-:W-:Y:S01]  /*2560*/  ISETP.GT.U32.AND P1, PT, R2, R112, PT ;  /* 0x000000700200720c */ /* 0x000fe20003f24070 */
[----:B------:R-:W-:-:S04]  /*2570*/  IMAD.HI.U32 R9, R3, R68, RZ ;  /* 0x0000004403097227 */ /* 0x000fc800078e00ff */
[----:B------:R-:W-:Y:S02]  /*2580*/  IMAD.MOV R9, RZ, RZ, -R9 ;  /* 0x000000ffff097224 */ /* 0x000fe400078e0a09 */
[----:B------:R-:W-:Y:S01]  /*2590*/  @!P6 IMAD.IADD R62, R62, 0x1, -R2 ;  /* 0x000000013e3ee824 */ /* 0x000fe200078e0a02 */
[C---:B------:R-:W-:Y:S01]  /*25a0*/  ISETP.GT.U32.AND P6, PT, R2.reuse, R110, PT ;  /* 0x0000006e0200720c */ /* 0x040fe20003fc4070 */
[----:B------:R-:W-:Y:S02]  /*25b0*/  IMAD R68, R2, R9, R68 ;  /* 0x0000000902447224 */ /* 0x000fe400078e0244 */
[----:B------:R-:W-:-:S04]  /*25c0*/  IMAD.HI.U32 R9, R3, R12, RZ ;  /* 0x0000000c03097227 */ /* 0x000fc800078e00ff */
[----:B------:R-:W-:Y:S02]  /*25d0*/  IMAD.MOV R9, RZ, RZ, -R9 ;  /* 0x000000ffff097224 */ /* 0x000fe400078e0a09 */
[----:B------:R-:W-:Y:S01]  /*25e0*/  @!P4 IMAD.IADD R114, R114, 0x1, -R2 ;  /* 0x000000017272c824 */ /* 0x000fe200078e0a02 */
[----:B------:R-:W-:Y:S01]  /*25f0*/  ISETP.GT.U32.AND P4, PT, R2, R68, PT ;  /* 0x000000440200720c */ /* 0x000fe20003f84070 */
[----:B------:R-:W-:Y:S01]  /*2600*/  @!P5 IMAD.MOV R60, RZ, RZ, -R60 ;  /* 0x000000ffff3cd224 */ /* 0x000fe200078e0a3c */
[----:B------:R-:W-:Y:S01]  /*2610*/  ISETP.GE.AND P5, PT, R70, RZ, PT ;  /* 0x000000ff4600720c */ /* 0x000fe20003fa6270 */
[----:B------:R-:W-:Y:S02]  /*2620*/  @!P6 IMAD.IADD R110, R110, 0x1, -R2 ;  /* 0x000000016e6ee824 */ /* 0x000fe400078e0a02 */
[C---:B------:R-:W-:Y:S01]  /*2630*/  IMAD R70, R2.reuse, R9, R12 ;  /* 0x0000000902467224 */ /* 0x040fe200078e020c */
[----:B------:R-:W-:Y:S01]  /*2640*/  IABS R12, R76 ;  /* 0x0000004c000c7213 */ /* 0x000fe20000000000 */
[----:B------:R-:W-:Y:S01]  /*2650*/  IMAD.HI.U32 R9, R3, R108, RZ ;  /* 0x0000006c03097227 */ /* 0x000fe200078e00ff */
[----:B------:R-:W-:-:S03]  /*2660*/  ISETP.GT.U32.AND P6, PT, R2, R110, PT ;  /* 0x0000006e0200720c */ /* 0x000fc60003fc4070 */
[----:B------:R-:W-:Y:S01]  /*2670*/  @!P1 IMAD.IADD R112, R112, 0x1, -R2 ;  /* 0x0000000170709824 */ /* 0x000fe200078e0a02 */
[----:B------:R-:W-:Y:S01]  /*2680*/  ISETP.GT.U32.AND P1, PT, R2, R70, PT ;  /* 0x000000460200720c */ /* 0x000fe20003f24070 */
[----:B------:R-:W-:Y:S02]  /*2690*/  IMAD.MOV R11, RZ, RZ, -R9 ;  /* 0x000000ffff0b7224 */ /* 0x000fe400078e0a09 */
[----:B------:R-:W-:-:S04]  /*26a0*/  IMAD.HI.U32 R9, R3, R12, RZ ;  /* 0x0000000c03097227 */ /* 0x000fc800078e00ff */
[----:B------:R-:W-:Y:S02]  /*26b0*/  IMAD R108, R2, R11, R108 ;  /* 0x0000000b026c7224 */ /* 0x000fe400078e026c */
[--C-:B------:R-:W-:Y:S02]  /*26c0*/  @!P4 IMAD.IADD R68, R68, 0x1, -R2.reuse ;  /* 0x000000014444c824 */ /* 0x100fe400078e0a02 */
[----:B------:R-:W-:Y:S01]  /*26d0*/  @!P6 IMAD.IADD R110, R110, 0x1, -R2 ;  /* 0x000000016e6ee824 */ /* 0x000fe200078e0a02 */
[C---:B------:R-:W-:Y:S01]  /*26e0*/  ISETP.GT.U32.AND P6, PT, R2.reuse, R108, PT ;  /* 0x0000006c0200720c */ /* 0x040fe20003fc4070 */
[----:B------:R-:W-:Y:S01]  /*26f0*/  IMAD.MOV R13, RZ, RZ, -R9 ;  /* 0x000000ffff0d7224 */ /* 0x000fe200078e0a09 */
[----:B------:R-:W-:Y:S01]  /*2700*/  ISETP.GT.U32.AND P4, PT, R2, R68, PT ;  /* 0x000000440200720c */ /* 0x000fe20003f84070 */
[----:B------:R-:W-:-:S04]  /*2710*/  IMAD.HI.U32 R9, R3, R106, RZ ;  /* 0x0000006a03097227 */ /* 0x000fc800078e00ff */
[----:B------:R-:W-:Y:S02]  /*2720*/  @!P1 IMAD.IADD R70, R70, 0x1, -R2 ;  /* 0x0000000146469824 */ /* 0x000fe400078e0a02 */
[----:B------:R-:W-:Y:S02]  /*2730*/  IMAD.MOV R9, RZ, RZ, -R9 ;  /* 0x000000ffff097224 */ /* 0x000fe400078e0a09 */
[----:B------:R-:W-:Y:S01]  /*2740*/  @!P3 IMAD.MOV R54, RZ, RZ, -R54 ;  /* 0x000000ffff36b224 */ /* 0x000fe200078e0a36 */
[C---:B------:R-:W-:Y:S01]  /*2750*/  ISETP.GT.U32.AND P1, PT, R2.reuse, R70, PT ;  /* 0x000000460200720c */ /* 0x040fe20003f24070 */
[C---:B------:R-:W-:Y:S01]  /*2760*/  IMAD R106, R2.reuse, R9, R106 ;  /* 0x00000009026a7224 */ /* 0x040fe200078e026a */
[----:B------:R-:W-:Y:S01]  /*2770*/  ISETP.GT.U32.AND P3, PT, R2, R58, PT ;  /* 0x0000003a0200720c */ /* 0x000fe20003f64070 */
[--C-:B------:R-:W-:Y:S02]  /*2780*/  @!P6 IMAD.IADD R108, R108, 0x1, -R2.reuse ;  /* 0x000000016c6ce824 */ /* 0x100fe400078e0a02 */
[----:B------:R-:W-:Y:S01]  /*2790*/  @!P4 IMAD.IADD R68, R68, 0x1, -R2 ;  /* 0x000000014444c824 */ /* 0x000fe200078e0a02 */
[----:B------:R-:W-:Y:S01]  /*27a0*/  ISETP.GT.U32.AND P6, PT, R2, R106, PT ;  /* 0x0000006a0200720c */ /* 0x000fe20003fc4070 */
[----:B------:R-:W-:Y:S01]  /*27b0*/  IMAD.HI.U32 R9, R3, R104, RZ ;  /* 0x0000006803097227 */ /* 0x000fe200078e00ff */
[----:B------:R-:W-:-:S03]  /*27c0*/  ISETP.GE.AND P4, PT, R72, RZ, PT ;  /* 0x000000ff4800720c */ /* 0x000fc60003f86270 */
[----:B------:R-:W-:Y:S01]  /*27d0*/  @!P2 IMAD.MOV R62, RZ, RZ, -R62 ;  /* 0x000000ffff3ea224 */ /* 0x000fe200078e0a3e */
[----:B------:R-:W-:Y:S01]  /*27e0*/  ISETP.GE.AND P2, PT, R74, RZ, PT ;  /* 0x000000ff4a00720c */ /* 0x000fe20003f46270 */
[----:B------:R-:W-:Y:S01]  /*27f0*/  IMAD R72, R2, R13, R12 ;  /* 0x0000000d02487224 */ /* 0x000fe200078e020c */
[----:B------:R-:W-:Y:S01]  /*2800*/  IABS R74, R80 ;  /* 0x00000050004a7213 */ /* 0x000fe20000000000 */
[----:B------:R-:W-:Y:S01]  /*2810*/  IMAD.MOV R9, RZ, RZ, -R9 ;  /* 0x000000ffff097224 */ /* 0x000fe200078e0a09 */
[----:B------:R-:W-:Y:S01]  /*2820*/  IABS R13, R98 ;  /* 0x00000062000d7213 */ /* 0x000fe20000000000 */
[--C-:B------:R-:W-:Y:S01]  /*2830*/  @!P1 IMAD.IADD R70, R70, 0x1, -R2.reuse ;  /* 0x0000000146469824 */ /* 0x100fe200078e0a02 */
[----:B------:R-:W-:Y:S01]  /*2840*/  ISETP.GT.U32.AND P1, PT, R2, R72, PT ;  /* 0x000000480200720c */ /* 0x000fe20003f24070 */
[----:B------:R-:W-:Y:S01]  /*2850*/  @!P3 IMAD.IADD R58, R58, 0x1, -R2 ;  /* 0x000000013a3ab824 */ /* 0x000fe200078e0a02 */
[----:B------:R-:W-:Y:S01]  /*2860*/  ISETP.GE.AND P3, PT, R102, RZ, PT ;  /* 0x000000ff6600720c */ /* 0x000fe20003f66270 */
[----:B------:R-:W-:Y:S01]  /*2870*/  IMAD.HI.U32 R11, R3, R74, RZ ;  /* 0x0000004a030b7227 */ /* 0x000fe200078e00ff */
[----:B------:R-:W-:-:S03]  /*2880*/  IABS R102, R147 ;  /* 0x0000009300667213 */ /* 0x000fc60000000000 */
[----:B------:R-:W-:Y:S02]  /*2890*/  IMAD R104, R2, R9, R104 ;  /* 0x0000000902687224 */ /* 0x000fe400078e0268 */
[----:B------:R-:W-:Y:S01]  /*28a0*/  @!P0 IMAD.MOV R58, RZ, RZ, -R58 ;  /* 0x000000ffff3a8224 */ /* 0x000fe200078e0a3a */
[----:B------:R-:W-:Y:S01]  /*28b0*/  ISETP.GE.AND P0, PT, R100, RZ, PT ;  /* 0x000000ff6400720c */ /* 0x000fe20003f06270 */
[----:B------:R-:W-:Y:S01]  /*28c0*/  IMAD.MOV R11, RZ, RZ, -R11 ;  /* 0x000000ffff0b7224 */ /* 0x000fe200078e0a0b */
[----:B------:R-:W-:Y:S01]  /*28d0*/  IABS R100, R94 ;  /* 0x0000005e00647213 */ /* 0x000fe20000000000 */
[----:B------:R-:W-:Y:S01]  /*28e0*/  @!P6 IMAD.IADD R106, R106, 0x1, -R2 ;  /* 0x000000016a6ae824 */ /* 0x000fe200078e0a02 */
[C---:B------:R-:W-:Y:S01]  /*28f0*/  ISETP.GT.U32.AND P6, PT, R2.reuse, R104, PT ;  /* 0x000000680200720c */ /* 0x040fe20003fc4070 */
[----:B------:R-:W-:Y:S02]  /*2900*/  IMAD R74, R2, R11, R74 ;  /* 0x0000000b024a7224 */ /* 0x000fe400078e024a */
[----:B------:R-:W-:-:S02]  /*2910*/  @!P1 IMAD.IADD R72, R72, 0x1, -R2 ;  /* 0x0000000148489824 */ /* 0x000fc400078e0a02 */
[----:B------:R-:W-:Y:S01]  /*2920*/  @!P3 IMAD.MOV R114, RZ, RZ, -R114 ;  /* 0x000000ffff72b224 */ /* 0x000fe200078e0a72 */
[----:B------:R-:W-:Y:S01]  /*2930*/  ISETP.GT.U32.AND P1, PT, R2, R74, PT ;  /* 0x0000004a0200720c */ /* 0x000fe20003f24070 */
[----:B------:R-:W-:Y:S01]  /*2940*/  IMAD.HI.U32 R9, R3, R13, RZ ;  /* 0x0000000d03097227 */ /* 0x000fe200078e00ff */
[----:B------:R-:W-:Y:S02]  /*2950*/  ISETP.GE.AND P3, PT, R78, RZ, PT ;  /* 0x000000ff4e00720c */ /* 0x000fe40003f66270 */
[----:B------:R-:W-:Y:S01]  /*2960*/  IABS R78, R82 ;  /* 0x00000052004e7213 */ /* 0x000fe20000000000 */
[----:B------:R-:W-:Y:S01]  /*2970*/  @!P0 IMAD.MOV R112, RZ, RZ, -R112 ;  /* 0x000000ffff708224 */ /* 0x000fe200078e0a70 */
[----:B------:R-:W-:Y:S01]  /*2980*/  ISETP.GT.U32.AND P0, PT, R2, R108, PT ;  /* 0x0000006c0200720c */ /* 0x000fe20003f04070 */
[----:B------:R-:W-:Y:S02]  /*2990*/  @!P6 IMAD.IADD R104, R104, 0x1, -R2 ;  /* 0x000000016868e824 */ /* 0x000fe400078e0a02 */
[----:B------:R-:W-:-:S02]  /*29a0*/  IMAD.MOV R14, RZ, RZ, -R9 ;  /* 0x000000ffff0e7224 */ /* 0x000fc400078e0a09 */
[----:B------:R-:W-:Y:S01]  /*29b0*/  IMAD.HI.U32 R9, R3, R100, RZ ;  /* 0x0000006403097227 */ /* 0x000fe200078e00ff */
[----:B------:R-:W-:-:S03]  /*29c0*/  ISETP.GT.U32.AND P6, PT, R2, R104, PT ;  /* 0x000000680200720c */ /* 0x000fc60003fc4070 */
[----:B------:R-:W-:Y:S01]  /*29d0*/  @!P1 IMAD.IADD R74, R74, 0x1, -R2 ;  /* 0x000000014a4a9824 */ /* 0x000fe200078e0a02 */
[----:B------:R-:W-:Y:S01]  /*29e0*/  ISETP.GE.AND P1, PT, R76, RZ, PT ;  /* 0x000000ff4c00720c */ /* 0x000fe20003f26270 */
[----:B------:R-:W-:Y:S01]  /*29f0*/  @!P5 IMAD.MOV R68, RZ, RZ, -R68 ;  /* 0x000000ffff44d224 */ /* 0x000fe200078e0a44 */
[----:B------:R-:W-:Y:S01]  /*2a00*/  ISETP.GT.U32.AND P5, PT, R2, R72, PT ;  /* 0x000000480200720c */ /* 0x000fe20003fa4070 */
[----:B------:R-:W-:-:S04]  /*2a10*/  IMAD.HI.U32 R11, R3, R102, RZ ;  /* 0x00000066030b7227 */ /* 0x000fc800078e00ff */
[C---:B------:R-:W-:Y:S01]  /*2a20*/  IMAD R76, R2.reuse, R14, R13 ;  /* 0x0000000e024c7224 */ /* 0x040fe200078e020d */
[----:B------:R-:W-:Y:S01]  /*2a30*/  IABS R13, R146 ;  /* 0x00000092000d7213 */ /* 0x000fe20000000000 */
[----:B------:R-:W-:Y:S01]  /*2a40*/  IMAD.MOV R9, RZ, RZ, -R9 ;  /* 0x000000ffff097224 */ /* 0x000fe200078e0a09 */
[----:B------:R-:W-:Y:S01]  /*2a50*/  IABS R14, R85 ;  /* 0x00000055000e7213 */ /* 0x000fe20000000000 */
[----:B------:R-:W-:Y:S01]  /*2a60*/  @!P3 IMAD.MOV R110, RZ, RZ, -R110 ;  /* 0x000000ffff6eb224 */ /* 0x000fe200078e0a6e */
[----:B------:R-:W-:Y:S01]  /*2a70*/  ISETP.GT.U32.AND P3, PT, R2, R106, PT ;  /* 0x0000006a0200720c */ /* 0x000fe20003f64070 */
[----:B------:R-:W-:-:S04]  /*2a80*/  IMAD.HI.U32 R12, R3, R78, RZ ;  /* 0x0000004e030c7227 */ /* 0x000fc800078e00ff */
[----:B------:R-:W-:Y:S02]  /*2a90*/  IMAD.MOV R11, RZ, RZ, -R11 ;  /* 0x000000ffff0b7224 */ /* 0x000fe400078e0a0b */
[----:B------:R-:W-:Y:S02]  /*2aa0*/  IMAD R100, R2, R9, R100 ;  /* 0x0000000902647224 */ /* 0x000fe400078e0264 */
[----:B------:R-:W-:Y:S01]  /*2ab0*/  @!P0 IMAD.IADD R108, R108, 0x1, -R2 ;  /* 0x000000016c6c8824 */ /* 0x000fe200078e0a02 */
[C---:B------:R-:W-:Y:S01]  /*2ac0*/  ISETP.GT.U32.AND P0, PT, R2.reuse, R76, PT ;  /* 0x0000004c0200720c */ /* 0x040fe20003f04070 */
[----:B------:R-:W-:Y:S01]  /*2ad0*/  IMAD.MOV R15, RZ, RZ, -R12 ;  /* 0x000000ffff0f7224 */ /* 0x000fe200078e0a0c */
[----:B------:R-:W-:Y:S01]  /*2ae0*/  IABS R12, R96 ;  /* 0x00000060000c7213 */ /* 0x000fe20000000000 */
[----:B------:R-:W-:Y:S02]  /*2af0*/  IMAD R102, R2, R11, R102 ;  /* 0x0000000b02667224 */ /* 0x000fe400078e0266 */
[----:B------:R-:W-:Y:S01]  /*2b00*/  @!P6 IMAD.IADD R104, R104, 0x1, -R2 ;  /* 0x000000016868e824 */ /* 0x000fe200078e0a02 */
[C---:B------:R-:W-:Y:S01]  /*2b10*/  ISETP.GT.U32.AND P6, PT, R2.reuse, R100, PT ;  /* 0x000000640200720c */ /* 0x040fe20003fc4070 */
[----:B------:R-:W-:-:S02]  /*2b20*/  IMAD R78, R2, R15, R78 ;  /* 0x0000000f024e7224 */ /* 0x000fc400078e024e */
[--C-:B------:R-:W-:Y:S01]  /*2b30*/  @!P5 IMAD.IADD R72, R72, 0x1, -R2.reuse ;  /* 0x000000014848d824 */ /* 0x100fe200078e0a02 */
[----:B------:R-:W-:Y:S01]  /*2b40*/  ISETP.GT.U32.AND P5, PT, R2, R102, PT ;  /* 0x000000660200720c */ /* 0x000fe20003fa4070 */
[--C-:B------:R-:W-:Y:S01]  /*2b50*/  @!P3 IMAD.IADD R106, R106, 0x1, -R2.reuse ;  /* 0x000000016a6ab824 */ /* 0x100fe200078e0a02 */
[----:B------:R-:W-:Y:S01]  /*2b60*/  ISETP.GT.U32.AND P3, PT, R2, R78, PT ;  /* 0x0000004e0200720c */ /* 0x000fe20003f64070 */
[----:B------:R-:W-:Y:S01]  /*2b70*/  @!P0 IMAD.IADD R76, R76, 0x1, -R2 ;  /* 0x000000014c4c8824 */ /* 0x000fe200078e0a02 */
[----:B------:R-:W-:Y:S01]  /*2b80*/  ISETP.GE.AND P0, PT, R80, RZ, PT ;  /* 0x000000ff5000720c */ /* 0x000fe20003f06270 */
[----:B------:R-:W-:Y:S01]  /*2b90*/  @!P2 IMAD.MOV R70, RZ, RZ, -R70 ;  /* 0x000000ffff46a224 */ /* 0x000fe200078e0a46 */
[----:B------:R-:W-:Y:S01]  /*2ba0*/  ISETP.GT.U32.AND P2, PT, R2, R74, PT ;  /* 0x0000004a0200720c */ /* 0x000fe20003f44070 */
[----:B------:R-:W-:-:S04]  /*2bb0*/  IMAD.HI.U32 R11, R3, R13, RZ ;  /* 0x0000000d030b7227 */ /* 0x000fc800078e00ff */
[--C-:B------:R-:W-:Y:S01]  /*2bc0*/  @!P6 IMAD.IADD R100, R100, 0x1, -R2.reuse ;  /* 0x000000016464e824 */ /* 0x100fe200078e0a02 */
[----:B------:R-:W-:Y:S01]  /*2bd0*/  ISETP.GT.U32.AND P6, PT, R2, R76, PT ;  /* 0x0000004c0200720c */ /* 0x000fe20003fc4070 */
[----:B------:R-:W-:Y:S01]  /*2be0*/  @!P5 IMAD.IADD R102, R102, 0x1, -R2 ;  /* 0x000000016666d824 */ /* 0x000fe200078e0a02 */
[----:B------:R-:W-:Y:S01]  /*2bf0*/  ISETP.GE.AND P5, PT, R148, RZ, PT ;  /* 0x000000ff9400720c */ /* 0x000fe20003fa6270 */
[----:B------:R-:W-:Y:S01]  /*2c00*/  IMAD.MOV R11, RZ, RZ, -R11 ;  /* 0x000000ffff0b7224 */ /* 0x000fe200078e0a0b */
[----:B------:R-:W-:Y:S01]  /*2c10*/  IABS R148, R23 ;  /* 0x0000001700947213 */ /* 0x000fe20000000000 */
[----:B------:R-:W-:-:S04]  /*2c20*/  IMAD.HI.U32 R9, R3, R12, RZ ;  /* 0x0000000c03097227 */ /* 0x000fc800078e00ff */
[----:B------:R-:W-:Y:S01]  /*2c30*/  @!P3 IMAD.IADD R78, R78, 0x1, -R2 ;  /* 0x000000014e4eb824 */ /* 0x000fe200078e0a02 */
[----:B------:R-:W-:Y:S01]  /*2c40*/  ISETP.GE.AND P3, PT, R98, RZ, PT ;  /* 0x000000ff6200720c */ /* 0x000fe20003f66270 */
[----:B------:R-:W-:Y:S01]  /*2c50*/  @!P1 IMAD.MOV R72, RZ, RZ, -R72 ;  /* 0x000000ffff489224 */ /* 0x000fe200078e0a48 */
[C---:B------:R-:W-:Y:S01]  /*2c60*/  ISETP.GT.U32.AND P1, PT, R2.reuse, R102, PT ;  /* 0x000000660200720c */ /* 0x040fe20003f24070 */
[----:B------:R-:W-:Y:S01]  /*2c70*/  @!P4 IMAD.MOV R108, RZ, RZ, -R108 ;  /* 0x000000ffff6cc224 */ /* 0x000fe200078e0a6c */
[C---:B------:R-:W-:Y:S01]  /*2c80*/  ISETP.GT.U32.AND P4, PT, R2.reuse, R100, PT ;  /* 0x000000640200720c */ /* 0x040fe20003f84070 */
        /* <DEDUP_REMOVED lines=10> */
[----:B------:R-:W-:-:S04]  /*2d30*/  IMAD.HI.U32 R9, R3, R11, RZ ;  /* 0x0000000b03097227 */ /* 0x000fc800078e00ff */
[----:B------:R-:W-:Y:S01]  /*2d40*/  @!P0 IMAD.MOV R74, RZ, RZ, -R74 ;  /* 0x000000ffff4a8224 */ /* 0x000fe200078e0a4a */
[----:B------:R-:W-:Y:S01]  /*2d50*/  ISETP.GT.U32.AND P0, PT, R2, R80, PT ;  /* 0x000000500200720c */ /* 0x000fe20003f04070 */
[----:B------:R-:W-:Y:S02]  /*2d60*/  IMAD.MOV R9, RZ, RZ, -R9 ;  /* 0x000000ffff097224 */ /* 0x000fe400078e0a09 */
[----:B------:R-:W-:Y:S01]  /*2d70*/  @!P1 IMAD.IADD R102, R102, 0x1, -R2 ;  /* 0x0000000166669824 */ /* 0x000fe200078e0a02 */
[----:B------:R-:W-:Y:S01]  /*2d80*/  ISETP.GE.AND P1, PT, R82, RZ, PT ;  /* 0x000000ff5200720c */ /* 0x000fe20003f26270 */
[----:B------:R-:W-:Y:S01]  /*2d90*/  @!P5 IMAD.MOV R104, RZ, RZ, -R104 ;  /* 0x000000ffff68d224 */ /* 0x000fe200078e0a68 */
[----:B------:R-:W-:Y:S01]  /*2da0*/  ISETP.GE.AND P5, PT, R147, RZ, PT ;  /* 0x000000ff9300720c */ /* 0x000fe20003fa6270 */
[--C-:B------:R-:W-:Y:S01]  /*2db0*/  @!P4 IMAD.IADD R100, R100, 0x1, -R2.reuse ;  /* 0x000000016464c824 */ /* 0x100fe200078e0a02 */
[----:B------:R-:W-:Y:S01]  /*2dc0*/  ISETP.GE.AND P4, PT, R96, RZ, PT ;  /* 0x000000ff6000720c */ /* 0x000fe20003f86270 */
[----:B------:R-:W-:Y:S01]  /*2dd0*/  IMAD R82, R2, R9, R11 ;  /* 0x0000000902527224 */ /* 0x000fe200078e020b */
[----:B------:R-:W-:Y:S01]  /*2de0*/  IABS R96, R88 ;  /* 0x0000005800607213 */ /* 0x000fe20000000000 */
[--C-:B------:R-:W-:Y:S01]  /*2df0*/  @!P6 IMAD.IADD R98, R98, 0x1, -R2.reuse ;  /* 0x000000016262e824 */ /* 0x100fe200078e0a02 */
[----:B------:R-:W-:Y:S01]  /*2e00*/  IABS R11, R86 ;  /* 0x00000056000b7213 */ /* 0x000fe20000000000 */
[----:B------:R-:W-:Y:S01]  /*2e10*/  @!P0 IMAD.IADD R80, R80, 0x1, -R2 ;  /* 0x0000000150508824 */ /* 0x000fe200078e0a02 */
[----:B------:R-:W-:Y:S01]  /*2e20*/  ISETP.GT.U32.AND P6, PT, R2, R82, PT ;  /* 0x000000520200720c */ /* 0x000fe20003fc4070 */
[----:B------:R-:W-:Y:S01]  /*2e30*/  IMAD.HI.U32 R9, R3, R96, RZ ;  /* 0x0000006003097227 */ /* 0x000fe200078e00ff */
[----:B------:R-:W-:-:S02]  /*2e40*/  ISETP.GE.AND P0, PT, R146, RZ, PT ;  /* 0x000000ff9200720c */ /* 0x000fc40003f06270 */
[----:B------:R-:W-:Y:S01]  /*2e50*/  IABS R146, R25 ;  /* 0x0000001900927213 */ /* 0x000fe20000000000 */
[----:B------:R-:W-:Y:S02]  /*2e60*/  IMAD.MOV R9, RZ, RZ, -R9 ;  /* 0x000000ffff097224 */ /* 0x000fe400078e0a09 */
[----:B------:R-:W-:Y:S01]  /*2e70*/  @!P2 IMAD.MOV R106, RZ, RZ, -R106 ;  /* 0x000000ffff6aa224 */ /* 0x000fe200078e0a6a */
[C---:B------:R-:W-:Y:S01]  /*2e80*/  ISETP.GT.U32.AND P2, PT, R2.reuse, R78, PT ;  /* 0x0000004e0200720c */ /* 0x040fe20003f44070 */
[----:B------:R-:W-:Y:S01]  /*2e90*/  @!P3 IMAD.MOV R76, RZ, RZ, -R76 ;  /* 0x000000ffff4cb224 */ /* 0x000fe200078e0a4c */
[C---:B------:R-:W-:Y:S01]  /*2ea0*/  ISETP.GT.U32.AND P3, PT, R2.reuse, R80, PT ;  /* 0x000000500200720c */ /* 0x040fe20003f64070 */
[----:B------:R-:W-:Y:S01]  /*2eb0*/  @!P5 IMAD.MOV R102, RZ, RZ, -R102 ;  /* 0x000000ffff66d224 */ /* 0x000fe200078e0a66 */
[C---:B------:R-:W-:Y:S01]  /*2ec0*/  ISETP.GT.U32.AND P5, PT, R2.reuse, R98, PT ;  /* 0x000000620200720c */ /* 0x040fe20003fa4070 */
[----:B------:R-:W-:Y:S02]  /*2ed0*/  IMAD R96, R2, R9, R96 ;  /* 0x0000000902607224 */ /* 0x000fe400078e0260 */
[----:B------:R-:W-:-:S02]  /*2ee0*/  @!P6 IMAD.IADD R82, R82, 0x1, -R2 ;  /* 0x000000015252e824 */ /* 0x000fc400078e0a02 */
[----:B------:R-:W-:Y:S01]  /*2ef0*/  IMAD.MOV.U32 R9, RZ, RZ, R11 ;  /* 0x000000ffff097224 */ /* 0x000fe200078e000b */
[----:B------:R-:W-:-:S03]  /*2f00*/  ISETP.GT.U32.AND P6, PT, R2, R96, PT ;  /* 0x000000600200720c */ /* 0x000fc60003fc4070 */
[--C-:B------:R-:W-:Y:S01]  /*2f10*/  @!P2 IMAD.IADD R78, R78, 0x1, -R2.reuse ;  /* 0x000000014e4ea824 */ /* 0x100fe200078e0a02 */
[----:B------:R-:W-:Y:S01]  /*2f20*/  ISETP.GE.AND P2, PT, R94, RZ, PT ;  /* 0x000000ff5e00720c */ /* 0x000fe20003f46270 */
[--C-:B------:R-:W-:Y:S01]  /*2f30*/  @!P3 IMAD.IADD R80, R80, 0x1, -R2.reuse ;  /* 0x000000015050b824 */ /* 0x100fe200078e0a02 */
[----:B------:R-:W-:Y:S01]  /*2f40*/  IABS R94, R7 ;  /* 0x00000007005e7213 */ /* 0x000fe20000000000 */
[----:B------:R-:W-:Y:S01]  /*2f50*/  @!P5 IMAD.IADD R98, R98, 0x1, -R2 ;  /* 0x000000016262d824 */ /* 0x000fe200078e0a02 */
[----:B------:R-:W-:Y:S01]  /*2f60*/  ISETP.GE.AND P5, PT, R7, RZ, PT ;  /* 0x000000ff0700720c */ /* 0x000fe20003fa6270 */
[----:B------:R-:W-:Y:S01]  /*2f70*/  IMAD.HI.U32 R7, R3, R9, RZ ;  /* 0x0000000903077227 */ /* 0x000fe200078e00ff */
[----:B------:R-:W-:Y:S02]  /*2f80*/  ISETP.GE.AND P3, PT, R86, RZ, PT ;  /* 0x000000ff5600720c */ /* 0x000fe40003f66270 */
[----:B------:R-:W-:Y:S01]  /*2f90*/  IABS R86, R84 ;  /* 0x0000005400567213 */ /* 0x000fe20000000000 */
[----:B------:R-:W-:Y:S01]  /*2fa0*/  @!P4 IMAD.MOV R80, RZ, RZ, -R80 ;  /* 0x000000ffff50c224 */ /* 0x000fe200078e0a50 */
[----:B------:R-:W-:Y:S01]  /*2fb0*/  ISETP.GT.U32.AND P4, PT, R2, R82, PT ;  /* 0x000000520200720c */ /* 0x000fe20003f84070 */
[----:B------:R-:W-:-:S02]  /*2fc0*/  @!P6 IMAD.IADD R96, R96, 0x1, -R2 ;  /* 0x000000016060e824 */ /* 0x000fc400078e0a02 */
[----:B------:R-:W-:Y:S02]  /*2fd0*/  IMAD.MOV R7, RZ, RZ, -R7 ;  /* 0x000000ffff077224 */ /* 0x000fe400078e0a07 */
[----:B------:R-:W-:Y:S01]  /*2fe0*/  @!P0 IMAD.MOV R98, RZ, RZ, -R98 ;  /* 0x000000ffff628224 */ /* 0x000fe200078e0a62 */
[----:B------:R-:W-:Y:S01]  /*2ff0*/  ISETP.GE.AND P0, PT, R84, RZ, PT ;  /* 0x000000ff5400720c */ /* 0x000fe20003f06270 */
[C---:B------:R-:W-:Y:S01]  /*3000*/  IMAD R84, R2.reuse, R7, R9 ;  /* 0x0000000702547224 */ /* 0x040fe200078e0209 */
[----:B------:R-:W-:Y:S01]  /*3010*/  ISETP.GT.U32.AND P6, PT, R2, R96, PT ;  /* 0x000000600200720c */ /* 0x000fe20003fc4070 */
[----:B------:R-:W-:-:S04]  /*3020*/  IMAD.HI.U32 R7, R3, R94, RZ ;  /* 0x0000005e03077227 */ /* 0x000fc800078e00ff */
[----:B------:R-:W-:Y:S01]  /*3030*/  @!P1 IMAD.MOV R78, RZ, RZ, -R78 ;  /* 0x000000ffff4e9224 */ /* 0x000fe200078e0a4e */
[----:B------:R-:W-:Y:S01]  /*3040*/  ISETP.GE.AND P1, PT, R92, RZ, PT ;  /* 0x000000ff5c00720c */ /* 0x000fe20003f26270 */
[----:B------:R-:W-:Y:S01]  /*3050*/  IMAD.MOV R11, RZ, RZ, -R7 ;  /* 0x000000ffff0b7224 */ /* 0x000fe200078e0a07 */
[----:B------:R-:W-:Y:S01]  /*3060*/  IABS R92, R90 ;  /* 0x0000005a005c7213 */ /* 0x000fe20000000000 */
[----:B------:R-:W-:Y:S01]  /*3070*/  @!P2 IMAD.MOV R100, RZ, RZ, -R100 ;  /* 0x000000ffff64a224 */ /* 0x000fe200078e0a64 */
[----:B------:R-:W-:Y:S01]  /*3080*/  ISETP.GE.AND P2, PT, R88, RZ, PT ;  /* 0x000000ff5800720c */ /* 0x000fe20003f46270 */
[----:B------:R-:W-:Y:S01]  /*3090*/  @!P4 IMAD.IADD R82, R82, 0x1, -R2 ;  /* 0x000000015252c824 */ /* 0x000fe200078e0a02 */
[C---:B------:R-:W-:Y:S01]  /*30a0*/  ISETP.GT.U32.AND P4, PT, R2.reuse, R84, PT ;  /* 0x000000540200720c */ /* 0x040fe20003f84070 */
[----:B------:R-:W-:Y:S01]  /*30b0*/  IMAD R94, R2, R11, R94 ;  /* 0x0000000b025e7224 */ /* 0x000fe200078e025e */
[----:B------:R-:W-:Y:S01]  /*30c0*/  IABS R88, R145 ;  /* 0x0000009100587213 */ /* 0x000fe20000000000 */
[----:B------:R-:W-:-:S04]  /*30d0*/  IMAD.HI.U32 R7, R3, R86, RZ ;  /* 0x0000005603077227 */ /* 0x000fc800078e00ff */
[----:B------:R-:W-:-:S04]  /*30e0*/  IMAD.HI.U32 R9, R3, R92, RZ ;  /* 0x0000005c03097227 */ /* 0x000fc800078e00ff */
[----:B------:R-:W-:Y:S01]  /*30f0*/  @!P6 IMAD.IADD R96, R96, 0x1, -R2 ;  /* 0x000000016060e824 */ /* 0x000fe200078e0a02 */
[----:B------:R-:W-:Y:S01]  /*3100*/  ISETP.GT.U32.AND P6, PT, R2, R94, PT ;  /* 0x0000005e0200720c */ /* 0x000fe20003fc4070 */
[----:B------:R-:W-:Y:S02]  /*3110*/  IMAD.MOV R11, RZ, RZ, -R7 ;  /* 0x000000ffff0b7224 */ /* 0x000fe400078e0a07 */
[----:B------:R-:W-:Y:S02]  /*3120*/  IMAD.MOV R9, RZ, RZ, -R9 ;  /* 0x000000ffff097224 */ /* 0x000fe400078e0a09 */
[----:B------:R-:W-:-:S04]  /*3130*/  IMAD.HI.U32 R7, R3, R88, RZ ;  /* 0x0000005803077227 */ /* 0x000fc800078e00ff */
[C---:B------:R-:W-:Y:S02]  /*3140*/  IMAD R92, R2.reuse, R9, R92 ;  /* 0x00000009025c7224 */ /* 0x040fe400078e025c */
[----:B------:R-:W-:Y:S02]  /*3150*/  IMAD R86, R2, R11, R86 ;  /* 0x0000000b02567224 */ /* 0x000fe400078e0256 */
[----:B------:R-:W-:Y:S02]  /*3160*/  IMAD.MOV R9, RZ, RZ, -R7 ;  /* 0x000000ffff097224 */ /* 0x000fe400078e0a07 */
[----:B------:R-:W-:Y:S02]  /*3170*/  @!P4 IMAD.IADD R84, R84, 0x1, -R2 ;  /* 0x000000015454c824 */ /* 0x000fe400078e0a02 */
[C---:B------:R-:W-:Y:S02]  /*3180*/  IMAD R88, R2.reuse, R9, R88 ;  /* 0x0000000902587224 */ /* 0x040fe400078e0258 */
[----:B------:R-:W-:Y:S01]  /*3190*/  @!P1 IMAD.MOV R82, RZ, RZ, -R82 ;  /* 0x000000ffff529224 */ /* 0x000fe200078e0a52 */
[C---:B------:R-:W-:Y:S01]  /*31a0*/  ISETP.GT.U32.AND P1, PT, R2.reuse, R86, PT ;  /* 0x000000560200720c */ /* 0x040fe20003f24070 */
[----:B------:R-:W-:Y:S01]  /*31b0*/  @!P2 IMAD.MOV R96, RZ, RZ, -R96 ;  /* 0x000000ffff60a224 */ /* 0x000fe200078e0a60 */
[----:B------:R-:W-:Y:S01]  /*31c0*/  ISETP.GT.U32.AND P2, PT, R2, R92, PT ;  /* 0x0000005c0200720c */ /* 0x000fe20003f44070 */
[----:B------:R-:W-:Y:S01]  /*31d0*/  @!P6 IMAD.IADD R94, R94, 0x1, -R2 ;  /* 0x000000015e5ee824 */ /* 0x000fe200078e0a02 */
[C---:B------:R-:W-:Y:S01]  /*31e0*/  ISETP.GT.U32.AND P4, PT, R2.reuse, R84, PT ;  /* 0x000000540200720c */ /* 0x040fe20003f84070 */
[----:B------:R-:W-:Y:S01]  /*31f0*/  IMAD.MOV.U32 R11, RZ, RZ, R12 ;  /* 0x000000ffff0b7224 */ /* 0x000fe200078e000c */
[----:B------:R-:W-:Y:S01]  /*3200*/  ISETP.GT.U32.AND P6, PT, R2, R88, PT ;  /* 0x000000580200720c */ /* 0x000fe20003fc4070 */
[----:B------:R-:W-:Y:S01]  /*3210*/  IMAD.HI.U32 R9, R3, R13, RZ ;  /* 0x0000000d03097227 */ /* 0x000fe200078e00ff */
[----:B------:R-:W-:-:S03]  /*3220*/  IABS R12, R142 ;  /* 0x0000008e000c7213 */ /* 0x000fc60000000000 */
[----:B------:R-:W-:-:S04]  /*3230*/  IMAD.HI.U32 R7, R3, R11, RZ ;  /* 0x0000000b03077227 */ /* 0x000fc800078e00ff */
[--C-:B------:R-:W-:Y:S01]  /*3240*/  @!P1 IMAD.IADD R86, R86, 0x1, -R2.reuse ;  /* 0x0000000156569824 */ /* 0x100fe200078e0a02 */
[----:B------:R-:W-:Y:S01]  /*3250*/  ISETP.GT.U32.AND P1, PT, R2, R94, PT ;  /* 0x0000005e0200720c */ /* 0x000fe20003f24070 */
[--C-:B------:R-:W-:Y:S02]  /*3260*/  @!P2 IMAD.IADD R92, R92, 0x1, -R2.reuse ;  /* 0x000000015c5ca824 */ /* 0x100fe400078e0a02 */
[----:B------:R-:W-:Y:S01]  /*3270*/  IMAD.MOV R7, RZ, RZ, -R7 ;  /* 0x000000ffff077224 */ /* 0x000fe200078e0a07 */
[----:B------:R-:W-:Y:S01]  /*3280*/  ISETP.GT.U32.AND P2, PT, R2, R86, PT ;  /* 0x000000560200720c */ /* 0x000fe20003f44070 */
[--C-:B------:R-:W-:Y:S01]  /*3290*/  @!P4 IMAD.IADD R84, R84, 0x1, -R2.reuse ;  /* 0x000000015454c824 */ /* 0x100fe200078e0a02 */
[----:B------:R-:W-:Y:S01]  /*32a0*/  ISETP.GE.AND P4, PT, R90, RZ, PT ;  /* 0x000000ff5a00720c */ /* 0x000fe20003f86270 */
[----:B------:R-:W-:Y:S01]  /*32b0*/  @!P6 IMAD.IADD R88, R88, 0x1, -R2 ;  /* 0x000000015858e824 */ /* 0x000fe200078e0a02 */
[C---:B------:R-:W-:Y:S01]  /*32c0*/  ISETP.GT.U32.AND P6, PT, R2.reuse, R92, PT ;  /* 0x0000005c0200720c */ /* 0x040fe20003fc4070 */
[----:B------:R-:W-:-:S02]  /*32d0*/  IMAD R90, R2, R7, R11 ;  /* 0x00000007025a7224 */ /* 0x000fc400078e020b */
[----:B------:R-:W-:-:S04]  /*32e0*/  IMAD.HI.U32 R7, R3, R252, RZ ;  /* 0x000000fc03077227 */ /* 0x000fc800078e00ff */
[----:B------:R-:W-:Y:S02]  /*32f0*/  IMAD.MOV R7, RZ, RZ, -R7 ;  /* 0x000000ffff077224 */ /* 0x000fe400078e0a07 */
[----:B------:R-:W-:Y:S01]  /*3300*/  @!P1 IMAD.IADD R94, R94, 0x1, -R2 ;  /* 0x000000015e5e9824 */ /* 0x000fe200078e0a02 */
[C---:B------:R-:W-:Y:S01]  /*3310*/  ISETP.GT.U32.AND P1, PT, R2.reuse, R90, PT ;  /* 0x0000005a0200720c */ /* 0x040fe20003f24070 */
[----:B------:R-:W-:Y:S02]  /*3320*/  IMAD R252, R2, R7, R252 ;  /* 0x0000000702fc7224 */ /* 0x000fe400078e02fc */
[----:B------:R-:W-:Y:S02]  /*3330*/  @!P6 IMAD.IADD R92, R92, 0x1, -R2 ;  /* 0x000000015c5ce824 */ /* 0x000fe400078e0a02 */
[----:B------:R-:W-:Y:S01]  /*3340*/  @!P3 IMAD.MOV R84, RZ, RZ, -R84 ;  /* 0x000000ffff54b224 */ /* 0x000fe200078e0a54 */
[C---:B------:R-:W-:Y:S01]  /*3350*/  ISETP.GT.U32.AND P6, PT, R2.reuse, R252, PT ;  /* 0x000000fc0200720c */ /* 0x040fe20003fc4070 */
[----:B------:R-:W-:Y:S01]  /*3360*/  IMAD.HI.U32 R7, R3, R12, RZ ;  /* 0x0000000c03077227 */ /* 0x000fe200078e00ff */
[----:B------:R-:W-:-:S03]  /*3370*/  ISETP.GT.U32.AND P3, PT, R2, R88, PT ;  /* 0x000000580200720c */ /* 0x000fc60003f64070 */
[----:B------:R-:W-:-:S04]  /*3380*/  IMAD.HI.U32 R11, R3, R14, RZ ;  /* 0x0000000e030b7227 */ /* 0x000fc800078e00ff */
        /* <DEDUP_REMOVED lines=8> */
[----:B------:R-:W-:Y:S02]  /*3410*/  IMAD.MOV R7, RZ, RZ, -R7 ;  /* 0x000000ffff077224 */ /* 0x000fe400078e0a07 */
[----:B------:R-:W-:-:S02]  /*3420*/  IMAD.MOV R11, RZ, RZ, -R11 ;  /* 0x000000ffff0b7224 */ /* 0x000fc400078e0a0b */
[C---:B------:R-:W-:Y:S02]  /*3430*/  IMAD R87, R2.reuse, R9, R13 ;  /* 0x0000000902577224 */ /* 0x040fe400078e020d */
[C---:B------:R-:W-:Y:S01]  /*3440*/  IMAD R7, R2.reuse, R7, R12 ;  /* 0x0000000702077224 */ /* 0x040fe200078e020c */
[----:B------:R-:W-:Y:S01]  /*3450*/  IABS R12, R141 ;  /* 0x0000008d000c7213 */ /* 0x000fe20000000000 */
[C---:B------:R-:W-:Y:S01]  /*3460*/  IMAD R9, R2.reuse, R11, R14 ;  /* 0x0000000b02097224 */ /* 0x040fe200078e020e */
[----:B------:R-:W-:Y:S01]  /*3470*/  IABS R14, R113 ;  /* 0x00000071000e7213 */ /* 0x000fe20000000000 */
[----:B------:R-:W-:Y:S01]  /*3480*/  @!P4 IMAD.MOV R92, RZ, RZ, -R92 ;  /* 0x000000ffff5cc224 */ /* 0x000fe200078e0a5c */
[C---:B------:R-:W-:Y:S01]  /*3490*/  ISETP.GT.U32.AND P4, PT, R2.reuse, R87, PT ;  /* 0x000000570200720c */ /* 0x040fe20003f84070 */
[----:B------:R-:W-:Y:S01]  /*34a0*/  @!P5 IMAD.MOV R94, RZ, RZ, -R94 ;  /* 0x000000ffff5ed224 */ /* 0x000fe200078e0a5e */
[----:B------:R-:W-:Y:S01]  /*34b0*/  ISETP.GT.U32.AND P5, PT, R2, R7, PT ;  /* 0x000000070200720c */ /* 0x000fe20003fa4070 */
[--C-:B------:R-:W-:Y:S01]  /*34c0*/  @!P6 IMAD.IADD R90, R90, 0x1, -R2.reuse ;  /* 0x000000015a5ae824 */ /* 0x100fe200078e0a02 */
[----:B------:R-:W-:Y:S01]  /*34d0*/  ISETP.GT.U32.AND P6, PT, R2, R9, PT ;  /* 0x000000090200720c */ /* 0x000fe20003fc4070 */
[----:B------:R-:W-:Y:S01]  /*34e0*/  @!P2 IMAD.IADD R86, R86, 0x1, -R2 ;  /* 0x000000015656a824 */ /* 0x000fe200078e0a02 */
[----:B------:R-:W-:Y:S01]  /*34f0*/  ISETP.GE.AND P2, PT, R145, RZ, PT ;  /* 0x000000ff9100720c */ /* 0x000fe20003f46270 */
[----:B------:R-:W-:-:S04]  /*3500*/  IMAD.HI.U32 R11, R3, R12, RZ ;  /* 0x0000000c030b7227 */ /* 0x000fc800078e00ff */
[----:B------:R-:W-:Y:S01]  /*3510*/  @!P0 IMAD.MOV R86, RZ, RZ, -R86 ;  /* 0x000000ffff568224 */ /* 0x000fe200078e0a56 */
[C---:B------:R-:W-:Y:S01]  /*3520*/  ISETP.GT.U32.AND P0, PT, R2.reuse, R252, PT ;  /* 0x000000fc0200720c */ /* 0x040fe20003f04070 */
[--C-:B------:R-:W-:Y:S02]  /*3530*/  @!P4 IMAD.IADD R87, R87, 0x1, -R2.reuse ;  /* 0x000000015757c824 */ /* 0x100fe400078e0a02 */
[----:B------:R-:W-:Y:S02]  /*3540*/  IMAD.MOV R11, RZ, RZ, -R11 ;  /* 0x000000ffff0b7224 */ /* 0x000fe400078e0a0b */
[--C-:B------:R-:W-:Y:S01]  /*3550*/  @!P5 IMAD.IADD R7, R7, 0x1, -R2.reuse ;  /* 0x000000010707d824 */ /* 0x100fe200078e0a02 */
[----:B------:R-:W-:Y:S01]  /*3560*/  ISETP.GE.AND P5, PT, R85, RZ, PT ;  /* 0x000000ff5500720c */ /* 0x000fe20003fa6270 */
[----:B------:R-:W-:Y:S01]  /*3570*/  @!P6 IMAD.IADD R9, R9, 0x1, -R2 ;  /* 0x000000010909e824 */ /* 0x000fe200078e0a02 */
[C---:B------:R-:W-:Y:S01]  /*3580*/  ISETP.GT.U32.AND P6, PT, R2.reuse, R87, PT ;  /* 0x000000570200720c */ /* 0x040fe20003fc4070 */
[C---:B------:R-:W-:Y:S01]  /*3590*/  IMAD R85, R2.reuse, R11, R12 ;  /* 0x0000000b02557224 */ /* 0x040fe200078e020c */
[----:B------:R-:W-:Y:S01]  /*35a0*/  ISETP.GT.U32.AND P4, PT, R2, R7, PT ;  /* 0x000000070200720c */ /* 0x000fe20003f84070 */
[----:B------:R-:W-:-:S04]  /*35b0*/  IMAD.HI.U32 R11, R3, R250, RZ ;  /* 0x000000fa030b7227 */ /* 0x000fc800078e00ff */
[----:B------:R-:W-:Y:S01]  /*35c0*/  @!P0 IMAD.IADD R252, R252, 0x1, -R2 ;  /* 0x00000001fcfc8824 */ /* 0x000fe200078e0a02 */
[----:B------:R-:W-:Y:S01]  /*35d0*/  ISETP.GE.AND P0, PT, R143, RZ, PT ;  /* 0x000000ff8f00720c */ /* 0x000fe20003f06270 */
[----:B------:R-:W-:Y:S02]  /*35e0*/  IMAD.MOV R11, RZ, RZ, -R11 ;  /* 0x000000ffff0b7224 */ /* 0x000fe400078e0a0b */
[----:B------:R-:W-:Y:S01]  /*35f0*/  @!P3 IMAD.MOV R90, RZ, RZ, -R90 ;  /* 0x000000ffff5ab224 */ /* 0x000fe200078e0a5a */
[C---:B------:R-:W-:Y:S01]  /*3600*/  ISETP.GT.U32.AND P3, PT, R2.reuse, R9, PT ;  /* 0x000000090200720c */ /* 0x040fe20003f64070 */
[C---:B------:R-:W-:Y:S02]  /*3610*/  IMAD R250, R2.reuse, R11, R250 ;  /* 0x0000000b02fa7224 */ /* 0x040fe400078e02fa */
[----:B------:R-:W-:Y:S01]  /*3620*/  @!P1 IMAD.MOV R252, RZ, RZ, -R252 ;  /* 0x000000fffffc9224 */ /* 0x000fe200078e0afc */
[C---:B------:R-:W-:Y:S01]  /*3630*/  ISETP.GT.U32.AND P1, PT, R2.reuse, R85, PT ;  /* 0x000000550200720c */ /* 0x040fe20003f24070 */
[----:B------:R-:W-:Y:S01]  /*3640*/  @!P6 IMAD.IADD R87, R87, 0x1, -R2 ;  /* 0x000000015757e824 */ /* 0x000fe200078e0a02 */
[----:B------:R-:W-:Y:S01]  /*3650*/  ISETP.GT.U32.AND P6, PT, R2, R250, PT ;  /* 0x000000fa0200720c */ /* 0x000fe20003fc4070 */
[----:B------:R-:W-:-:S04]  /*3660*/  IMAD.HI.U32 R12, R3, R246, RZ ;  /* 0x000000f6030c7227 */ /* 0x000fc800078e00ff */
[----:B------:R-:W-:Y:S02]  /*3670*/  IMAD.MOV R13, RZ, RZ, -R12 ;  /* 0x000000ffff0d7224 */ /* 0x000fe400078e0a0c */
[----:B------:R-:W-:-:S04]  /*3680*/  IMAD.HI.U32 R11, R3, R248, RZ ;  /* 0x000000f8030b7227 */ /* 0x000fc800078e00ff */
[--C-:B------:R-:W-:Y:S01]  /*3690*/  @!P3 IMAD.IADD R9, R9, 0x1, -R2.reuse ;  /* 0x000000010909b824 */ /* 0x100fe200078e0a02 */
[----:B------:R-:W-:Y:S01]  /*36a0*/  ISETP.GE.AND P3, PT, R139, RZ, PT ;  /* 0x000000ff8b00720c */ /* 0x000fe20003f66270 */
[----:B------:R-:W-:Y:S01]  /*36b0*/  @!P1 IMAD.IADD R85, R85, 0x1, -R2 ;  /* 0x0000000155559824 */ /* 0x000fe200078e0a02 */
[----:B------:R-:W-:Y:S01]  /*36c0*/  ISETP.GE.AND P1, PT, R140, RZ, PT ;  /* 0x000000ff8c00720c */ /* 0x000fe20003f26270 */
[----:B------:R-:W-:Y:S01]  /*36d0*/  IMAD R246, R2, R13, R246 ;  /* 0x0000000d02f67224 */ /* 0x000fe200078e02f6 */
[----:B------:R-:W-:Y:S01]  /*36e0*/  IABS R140, R27 ;  /* 0x0000001b008c7213 */ /* 0x000fe20000000000 */
[----:B------:R-:W-:Y:S02]  /*36f0*/  IMAD.MOV R11, RZ, RZ, -R11 ;  /* 0x000000ffff0b7224 */ /* 0x000fe400078e0a0b */
[----:B------:R-:W-:Y:S01]  /*3700*/  @!P6 IMAD.IADD R250, R250, 0x1, -R2 ;  /* 0x00000001fafae824 */ /* 0x000fe200078e0a02 */
[C---:B------:R-:W-:Y:S01]  /*3710*/  ISETP.GT.U32.AND P6, PT, R2.reuse, R85, PT ;  /* 0x000000550200720c */ /* 0x040fe20003fc4070 */
[----:B------:R-:W-:Y:S01]  /*3720*/  @!P5 IMAD.MOV R9, RZ, RZ, -R9 ;  /* 0x000000ffff09d224 */ /* 0x000fe200078e0a09 */
[C---:B------:R-:W-:Y:S01]  /*3730*/  ISETP.GT.U32.AND P5, PT, R2.reuse, R246, PT ;  /* 0x000000f60200720c */ /* 0x040fe20003fa4070 */
[----:B------:R-:W-:-:S02]  /*3740*/  IMAD R248, R2, R11, R248 ;  /* 0x0000000b02f87224 */ /* 0x000fc400078e02f8 */
[----:B------:R-:W-:-:S04]  /*3750*/  IMAD.HI.U32 R11, R3, R244, RZ ;  /* 0x000000f4030b7227 */ /* 0x000fc800078e00ff */
[----:B------:R-:W-:Y:S01]  /*3760*/  @!P4 IMAD.IADD R7, R7, 0x1, -R2 ;  /* 0x000000010707c824 */ /* 0x000fe200078e0a02 */
[----:B------:R-:W-:Y:S01]  /*3770*/  ISETP.GE.AND P4, PT, R141, RZ, PT ;  /* 0x000000ff8d00720c */ /* 0x000fe20003f86270 */
[----:B------:R-:W-:Y:S02]  /*3780*/  IMAD.MOV R11, RZ, RZ, -R11 ;  /* 0x000000ffff0b7224 */ /* 0x000fe400078e0a0b */
[----:B------:R-:W-:Y:S01]  /*3790*/  @!P2 IMAD.MOV R88, RZ, RZ, -R88 ;  /* 0x000000ffff58a224 */ /* 0x000fe200078e0a58 */
[----:B------:R-:W-:Y:S01]  /*37a0*/  ISETP.GE.AND P2, PT, R142, RZ, PT ;  /* 0x000000ff8e00720c */ /* 0x000fe20003f46270 */
[----:B------:R-:W-:Y:S01]  /*37b0*/  IMAD R244, R2, R11, R244 ;  /* 0x0000000b02f47224 */ /* 0x000fe200078e02f4 */
[----:B------:R-:W-:Y:S01]  /*37c0*/  IABS R142, R33 ;  /* 0x00000021008e7213 */ /* 0x000fe20000000000 */
[----:B------:R-:W-:-:S04]  /*37d0*/  IMAD.HI.U32 R11, R3, R242, RZ ;  /* 0x000000f2030b7227 */ /* 0x000fc800078e00ff */
[--C-:B------:R-:W-:Y:S01]  /*37e0*/  @!P6 IMAD.IADD R85, R85, 0x1, -R2.reuse ;  /* 0x000000015555e824 */ /* 0x100fe200078e0a02 */
[----:B------:R-:W-:Y:S01]  /*37f0*/  ISETP.GE.AND P6, PT, R138, RZ, PT ;  /* 0x000000ff8a00720c */ /* 0x000fe20003fc6270 */
[----:B------:R-:W-:Y:S01]  /*3800*/  @!P5 IMAD.IADD R246, R246, 0x1, -R2 ;  /* 0x00000001f6f6d824 */ /* 0x000fe200078e0a02 */
[----:B------:R-:W-:Y:S01]  /*3810*/  IABS R138, R29 ;  /* 0x0000001d008a7213 */ /* 0x000fe20000000000 */
[----:B------:R-:W-:Y:S02]  /*3820*/  IMAD.MOV R11, RZ, RZ, -R11 ;  /* 0x000000ffff0b7224 */ /* 0x000fe400078e0a0b */
[----:B------:R-:W-:Y:S01]  /*3830*/  @!P4 IMAD.MOV R85, RZ, RZ, -R85 ;  /* 0x000000ffff55c224 */ /* 0x000fe200078e0a55 */
[C---:B------:R-:W-:Y:S01]  /*3840*/  ISETP.GT.U32.AND P4, PT, R2.reuse, R246, PT ;  /* 0x000000f60200720c */ /* 0x040fe20003f84070 */
[----:B------:R-:W-:Y:S02]  /*3850*/  IMAD R242, R2, R11, R242 ;  /* 0x0000000b02f27224 */ /* 0x000fe400078e02f2 */
[----:B------:R-:W-:-:S04]  /*3860*/  IMAD.HI.U32 R11, R3, R240, RZ ;  /* 0x000000f0030b7227 */ /* 0x000fc800078e00ff */
[----:B------:R-:W-:Y:S01]  /*3870*/  @!P0 IMAD.MOV R87, RZ, RZ, -R87 ;  /* 0x000000ffff578224 */ /* 0x000fe200078e0a57 */
[C---:B------:R-:W-:Y:S01]  /*3880*/  ISETP.GT.U32.AND P0, PT, R2.reuse, R250, PT ;  /* 0x000000fa0200720c */ /* 0x040fe20003f04070 */
[----:B------:R-:W-:Y:S01]  /*3890*/  @!P2 IMAD.MOV R7, RZ, RZ, -R7 ;  /* 0x000000ffff07a224 */ /* 0x000fe200078e0a07 */
[----:B------:R-:W-:Y:S01]  /*38a0*/  ISETP.GT.U32.AND P2, PT, R2, R248, PT ;  /* 0x000000f80200720c */ /* 0x000fe20003f44070 */
[----:B------:R-:W-:Y:S02]  /*38b0*/  IMAD.MOV R13, RZ, RZ, -R11 ;  /* 0x000000ffff0d7224 */ /* 0x000fe400078e0a0b */
[----:B------:R-:W-:Y:S02]  /*38c0*/  @!P4 IMAD.IADD R246, R246, 0x1, -R2 ;  /* 0x00000001f6f6c824 */ /* 0x000fe400078e0a02 */
[----:B------:R-:W-:Y:S02]  /*38d0*/  IMAD R240, R2, R13, R240 ;  /* 0x0000000d02f07224 */ /* 0x000fe400078e02f0 */
[----:B------:R-:W-:-:S03]  /*38e0*/  IMAD.HI.U32 R11, R3, R236, RZ ;  /* 0x000000ec030b7227 */ /* 0x000fc600078e00ff */
[----:B------:R-:W-:Y:S01]  /*38f0*/  ISETP.GT.U32.AND P4, PT, R2, R240, PT ;  /* 0x000000f00200720c */ /* 0x000fe20003f84070 */
[--C-:B------:R-:W-:Y:S01]  /*3900*/  @!P0 IMAD.IADD R250, R250, 0x1, -R2.reuse ;  /* 0x00000001fafa8824 */ /* 0x100fe200078e0a02 */
[----:B------:R-:W-:Y:S01]  /*3910*/  ISETP.GT.U32.AND P0, PT, R2, R244, PT ;  /* 0x000000f40200720c */ /* 0x000fe20003f04070 */
[----:B------:R-:W-:Y:S01]  /*3920*/  @!P2 IMAD.IADD R248, R248, 0x1, -R2 ;  /* 0x00000001f8f8a824 */ /* 0x000fe200078e0a02 */
[----:B------:R-:W-:Y:S01]  /*3930*/  ISETP.GE.AND P2, PT, R137, RZ, PT ;  /* 0x000000ff8900720c */ /* 0x000fe20003f46270 */
[----:B------:R-:W-:Y:S01]  /*3940*/  @!P3 IMAD.MOV R250, RZ, RZ, -R250 ;  /* 0x000000fffffab224 */ /* 0x000fe200078e0afa */
[C---:B------:R-:W-:Y:S01]  /*3950*/  ISETP.GT.U32.AND P3, PT, R2.reuse, R242, PT ;  /* 0x000000f20200720c */ /* 0x040fe20003f64070 */
[----:B------:R-:W-:Y:S01]  /*3960*/  IMAD.MOV R13, RZ, RZ, -R11 ;  /* 0x000000ffff0d7224 */ /* 0x000fe200078e0a0b */
[----:B------:R-:W-:Y:S01]  /*3970*/  ISETP.GT.U32.AND P5, PT, R2, R248, PT ;  /* 0x000000f80200720c */ /* 0x000fe20003fa4070 */
[----:B------:R-:W-:-:S04]  /*3980*/  IMAD.HI.U32 R11, R3, R232, RZ ;  /* 0x000000e8030b7227 */ /* 0x000fc800078e00ff */
[--C-:B------:R-:W-:Y:S02]  /*3990*/  @!P4 IMAD.IADD R240, R240, 0x1, -R2.reuse ;  /* 0x00000001f0f0c824 */ /* 0x100fe400078e0a02 */
[----:B------:R-:W-:Y:S02]  /*39a0*/  IMAD.MOV R11, RZ, RZ, -R11 ;  /* 0x000000ffff0b7224 */ /* 0x000fe400078e0a0b */
[----:B------:R-:W-:Y:S01]  /*39b0*/  @!P0 IMAD.IADD R244, R244, 0x1, -R2 ;  /* 0x00000001f4f48824 */ /* 0x000fe200078e0a02 */
[C---:B------:R-:W-:Y:S01]  /*39c0*/  ISETP.GT.U32.AND P4, PT, R2.reuse, R240, PT ;  /* 0x000000f00200720c */ /* 0x040fe20003f84070 */
[C---:B------:R-:W-:Y:S02]  /*39d0*/  IMAD R232, R2.reuse, R11, R232 ;  /* 0x0000000b02e87224 */ /* 0x040fe400078e02e8 */
[----:B------:R-:W-:Y:S01]  /*39e0*/  IMAD.HI.U32 R11, R3, R238, RZ ;  /* 0x000000ee030b7227 */ /* 0x000fe200078e00ff */
[----:B------:R-:W-:-:S03]  /*39f0*/  ISETP.GT.U32.AND P0, PT, R2, R244, PT ;  /* 0x000000f40200720c */ /* 0x000fc60003f04070 */
[--C-:B------:R-:W-:Y:S01]  /*3a00*/  @!P5 IMAD.IADD R248, R248, 0x1, -R2.reuse ;  /* 0x00000001f8f8d824 */ /* 0x100fe200078e0a02 */
[----:B------:R-:W-:Y:S01]  /*3a10*/  ISETP.GE.AND P5, PT, R135, RZ, PT ;  /* 0x000000ff8700720c */ /* 0x000fe20003fa6270 */
[----:B------:R-:W-:Y:S02]  /*3a20*/  @!P3 IMAD.IADD R242, R242, 0x1, -R2 ;  /* 0x00000001f2f2b824 */ /* 0x000fe400078e0a02 */
[----:B------:R-:W-:Y:S02]  /*3a30*/  IMAD.MOV R11, RZ, RZ, -R11 ;  /* 0x000000ffff0b7224 */ /* 0x000fe400078e0a0b */
[----:B------:R-:W-:Y:S01]  /*3a40*/  @!P1 IMAD.MOV R248, RZ, RZ, -R248 ;  /* 0x000000fffff89224 */ /* 0x000fe200078e0af8 */
[C---:B------:R-:W-:Y:S01]  /*3a50*/  ISETP.GT.U32.AND P1, PT, R2.reuse, R242, PT ;  /* 0x000000f20200720c */ /* 0x040fe20003f24070 */
[----:B------:R-:W-:Y:S01]  /*3a60*/  @!P6 IMAD.MOV R246, RZ, RZ, -R246 ;  /* 0x000000fffff6e224 */ /* 0x000fe200078e0af6 */
[C---:B------:R-:W-:Y:S01]  /*3a70*/  ISETP.GT.U32.AND P6, PT, R2.reuse, R232, PT ;  /* 0x000000e80200720c */ /* 0x040fe20003fc4070 */
[----:B------:R-:W-:-:S02]  /*3a80*/  IMAD R238, R2, R11, R238 ;  /* 0x0000000b02ee7224 */ /* 0x000fc400078e02ee */
[--C-:B------:R-:W-:Y:S02]  /*3a90*/  @!P4 IMAD.IADD R240, R240, 0x1, -R2.reuse ;  /* 0x00000001f0f0c824 */ /* 0x100fe400078e0a02 */
[--C-:B------:R-:W-:Y:S01]  /*3aa0*/  @!P0 IMAD.IADD R244, R244, 0x1, -R2.reuse ;  /* 0x00000001f4f48824 */ /* 0x100fe200078e0a02 */
[----:B------:R-:W-:Y:S01]  /*3ab0*/  ISETP.GT.U32.AND P4, PT, R2, R238, PT ;  /* 0x000000ee0200720c */ /* 0x000fe20003f84070 */
[----:B------:R-:W-:Y:S01]  /*3ac0*/  IMAD.HI.U32 R11, R3, R234, RZ ;  /* 0x000000ea030b7227 */ /* 0x000fe200078e00ff */
[----:B------:R-:W-:Y:S02]  /*3ad0*/  ISETP.GE.AND P0, PT, R136, RZ, PT ;  /* 0x000000ff8800720c */ /* 0x000fe40003f06270 */
[----:B------:R-:W-:Y:S01]  /*3ae0*/  IABS R136, R31 ;  /* 0x0000001f00887213 */ /* 0x000fe20000000000 */
[--C-:B------:R-:W-:Y:S01]  /*3af0*/  @!P1 IMAD.IADD R242, R242, 0x1, -R2.reuse ;  /* 0x00000001f2f29824 */ /* 0x100fe200078e0a02 */
[----:B------:R-:W-:Y:S01]  /*3b00*/  ISETP.GE.AND P1, PT, R133, RZ, PT ;  /* 0x000000ff8500720c */ /* 0x000fe20003f26270 */
[----:B------:R-:W-:Y:S01]  /*3b10*/  @!P6 IMAD.IADD R232, R232, 0x1, -R2 ;  /* 0x00000001e8e8e824 */ /* 0x000fe200078e0a02 */
[----:B------:R-:W-:Y:S01]  /*3b20*/  ISETP.GE.AND P6, PT, R127, RZ, PT ;  /* 0x000000ff7f00720c */ /* 0x000fe20003fc6270 */
[----:B------:R-:W-:-:S02]  /*3b30*/  @!P5 IMAD.MOV R242, RZ, RZ, -R242 ;  /* 0x000000fffff2d224 */ /* 0x000fc400078e0af2 */
[C---:B------:R-:W-:Y:S01]  /*3b40*/  IMAD R236, R2.reuse, R13, R236 ;  /* 0x0000000d02ec7224 */ /* 0x040fe200078e02ec */
        /* <DEDUP_REMOVED lines=8> */
[----:B------:R-:W-:Y:S02]  /*3bd0*/  IMAD R234, R2, R13, R234 ;  /* 0x0000000d02ea7224 */ /* 0x000fe400078e02ea */
[----:B------:R-:W-:Y:S02]  /*3be0*/  IMAD.MOV R11, RZ, RZ, -R11 ;  /* 0x000000ffff0b7224 */ /* 0x000fe400078e0a0b */
[----:B------:R-:W-:Y:S01]  /*3bf0*/  @!P5 IMAD.IADD R232, R232, 0x1, -R2 ;  /* 0x00000001e8e8d824 */ /* 0x000fe200078e0a02 */
[C---:B------:R-:W-:Y:S01]  /*3c00*/  ISETP.GT.U32.AND P5, PT, R2.reuse, R234, PT ;  /* 0x000000ea0200720c */ /* 0x040fe20003fa4070 */
[----:B------:R-:W-:Y:S02]  /*3c10*/  IMAD R230, R2, R11, R230 ;  /* 0x0000000b02e67224 */ /* 0x000fe400078e02e6 */
[--C-:B------:R-:W-:Y:S01]  /*3c20*/  @!P0 IMAD.IADD R238, R238, 0x1, -R2.reuse ;  /* 0x00000001eeee8824 */ /* 0x100fe200078e0a02 */
[----:B------:R-:W-:Y:S01]  /*3c30*/  ISETP.GE.AND P0, PT, R10, RZ, PT ;  /* 0x000000ff0a00720c */ /* 0x000fe20003f06270 */
[----:B------:R-:W-:-:S02]  /*3c40*/  @!P3 IMAD.IADD R236, R236, 0x1, -R2 ;  /* 0x00000001ececb824 */ /* 0x000fc400078e0a02 */
[----:B------:R-:W-:Y:S01]  /*3c50*/  @!P6 IMAD.MOV R238, RZ, RZ, -R238 ;  /* 0x000000ffffeee224 */ /* 0x000fe200078e0aee */
[C---:B------:R-:W-:Y:S01]  /*3c60*/  ISETP.GT.U32.AND P6, PT, R2.reuse, R230, PT ;  /* 0x000000e60200720c */ /* 0x040fe20003fc4070 */
[----:B------:R-:W-:Y:S01]  /*3c70*/  @!P1 IMAD.MOV R232, RZ, RZ, -R232 ;  /* 0x000000ffffe89224 */ /* 0x000fe200078e0ae8 */
[----:B------:R-:W-:Y:S01]  /*3c80*/  ISETP.GT.U32.AND P3, PT, R2, R236, PT ;  /* 0x000000ec0200720c */ /* 0x000fe20003f64070 */
[----:B------:R-:W-:Y:S01]  /*3c90*/  IMAD.HI.U32 R10, R3, R224, RZ ;  /* 0x000000e0030a7227 */ /* 0x000fe200078e00ff */
[----:B------:R-:W-:-:S03]  /*3ca0*/  ISETP.GE.AND P1, PT, R8, RZ, PT ;  /* 0x000000ff0800720c */ /* 0x000fc60003f26270 */
[----:B------:R-:W-:Y:S02]  /*3cb0*/  @!P5 IMAD.IADD R234, R234, 0x1, -R2 ;  /* 0x00000001eaead824 */ /* 0x000fe400078e0a02 */
[----:B------:R-:W-:-:S03]  /*3cc0*/  IMAD.HI.U32 R8, R3, R228, RZ ;  /* 0x000000e403087227 */ /* 0x000fc600078e00ff */
[----:B------:R-:W-:Y:S01]  /*3cd0*/  ISETP.GT.U32.AND P5, PT, R2, R234, PT ;  /* 0x000000ea0200720c */ /* 0x000fe20003fa4070 */
[----:B------:R-:W-:Y:S02]  /*3ce0*/  @!P6 IMAD.IADD R230, R230, 0x1, -R2 ;  /* 0x00000001e6e6e824 */ /* 0x000fe400078e0a02 */
[----:B------:R-:W-:Y:S02]  /*3cf0*/  IMAD.MOV R11, RZ, RZ, -R8 ;  /* 0x000000ffff0b7224 */ /* 0x000fe400078e0a08 */
[----:B------:R-:W-:Y:S01]  /*3d00*/  IMAD.HI.U32 R8, R3, R226, RZ ;  /* 0x000000e203087227 */ /* 0x000fe200078e00ff */
[----:B------:R-:W-:-:S03]  /*3d10*/  ISETP.GT.U32.AND P6, PT, R2, R230, PT ;  /* 0x000000e60200720c */ /* 0x000fc60003fc4070 */
[----:B------:R-:W-:Y:S02]  /*3d20*/  IMAD R228, R2, R11, R228 ;  /* 0x0000000b02e47224 */ /* 0x000fe400078e02e4 */
[----:B------:R-:W-:Y:S01]  /*3d30*/  @!P3 IMAD.IADD R236, R236, 0x1, -R2 ;  /* 0x00000001ececb824 */ /* 0x000fe200078e0a02 */
[----:B------:R-:W-:Y:S01]  /*3d40*/  ISETP.GE.AND P3, PT, R129, RZ, PT ;  /* 0x000000ff8100720c */ /* 0x000fe20003f66270 */
[----:B------:R-:W-:Y:S02]  /*3d50*/  IMAD.MOV R11, RZ, RZ, -R8 ;  /* 0x000000ffff0b7224 */ /* 0x000fe400078e0a08 */
[----:B------:R-:W-:Y:S01]  /*3d60*/  @!P5 IMAD.IADD R234, R234, 0x1, -R2 ;  /* 0x00000001eaead824 */ /* 0x000fe200078e0a02 */
[C---:B------:R-:W-:Y:S01]  /*3d70*/  ISETP.GT.U32.AND P5, PT, R2.reuse, R228, PT ;  /* 0x000000e40200720c */ /* 0x040fe20003fa4070 */
[----:B------:R-:W-:Y:S02]  /*3d80*/  IMAD.MOV R13, RZ, RZ, -R10 ;  /* 0x000000ffff0d7224 */ /* 0x000fe400078e0a0a */
[----:B------:R-:W-:-:S02]  /*3d90*/  IMAD R226, R2, R11, R226 ;  /* 0x0000000b02e27224 */ /* 0x000fc400078e02e2 */
[----:B------:R-:W-:Y:S01]  /*3da0*/  @!P2 IMAD.MOV R244, RZ, RZ, -R244 ;  /* 0x000000fffff4a224 */ /* 0x000fe200078e0af4 */
[----:B------:R-:W-:Y:S01]  /*3db0*/  ISETP.GE.AND P2, PT, R131, RZ, PT ;  /* 0x000000ff8300720c */ /* 0x000fe20003f46270 */
[----:B------:R-:W-:Y:S02]  /*3dc0*/  IMAD R224, R2, R13, R224 ;  /* 0x0000000d02e07224 */ /* 0x000fe400078e02e0 */
[----:B------:R-:W-:Y:S01]  /*3dd0*/  @!P6 IMAD.IADD R230, R230, 0x1, -R2 ;  /* 0x00000001e6e6e824 */ /* 0x000fe200078e0a02 */
[----:B------:R-:W-:Y:S01]  /*3de0*/  ISETP.GT.U32.AND P6, PT, R2, R226, PT ;  /* 0x000000e20200720c */ /* 0x000fe20003fc4070 */
[----:B------:R-:W-:-:S04]  /*3df0*/  IMAD.HI.U32 R8, R3, R222, RZ ;  /* 0x000000de03087227 */ /* 0x000fc800078e00ff */
[----:B------:R-:W-:-:S04]  /*3e00*/  IMAD.HI.U32 R10, R3, R220, RZ ;  /* 0x000000dc030a7227 */ /* 0x000fc800078e00ff */
[----:B------:R-:W-:Y:S01]  /*3e10*/  @!P3 IMAD.MOV R234, RZ, RZ, -R234 ;  /* 0x000000ffffeab224 */ /* 0x000fe200078e0aea */
[----:B------:R-:W-:Y:S01]  /*3e20*/  ISETP.GT.U32.AND P3, PT, R2, R224, PT ;  /* 0x000000e00200720c */ /* 0x000fe20003f64070 */
[----:B------:R-:W-:Y:S02]  /*3e30*/  IMAD.MOV R11, RZ, RZ, -R8 ;  /* 0x000000ffff0b7224 */ /* 0x000fe400078e0a08 */
[----:B------:R-:W-:Y:S02]  /*3e40*/  IMAD.MOV R13, RZ, RZ, -R10 ;  /* 0x000000ffff0d7224 */ /* 0x000fe400078e0a0a */
[----:B------:R-:W-:Y:S02]  /*3e50*/  @!P5 IMAD.IADD R228, R228, 0x1, -R2 ;  /* 0x00000001e4e4d824 */ /* 0x000fe400078e0a02 */
[C---:B------:R-:W-:Y:S02]  /*3e60*/  IMAD R222, R2.reuse, R11, R222 ;  /* 0x0000000b02de7224 */ /* 0x040fe400078e02de */
[C---:B------:R-:W-:Y:S01]  /*3e70*/  IMAD R220, R2.reuse, R13, R220 ;  /* 0x0000000d02dc7224 */ /* 0x040fe200078e02dc */
[C---:B------:R-:W-:Y:S01]  /*3e80*/  ISETP.GT.U32.AND P5, PT, R2.reuse, R228, PT ;  /* 0x000000e40200720c */ /* 0x040fe20003fa4070 */
[----:B------:R-:W-:Y:S01]  /*3e90*/  @!P2 IMAD.MOV R236, RZ, RZ, -R236 ;  /* 0x000000ffffeca224 */ /* 0x000fe200078e0aec */
[----:B------:R-:W-:Y:S01]  /*3ea0*/  ISETP.GE.AND P2, PT, R123, RZ, PT ;  /* 0x000000ff7b00720c */ /* 0x000fe20003f46270 */
[----:B------:R-:W-:Y:S01]  /*3eb0*/  @!P4 IMAD.MOV R230, RZ, RZ, -R230 ;  /* 0x000000ffffe6c224 */ /* 0x000fe200078e0ae6 */
[----:B------:R-:W-:Y:S01]  /*3ec0*/  ISETP.GT.U32.AND P4, PT, R2, R222, PT ;  /* 0x000000de0200720c */ /* 0x000fe20003f84070 */
[--C-:B------:R-:W-:Y:S01]  /*3ed0*/  @!P6 IMAD.IADD R226, R226, 0x1, -R2.reuse ;  /* 0x00000001e2e2e824 */ /* 0x100fe200078e0a02 */
[----:B------:R-:W-:Y:S01]  /*3ee0*/  ISETP.GT.U32.AND P6, PT, R2, R220, PT ;  /* 0x000000dc0200720c */ /* 0x000fe20003fc4070 */
[----:B------:R-:W-:-:S02]  /*3ef0*/  @!P3 IMAD.IADD R224, R224, 0x1, -R2 ;  /* 0x00000001e0e0b824 */ /* 0x000fc400078e0a02 */
[----:B------:R-:W-:Y:S01]  /*3f00*/  IMAD.HI.U32 R8, R3, R218, RZ ;  /* 0x000000da03087227 */ /* 0x000fe200078e00ff */
[----:B------:R-:W-:-:S03]  /*3f10*/  ISETP.GT.U32.AND P3, PT, R2, R226, PT ;  /* 0x000000e20200720c */ /* 0x000fc60003f64070 */
[----:B------:R-:W-:Y:S02]  /*3f20*/  IMAD.MOV R11, RZ, RZ, -R8 ;  /* 0x000000ffff0b7224 */ /* 0x000fe400078e0a08 */
[----:B------:R-:W-:Y:S01]  /*3f30*/  @!P5 IMAD.IADD R228, R228, 0x1, -R2 ;  /* 0x00000001e4e4d824 */ /* 0x000fe200078e0a02 */
[----:B------:R-:W-:Y:S01]  /*3f40*/  ISETP.GE.AND P5, PT, R121, RZ, PT ;  /* 0x000000ff7900720c */ /* 0x000fe20003fa6270 */
[----:B------:R-:W-:Y:S01]  /*3f50*/  IMAD R218, R2, R11, R218 ;  /* 0x0000000b02da7224 */ /* 0x000fe200078e02da */
[----:B------:R-:W-:Y:S01]  /*3f60*/  IABS R11, R66 ;  /* 0x00000042000b7213 */ /* 0x000fe20000000000 */
[----:B------:R-:W-:Y:S02]  /*3f70*/  @!P4 IMAD.IADD R222, R222, 0x1, -R2 ;  /* 0x00000001dedec824 */ /* 0x000fe400078e0a02 */
[----:B------:R-:W-:Y:S01]  /*3f80*/  @!P2 IMAD.MOV R228, RZ, RZ, -R228 ;  /* 0x000000ffffe4a224 */ /* 0x000fe200078e0ae4 */
[----:B------:R-:W-:Y:S01]  /*3f90*/  ISETP.GT.U32.AND P2, PT, R2, R224, PT ;  /* 0x000000e00200720c */ /* 0x000fe20003f44070 */
[----:B------:R-:W-:Y:S01]  /*3fa0*/  @!P6 IMAD.IADD R220, R220, 0x1, -R2 ;  /* 0x00000001dcdce824 */ /* 0x000fe200078e0a02 */
[----:B------:R-:W-:Y:S01]  /*3fb0*/  ISETP.GT.U32.AND P4, PT, R2, R222, PT ;  /* 0x000000de0200720c */ /* 0x000fe20003f84070 */
[----:B------:R-:W-:-:S03]  /*3fc0*/  IMAD.HI.U32 R10, R3, R216, RZ ;  /* 0x000000d8030a7227 */ /* 0x000fc600078e00ff */
[----:B------:R-:W-:Y:S01]  /*3fd0*/  ISETP.GT.U32.AND P6, PT, R2, R220, PT ;  /* 0x000000dc0200720c */ /* 0x000fe20003fc4070 */
[----:B------:R-:W-:Y:S01]  /*3fe0*/  @!P3 IMAD.IADD R226, R226, 0x1, -R2 ;  /* 0x00000001e2e2b824 */ /* 0x000fe200078e0a02 */
[----:B------:R-:W-:Y:S01]  /*3ff0*/  ISETP.GT.U32.AND P3, PT, R2, R218, PT ;  /* 0x000000da0200720c */ /* 0x000fe20003f64070 */
[----:B------:R-:W-:Y:S02]  /*4000*/  IMAD.MOV R13, RZ, RZ, -R10 ;  /* 0x000000ffff0d7224 */ /* 0x000fe400078e0a0a */
[----:B------:R-:W-:-:S04]  /*4010*/  IMAD.HI.U32 R8, R3, R11, RZ ;  /* 0x0000000b03087227 */ /* 0x000fc800078e00ff */
[----:B------:R-:W-:Y:S02]  /*4020*/  IMAD R216, R2, R13, R216 ;  /* 0x0000000d02d87224 */ /* 0x000fe400078e02d8 */
[----:B------:R-:W-:Y:S02]  /*4030*/  IMAD.MOV R8, RZ, RZ, -R8 ;  /* 0x000000ffff087224 */ /* 0x000fe400078e0a08 */
[--C-:B------:R-:W-:Y:S01]  /*4040*/  @!P2 IMAD.IADD R224, R224, 0x1, -R2.reuse ;  /* 0x00000001e0e0a824 */ /* 0x100fe200078e0a02 */
[C---:B------:R-:W-:Y:S01]  /*4050*/  ISETP.GT.U32.AND P2, PT, R2.reuse, R216, PT ;  /* 0x000000d80200720c */ /* 0x040fe20003f44070 */
[----:B------:R-:W-:Y:S02]  /*4060*/  IMAD R11, R2, R8, R11 ;  /* 0x00000008020b7224 */ /* 0x000fe400078e020b */
[--C-:B------:R-:W-:Y:S01]  /*4070*/  @!P4 IMAD.IADD R222, R222, 0x1, -R2.reuse ;  /* 0x00000001dedec824 */ /* 0x100fe200078e0a02 */
[----:B------:R-:W-:Y:S01]  /*4080*/  ISETP.GE.AND P4, PT, R115, RZ, PT ;  /* 0x000000ff7300720c */ /* 0x000fe20003f86270 */
[--C-:B------:R-:W-:Y:S01]  /*4090*/  @!P6 IMAD.IADD R220, R220, 0x1, -R2.reuse ;  /* 0x00000001dcdce824 */ /* 0x100fe200078e0a02 */
[----:B------:R-:W-:Y:S01]  /*40a0*/  ISETP.GT.U32.AND P6, PT, R2, R11, PT ;  /* 0x0000000b0200720c */ /* 0x000fe20003fc4070 */
[----:B------:R-:W-:Y:S01]  /*40b0*/  @!P3 IMAD.IADD R218, R218, 0x1, -R2 ;  /* 0x00000001dadab824 */ /* 0x000fe200078e0a02 */
[----:B------:R-:W-:Y:S01]  /*40c0*/  ISETP.GE.AND P3, PT, R117, RZ, PT ;  /* 0x000000ff7500720c */ /* 0x000fe20003f66270 */
[----:B------:R-:W-:-:S04]  /*40d0*/  IMAD.HI.U32 R8, R3, R214, RZ ;  /* 0x000000d603087227 */ /* 0x000fc800078e00ff */
[----:B------:R-:W-:-:S04]  /*40e0*/  IMAD.HI.U32 R10, R3, R14, RZ ;  /* 0x0000000e030a7227 */ /* 0x000fc800078e00ff */
[----:B------:R-:W-:Y:S01]  /*40f0*/  @!P1 IMAD.MOV R226, RZ, RZ, -R226 ;  /* 0x000000ffffe29224 */ /* 0x000fe200078e0ae2 */
[----:B------:R-:W-:Y:S01]  /*4100*/  ISETP.GT.U32.AND P1, PT, R2, R218, PT ;  /* 0x000000da0200720c */ /* 0x000fe20003f24070 */
[----:B------:R-:W-:Y:S02]  /*4110*/  IMAD.MOV R13, RZ, RZ, -R8 ;  /* 0x000000ffff0d7224 */ /* 0x000fe400078e0a08 */
[----:B------:R-:W-:-:S04]  /*4120*/  IMAD.HI.U32 R12, R3, R210, RZ ;  /* 0x000000d2030c7227 */ /* 0x000fc800078e00ff */
[----:B------:R-:W-:Y:S02]  /*4130*/  IMAD.MOV R15, RZ, RZ, -R10 ;  /* 0x000000ffff0f7224 */ /* 0x000fe400078e0a0a */
[----:B------:R-:W-:Y:S02]  /*4140*/  IMAD R214, R2, R13, R214 ;  /* 0x0000000d02d67224 */ /* 0x000fe400078e02d6 */
[----:B------:R-:W-:Y:S01]  /*4150*/  IMAD.MOV R115, RZ, RZ, -R12 ;  /* 0x000000ffff737224 */ /* 0x000fe200078e0a0c */
[----:B------:R-:W-:Y:S01]  /*4160*/  IABS R12, R22 ;  /* 0x00000016000c7213 */ /* 0x000fe20000000000 */
[----:B------:R-:W-:Y:S01]  /*4170*/  @!P2 IMAD.IADD R216, R216, 0x1, -R2 ;  /* 0x00000001d8d8a824 */ /* 0x000fe200078e0a02 */
[----:B------:R-:W-:Y:S01]  /*4180*/  ISETP.GE.AND P2, PT, R119, RZ, PT ;  /* 0x000000ff7700720c */ /* 0x000fe20003f46270 */
[C---:B------:R-:W-:Y:S01]  /*4190*/  IMAD R13, R2.reuse, R15, R14 ;  /* 0x0000000f020d7224 */ /* 0x040fe200078e020e */
[----:B------:R-:W-:Y:S01]  /*41a0*/  IABS R14, R45 ;  /* 0x0000002d000e7213 */ /* 0x000fe20000000000 */
[----:B------:R-:W-:-:S02]  /*41b0*/  IMAD R210, R2, R115, R210 ;  /* 0x0000007302d27224 */ /* 0x000fc400078e02d2 */
[----:B------:R-:W-:Y:S01]  /*41c0*/  @!P6 IMAD.IADD R11, R11, 0x1, -R2 ;  /* 0x000000010b0be824 */ /* 0x000fe200078e0a02 */
[C---:B------:R-:W-:Y:S01]  /*41d0*/  ISETP.GT.U32.AND P6, PT, R2.reuse, R216, PT ;  /* 0x000000d80200720c */ /* 0x040fe20003fc4070 */
[----:B------:R-:W-:Y:S01]  /*41e0*/  @!P4 IMAD.MOV R220, RZ, RZ, -R220 ;  /* 0x000000ffffdcc224 */ /* 0x000fe200078e0adc */
[----:B------:R-:W-:Y:S01]  /*41f0*/  ISETP.GT.U32.AND P4, PT, R2, R13, PT ;  /* 0x0000000d0200720c */ /* 0x000fe20003f84070 */
[----:B------:R-:W-:Y:S01]  /*4200*/  @!P1 IMAD.IADD R218, R218, 0x1, -R2 ;  /* 0x00000001dada9824 */ /* 0x000fe200078e0a02 */
[C---:B------:R-:W-:Y:S01]  /*4210*/  ISETP.GT.U32.AND P1, PT, R2.reuse, R210, PT ;  /* 0x000000d20200720c */ /* 0x040fe20003f24070 */
[----:B------:R-:W-:Y:S01]  /*4220*/  @!P0 IMAD.MOV R224, RZ, RZ, -R224 ;  /* 0x000000ffffe08224 */ /* 0x000fe200078e0ae0 */
[----:B------:R-:W-:Y:S01]  /*4230*/  ISETP.GT.U32.AND P0, PT, R2, R11, PT ;  /* 0x0000000b0200720c */ /* 0x000fe20003f04070 */
[----:B------:R-:W-:-:S04]  /*4240*/  IMAD.HI.U32 R8, R3, R212, RZ ;  /* 0x000000d403087227 */ /* 0x000fc800078e00ff */
[----:B------:R-:W-:Y:S01]  /*4250*/  @!P5 IMAD.MOV R222, RZ, RZ, -R222 ;  /* 0x000000ffffded224 */ /* 0x000fe200078e0ade */
[----:B------:R-:W-:Y:S01]  /*4260*/  ISETP.GT.U32.AND P5, PT, R2, R214, PT ;  /* 0x000000d60200720c */ /* 0x000fe20003fa4070 */
[--C-:B------:R-:W-:Y:S01]  /*4270*/  @!P6 IMAD.IADD R216, R216, 0x1, -R2.reuse ;  /* 0x00000001d8d8e824 */ /* 0x100fe200078e0a02 */
[----:B------:R-:W-:Y:S01]  /*4280*/  ISETP.GE.AND P6, PT, R66, RZ, PT ;  /* 0x000000ff4200720c */ /* 0x000fe20003fc6270 */
[--C-:B------:R-:W-:Y:S02]  /*4290*/  @!P4 IMAD.IADD R13, R13, 0x1, -R2.reuse ;  /* 0x000000010d0dc824 */ /* 0x100fe400078e0a02 */
[----:B------:R-:W-:Y:S02]  /*42a0*/  @!P1 IMAD.IADD R210, R210, 0x1, -R2 ;  /* 0x00000001d2d29824 */ /* 0x000fe400078e0a02 */
[----:B------:R-:W-:Y:S01]  /*42b0*/  IMAD.MOV R15, RZ, RZ, -R8 ;  /* 0x000000ffff0f7224 */ /* 0x000fe200078e0a08 */
[----:B------:R-:W-:Y:S01]  /*42c0*/  ISETP.GT.U32.AND P1, PT, R2, R13, PT ;  /* 0x0000000d0200720c */ /* 0x000fe20003f24070 */
[----:B------:R-:W-:Y:S01]  /*42d0*/  @!P0 IMAD.IADD R11, R11, 0x1, -R2 ;  /* 0x000000010b0b8824 */ /* 0x000fe200078e0a02 */
[----:B------:R-:W-:Y:S01]  /*42e0*/  ISETP.GE.AND P0, PT, R111, RZ, PT ;  /* 0x000000ff6f00720c */ /* 0x000fe20003f06270 */
[----:B------:R-:W-:-:S04]  /*42f0*/  IMAD.HI.U32 R8, R3, R208, RZ ;  /* 0x000000d003087227 */ /* 0x000fc800078e00ff */
[C---:B------:R-:W-:Y:S02]  /*4300*/  IMAD R212, R2.reuse, R15, R212 ;  /* 0x0000000f02d47224 */ /* 0x040fe400078e02d4 */
[----:B------:R-:W-:Y:S02]  /*4310*/  IMAD.MOV R15, RZ, RZ, -R8 ;  /* 0x000000ffff0f7224 */ /* 0x000fe400078e0a08 */
[----:B------:R-:W-:Y:S02]  /*4320*/  IMAD.MOV.U32 R66, RZ, RZ, R11 ;  /* 0x000000ffff427224 */ /* 0x000fe400078e000b */
[C---:B------:R-:W-:Y:S02]  /*4330*/  IMAD R208, R2.reuse, R15, R208 ;  /* 0x0000000f02d07224 */ /* 0x040fe400078e02d0 */
[----:B------:R-:W-:Y:S01]  /*4340*/  @!P6 IMAD.MOV R66, RZ, RZ, -R66 ;  /* 0x000000ffff42e224 */ /* 0x000fe200078e0a42 */
[----:B------:R-:W-:Y:S01]  /*4350*/  ISETP.GT.U32.AND P6, PT, R2, R212, PT ;  /* 0x000000d40200720c */ /* 0x000fe20003fc4070 */
[--C-:B------:R-:W-:Y:S01]  /*4360*/  @!P5 IMAD.IADD R214, R214, 0x1, -R2.reuse ;  /* 0x00000001d6d6d824 */ /* 0x100fe200078e0a02 */
[----:B------:R-:W-:Y:S01]  /*4370*/  ISETP.GE.AND P5, PT, R113, RZ, PT ;  /* 0x000000ff7100720c */ /* 0x000fe20003fa6270 */
[----:B------:R-:W-:Y:S01]  /*4380*/  @!P1 IMAD.IADD R13, R13, 0x1, -R2 ;  /* 0x000000010d0d9824 */ /* 0x000fe200078e0a02 */
[C---:B------:R-:W-:Y:S01]  /*4390*/  ISETP.GT.U32.AND P1, PT, R2.reuse, R208, PT ;  /* 0x000000d00200720c */ /* 0x040fe20003f24070 */
[----:B------:R-:W-:Y:S01]  /*43a0*/  IMAD.HI.U32 R8, R3, R206, RZ ;  /* 0x000000ce03087227 */ /* 0x000fe200078e00ff */
[----:B------:R-:W-:-:S03]  /*43b0*/  ISETP.GT.U32.AND P4, PT, R2, R214, PT ;  /* 0x000000d60200720c */ /* 0x000fc60003f84070 */
[----:B------:R-:W-:-:S04]  /*43c0*/  IMAD.HI.U32 R10, R3, R204, RZ ;  /* 0x000000cc030a7227 */ /* 0x000fc800078e00ff */
[----:B------:R-:W-:Y:S02]  /*43d0*/  @!P6 IMAD.IADD R212, R212, 0x1, -R2 ;  /* 0x00000001d4d4e824 */ /* 0x000fe400078e0a02 */
[----:B------:R-:W-:Y:S02]  /*43e0*/  IMAD.MOV R11, RZ, RZ, -R8 ;  /* 0x000000ffff0b7224 */ /* 0x000fe400078e0a08 */
[--C-:B------:R-:W-:Y:S01]  /*43f0*/  @!P1 IMAD.IADD R208, R208, 0x1, -R2.reuse ;  /* 0x00000001d0d09824 */ /* 0x100fe200078e0a02 */
[----:B------:R-:W-:Y:S01]  /*4400*/  ISETP.GT.U32.AND P6, PT, R2, R212, PT ;  /* 0x000000d40200720c */ /* 0x000fe20003fc4070 */
[----:B------:R-:W-:Y:S01]  /*4410*/  @!P4 IMAD.IADD R214, R214, 0x1, -R2 ;  /* 0x00000001d6d6c824 */ /* 0x000fe200078e0a02 */
[----:B------:R-:W-:Y:S01]  /*4420*/  ISETP.GE.AND P4, PT, R107, RZ, PT ;  /* 0x000000ff6b00720c */ /* 0x000fe20003f86270 */
[C---:B------:R-:W-:Y:S01]  /*4430*/  IMAD R206, R2.reuse, R11, R206 ;  /* 0x0000000b02ce7224 */ /* 0x040fe200078e02ce */
[----:B------:R-:W-:Y:S01]  /*4440*/  ISETP.GT.U32.AND P1, PT, R2, R208, PT ;  /* 0x000000d00200720c */ /* 0x000fe20003f24070 */
[----:B------:R-:W-:Y:S01]  /*4450*/  @!P0 IMAD.MOV R214, RZ, RZ, -R214 ;  /* 0x000000ffffd68224 */ /* 0x000fe200078e0ad6 */
[----:B------:R-:W-:Y:S01]  /*4460*/  ISETP.GE.AND P0, PT, R64, RZ, PT ;  /* 0x000000ff4000720c */ /* 0x000fe20003f06270 */
[----:B------:R-:W-:-:S02]  /*4470*/  IMAD.MOV.U32 R64, RZ, RZ, R13 ;  /* 0x000000ffff407224 */ /* 0x000fc400078e000d */
[----:B------:R-:W-:Y:S02]  /*4480*/  IMAD.MOV R13, RZ, RZ, -R10 ;  /* 0x000000ffff0d7224 */ /* 0x000fe400078e0a0a */
[----:B------:R-:W-:Y:S01]  /*4490*/  @!P3 IMAD.MOV R218, RZ, RZ, -R218 ;  /* 0x000000ffffdab224 */ /* 0x000fe200078e0ada */
[C---:B------:R-:W-:Y:S01]  /*44a0*/  ISETP.GT.U32.AND P3, PT, R2.reuse, R210, PT ;  /* 0x000000d20200720c */ /* 0x040fe20003f64070 */
[----:B------:R-:W-:Y:S02]  /*44b0*/  IMAD R204, R2, R13, R204 ;  /* 0x0000000d02cc7224 */ /* 0x000fe400078e02cc */
[----:B------:R-:W-:Y:S01]  /*44c0*/  @!P6 IMAD.IADD R212, R212, 0x1, -R2 ;  /* 0x00000001d4d4e824 */ /* 0x000fe200078e0a02 */
[----:B------:R-:W-:Y:S01]  /*44d0*/  ISETP.GT.U32.AND P6, PT, R2, R206, PT ;  /* 0x000000ce0200720c */ /* 0x000fe20003fc4070 */
[----:B------:R-:W-:Y:S01]  /*44e0*/  @!P2 IMAD.MOV R216, RZ, RZ, -R216 ;  /* 0x000000ffffd8a224 */ /* 0x000fe200078e0ad8 */
[----:B------:R-:W-:Y:S01]  /*44f0*/  ISETP.GE.AND P2, PT, R105, RZ, PT ;  /* 0x000000ff6900720c */ /* 0x000fe20003f46270 */
[----:B------:R-:W-:Y:S01]  /*4500*/  @!P1 IMAD.IADD R208, R208, 0x1, -R2 ;  /* 0x00000001d0d09824 */ /* 0x000fe200078e0a02 */
[----:B------:R-:W-:Y:S01]  /*4510*/  ISETP.GT.U32.AND P1, PT, R2, R204, PT ;  /* 0x000000cc0200720c */ /* 0x000fe20003f24070 */
[----:B------:R-:W-:-:S04]  /*4520*/  IMAD.HI.U32 R8, R3, R200, RZ ;  /* 0x000000c803087227 */ /* 0x000fc800078e00ff */
[----:B------:R-:W-:Y:S01]  /*4530*/  @!P3 IMAD.IADD R210, R210, 0x1, -R2 ;  /* 0x00000001d2d2b824 */ /* 0x000fe200078e0a02 */
[----:B------:R-:W-:Y:S01]  /*4540*/  ISETP.GE.AND P3, PT, R109, RZ, PT ;  /* 0x000000ff6d00720c */ /* 0x000fe20003f66270 */
[----:B------:R-:W-:Y:S02]  /*4550*/  IMAD.MOV R13, RZ, RZ, -R8 ;  /* 0x000000ffff0d7224 */ /* 0x000fe400078e0a08 */
[----:B------:R-:W-:Y:S02]  /*4560*/  @!P6 IMAD.IADD R206, R206, 0x1, -R2 ;  /* 0x00000001cecee824 */ /* 0x000fe400078e0a02 */
[----:B------:R-:W-:Y:S01]  /*4570*/  @!P2 IMAD.MOV R210, RZ, RZ, -R210 ;  /* 0x000000ffffd2a224 */ /* 0x000fe200078e0ad2 */
[----:B------:R-:W-:Y:S01]  /*4580*/  ISETP.GE.AND P2, PT, R6, RZ, PT ;  /* 0x000000ff0600720c */ /* 0x000fe20003f46270 */
[----:B------:R-:W-:Y:S01]  /*4590*/  @!P1 IMAD.IADD R204, R204, 0x1, -R2 ;  /* 0x00000001cccc9824 */ /* 0x000fe200078e0a02 */
[----:B------:R-:W-:Y:S01]  /*45a0*/  ISETP.GT.U32.AND P6, PT, R2, R206, PT ;  /* 0x000000ce0200720c */ /* 0x000fe20003fc4070 */
[----:B------:R-:W-:-:S03]  /*45b0*/  IMAD.HI.U32 R6, R3, R202, RZ ;  /* 0x000000ca03067227 */ /* 0x000fc600078e00ff */
[C---:B------:R-:W-:Y:S01]  /*45c0*/  ISETP.GT.U32.AND P1, PT, R2.reuse, R204, PT ;  /* 0x000000cc0200720c */ /* 0x040fe20003f24070 */
[----:B------:R-:W-:Y:S02]  /*45d0*/  IMAD.MOV R11, RZ, RZ, -R6 ;  /* 0x000000ffff0b7224 */ /* 0x000fe400078e0a06 */
[C---:B------:R-:W-:Y:S02]  /*45e0*/  IMAD R200, R2.reuse, R13, R200 ;  /* 0x0000000d02c87224 */ /* 0x040fe400078e02c8 */
[----:B------:R-:W-:Y:S02]  /*45f0*/  IMAD R202, R2, R11, R202 ;  /* 0x0000000b02ca7224 */ /* 0x000fe400078e02ca */
[----:B------:R-:W-:-:S04]  /*4600*/  IMAD.HI.U32 R10, R3, R198, RZ ;  /* 0x000000c6030a7227 */ /* 0x000fc800078e00ff */
[--C-:B------:R-:W-:Y:S01]  /*4610*/  @!P6 IMAD.IADD R206, R206, 0x1, -R2.reuse ;  /* 0x00000001cecee824 */ /* 0x100fe200078e0a02 */
[----:B------:R-:W-:Y:S01]  /*4620*/  ISETP.GT.U32.AND P6, PT, R2, R202, PT ;  /* 0x000000ca0200720c */ /* 0x000fe20003fc4070 */
[----:B------:R-:W-:Y:S01]  /*4630*/  @!P1 IMAD.IADD R204, R204, 0x1, -R2 ;  /* 0x00000001cccc9824 */ /* 0x000fe200078e0a02 */
[----:B------:R-:W-:Y:S01]  /*4640*/  ISETP.GT.U32.AND P1, PT, R2, R200, PT ;  /* 0x000000c80200720c */ /* 0x000fe20003f24070 */
[----:B------:R-:W-:-:S04]  /*4650*/  IMAD.HI.U32 R6, R3, R196, RZ ;  /* 0x000000c403067227 */ /* 0x000fc800078e00ff */
[----:B------:R-:W-:Y:S02]  /*4660*/  IMAD.MOV R15, RZ, RZ, -R10 ;  /* 0x000000ffff0f7224 */ /* 0x000fe400078e0a0a */
[----:B------:R-:W-:Y:S01]  /*4670*/  @!P5 IMAD.MOV R64, RZ, RZ, -R64 ;  /* 0x000000ffff40d224 */ /* 0x000fe200078e0a40 */
[----:B------:R-:W-:Y:S01]  /*4680*/  ISETP.GE.AND P5, PT, R103, RZ, PT ;  /* 0x000000ff6700720c */ /* 0x000fe20003fa6270 */
[----:B------:R-:W-:Y:S02]  /*4690*/  IMAD.MOV R11, RZ, RZ, -R6 ;  /* 0x000000ffff0b7224 */ /* 0x000fe400078e0a06 */
[--C-:B------:R-:W-:Y:S02]  /*46a0*/  @!P6 IMAD.IADD R202, R202, 0x1, -R2.reuse ;  /* 0x00000001cacae824 */ /* 0x100fe400078e0a02 */
[----:B------:R-:W-:Y:S02]  /*46b0*/  @!P1 IMAD.IADD R200, R200, 0x1, -R2 ;  /* 0x00000001c8c89824 */ /* 0x000fe400078e0a02 */
[C---:B------:R-:W-:Y:S01]  /*46c0*/  IMAD R198, R2.reuse, R15, R198 ;  /* 0x0000000f02c67224 */ /* 0x040fe200078e02c6 */
[----:B------:R-:W-:Y:S01]  /*46d0*/  ISETP.GT.U32.AND P1, PT, R2, R202, PT ;  /* 0x000000ca0200720c */ /* 0x000fe20003f24070 */
[----:B------:R-:W-:-:S03]  /*46e0*/  IMAD.HI.U32 R6, R3, R194, RZ ;  /* 0x000000c203067227 */ /* 0x000fc600078e00ff */
[C---:B------:R-:W-:Y:S01]  /*46f0*/  ISETP.GT.U32.AND P6, PT, R2.reuse, R198, PT ;  /* 0x000000c60200720c */ /* 0x040fe20003fc4070 */
[----:B------:R-:W-:Y:S02]  /*4700*/  IMAD R196, R2, R11, R196 ;  /* 0x0000000b02c47224 */ /* 0x000fe400078e02c4 */
[----:B------:R-:W-:Y:S02]  /*4710*/  IMAD.MOV R11, RZ, RZ, -R6 ;  /* 0x000000ffff0b7224 */ /* 0x000fe400078e0a06 */
[----:B------:R-:W-:-:S04]  /*4720*/  IMAD.HI.U32 R8, R3, R192, RZ ;  /* 0x000000c003087227 */ /* 0x000fc800078e00ff */
[----:B------:R-:W-:Y:S02]  /*4730*/  IMAD R194, R2, R11, R194 ;  /* 0x0000000b02c27224 */ /* 0x000fe400078e02c2 */
[----:B------:R-:W-:Y:S01]  /*4740*/  @!P1 IMAD.IADD R202, R202, 0x1, -R2 ;  /* 0x00000001caca9824 */ /* 0x000fe200078e0a02 */
[C---:B------:R-:W-:Y:S01]  /*4750*/  ISETP.GT.U32.AND P1, PT, R2.reuse, R196, PT ;  /* 0x000000c40200720c */ /* 0x040fe20003f24070 */
[----:B------:R-:W-:Y:S02]  /*4760*/  IMAD.MOV R13, RZ, RZ, -R8 ;  /* 0x000000ffff0d7224 */ /* 0x000fe400078e0a08 */
[----:B------:R-:W-:Y:S01]  /*4770*/  @!P5 IMAD.MOV R204, RZ, RZ, -R204 ;  /* 0x000000ffffccd224 */ /* 0x000fe200078e0acc */
[C---:B------:R-:W-:Y:S01]  /*4780*/  ISETP.GT.U32.AND P5, PT, R2.reuse, R194, PT ;  /* 0x000000c20200720c */ /* 0x040fe20003fa4070 */
[----:B------:R-:W-:Y:S02]  /*4790*/  IMAD R192, R2, R13, R192 ;  /* 0x0000000d02c07224 */ /* 0x000fe400078e02c0 */
[----:B------:R-:W-:Y:S01]  /*47a0*/  @!P6 IMAD.IADD R198, R198, 0x1, -R2 ;  /* 0x00000001c6c6e824 */ /* 0x000fe200078e0a02 */
[C---:B------:R-:W-:Y:S01]  /*47b0*/  ISETP.GT.U32.AND P6, PT, R2.reuse, R200, PT ;  /* 0x000000c80200720c */ /* 0x040fe20003fc4070 */
[----:B------:R-:W-:Y:S01]  /*47c0*/  @!P2 IMAD.MOV R202, RZ, RZ, -R202 ;  /* 0x000000ffffcaa224 */ /* 0x000fe200078e0aca */
[----:B------:R-:W-:Y:S01]  /*47d0*/  ISETP.GT.U32.AND P2, PT, R2, R192, PT ;  /* 0x000000c00200720c */ /* 0x000fe20003f44070 */
[----:B------:R-:W-:-:S04]  /*47e0*/  IMAD.HI.U32 R10, R3, R190, RZ ;  /* 0x000000be030a7227 */ /* 0x000fc800078e00ff */
[----:B------:R-:W-:Y:S01]  /*47f0*/  @!P1 IMAD.IADD R196, R196, 0x1, -R2 ;  /* 0x00000001c4c49824 */ /* 0x000fe200078e0a02 */
[----:B------:R-:W-:Y:S01]  /*4800*/  ISETP.GE.AND P1, PT, R95, RZ, PT ;  /* 0x000000ff5f00720c */ /* 0x000fe20003f26270 */
[----:B------:R-:W-:Y:S01]  /*4810*/  IMAD.MOV R15, RZ, RZ, -R10 ;  /* 0x000000ffff0f7224 */ /* 0x000fe200078e0a0a */
[----:B------:R-:W-:Y:S01]  /*4820*/  IABS R10, R57 ;  /* 0x00000039000a7213 */ /* 0x000fe20000000000 */
[----:B------:R-:W-:Y:S01]  /*4830*/  @!P5 IMAD.IADD R194, R194, 0x1, -R2 ;  /* 0x00000001c2c2d824 */ /* 0x000fe200078e0a02 */
[C---:B------:R-:W-:Y:S01]  /*4840*/  ISETP.GT.U32.AND P5, PT, R2.reuse, R196, PT ;  /* 0x000000c40200720c */ /* 0x040fe20003fa4070 */
[----:B------:R-:W-:Y:S02]  /*4850*/  IMAD R190, R2, R15, R190 ;  /* 0x0000000f02be7224 */ /* 0x000fe400078e02be */
[----:B------:R-:W-:-:S04]  /*4860*/  IMAD.HI.U32 R6, R3, R188, RZ ;  /* 0x000000bc03067227 */ /* 0x000fc800078e00ff */
[----:B------:R-:W-:Y:S02]  /*4870*/  IMAD.MOV R11, RZ, RZ, -R6 ;  /* 0x000000ffff0b7224 */ /* 0x000fe400078e0a06 */
[--C-:B------:R-:W-:Y:S01]  /*4880*/  @!P6 IMAD.IADD R200, R200, 0x1, -R2.reuse ;  /* 0x00000001c8c8e824 */ /* 0x100fe200078e0a02 */
[----:B------:R-:W-:Y:S01]  /*4890*/  ISETP.GT.U32.AND P6, PT, R2, R190, PT ;  /* 0x000000be0200720c */ /* 0x000fe20003fc4070 */
[----:B------:R-:W-:Y:S01]  /*48a0*/  @!P2 IMAD.IADD R192, R192, 0x1, -R2 ;  /* 0x00000001c0c0a824 */ /* 0x000fe200078e0a02 */
[----:B------:R-:W-:Y:S01]  /*48b0*/  ISETP.GT.U32.AND P2, PT, R2, R194, PT ;  /* 0x000000c20200720c */ /* 0x000fe20003f44070 */
[----:B------:R-:W-:-:S04]  /*48c0*/  IMAD.HI.U32 R8, R3, R186, RZ ;  /* 0x000000ba03087227 */ /* 0x000fc800078e00ff */
[----:B------:R-:W-:Y:S01]  /*48d0*/  @!P0 IMAD.MOV R206, RZ, RZ, -R206 ;  /* 0x000000ffffce8224 */ /* 0x000fe200078e0ace */
[C---:B------:R-:W-:Y:S01]  /*48e0*/  ISETP.GT.U32.AND P0, PT, R2.reuse, R198, PT ;  /* 0x000000c60200720c */ /* 0x040fe20003f04070 */
[----:B------:R-:W-:Y:S02]  /*48f0*/  IMAD R188, R2, R11, R188 ;  /* 0x0000000b02bc7224 */ /* 0x000fe400078e02bc */
[----:B------:R-:W-:Y:S02]  /*4900*/  IMAD.MOV R13, RZ, RZ, -R8 ;  /* 0x000000ffff0d7224 */ /* 0x000fe400078e0a08 */
[----:B------:R-:W-:Y:S01]  /*4910*/  @!P5 IMAD.IADD R196, R196, 0x1, -R2 ;  /* 0x00000001c4c4d824 */ /* 0x000fe200078e0a02 */
[C---:B------:R-:W-:Y:S01]  /*4920*/  ISETP.GT.U32.AND P5, PT, R2.reuse, R188, PT ;  /* 0x000000bc0200720c */ /* 0x040fe20003fa4070 */
[----:B------:R-:W-:Y:S02]  /*4930*/  IMAD R186, R2, R13, R186 ;  /* 0x0000000d02ba7224 */ /* 0x000fe400078e02ba */
[----:B------:R-:W-:-:S02]  /*4940*/  @!P6 IMAD.IADD R190, R190, 0x1, -R2 ;  /* 0x00000001bebee824 */ /* 0x000fc400078e0a02 */
[--C-:B------:R-:W-:Y:S01]  /*4950*/  @!P2 IMAD.IADD R194, R194, 0x1, -R2.reuse ;  /* 0x00000001c2c2a824 */ /* 0x100fe200078e0a02 */
[----:B------:R-:W-:Y:S01]  /*4960*/  ISETP.GT.U32.AND P2, PT, R2, R186, PT ;  /* 0x000000ba0200720c */ /* 0x000fe20003f44070 */
[----:B------:R-:W-:Y:S01]  /*4970*/  @!P0 IMAD.IADD R198, R198, 0x1, -R2 ;  /* 0x00000001c6c68824 */ /* 0x000fe200078e0a02 */
[----:B------:R-:W-:Y:S01]  /*4980*/  ISETP.GE.AND P0, PT, R97, RZ, PT ;  /* 0x000000ff6100720c */ /* 0x000fe20003f06270 */
[----:B------:R-:W-:Y:S01]  /*4990*/  @!P4 IMAD.MOV R212, RZ, RZ, -R212 ;  /* 0x000000ffffd4c224 */ /* 0x000fe200078e0ad4 */
[----:B------:R-:W-:Y:S01]  /*49a0*/  ISETP.GT.U32.AND P6, PT, R2, R190, PT ;  /* 0x000000be0200720c */ /* 0x000fe20003fc4070 */
[----:B------:R-:W-:Y:S01]  /*49b0*/  IMAD.HI.U32 R6, R3, R184, RZ ;  /* 0x000000b803067227 */ /* 0x000fe200078e00ff */
[----:B------:R-:W-:-:S03]  /*49c0*/  ISETP.GE.AND P4, PT, R101, RZ, PT ;  /* 0x000000ff6500720c */ /* 0x000fc60003f86270 */
[----:B------:R-:W-:Y:S01]  /*49d0*/  @!P5 IMAD.IADD R188, R188, 0x1, -R2 ;  /* 0x00000001bcbcd824 */ /* 0x000fe200078e0a02 */
[----:B------:R-:W-:Y:S01]  /*49e0*/  ISETP.GE.AND P5, PT, R91, RZ, PT ;  /* 0x000000ff5b00720c */ /* 0x000fe20003fa6270 */
[----:B------:R-:W-:Y:S02]  /*49f0*/  IMAD.MOV R11, RZ, RZ, -R6 ;  /* 0x000000ffff0b7224 */ /* 0x000fe400078e0a06 */
[----:B------:R-:W-:Y:S01]  /*4a00*/  @!P2 IMAD.IADD R186, R186, 0x1, -R2 ;  /* 0x00000001babaa824 */ /* 0x000fe200078e0a02 */
[----:B------:R-:W-:Y:S01]  /*4a10*/  ISETP.GE.AND P2, PT, R93, RZ, PT ;  /* 0x000000ff5d00720c */ /* 0x000fe20003f46270 */
[----:B------:R-:W-:Y:S02]  /*4a20*/  @!P0 IMAD.MOV R196, RZ, RZ, -R196 ;  /* 0x000000ffffc48224 */ /* 0x000fe400078e0ac4 */
[----:B------:R-:W-:Y:S01]  /*4a30*/  @!P6 IMAD.IADD R190, R190, 0x1, -R2 ;  /* 0x00000001bebee824 */ /* 0x000fe200078e0a02 */
[----:B------:R-:W-:Y:S01]  /*4a40*/  ISETP.GT.U32.AND P0, PT, R2, R186, PT ;  /* 0x000000ba0200720c */ /* 0x000fe20003f04070 */
[----:B------:R-:W-:-:S04]  /*4a50*/  IMAD.HI.U32 R6, R3, R182, RZ ;  /* 0x000000b603067227 */ /* 0x000fc800078e00ff */
[----:B------:R-:W-:Y:S01]  /*4a60*/  @!P4 IMAD.MOV R200, RZ, RZ, -R200 ;  /* 0x000000ffffc8c224 */ /* 0x000fe200078e0ac8 */
[C---:B------:R-:W-:Y:S01]  /*4a70*/  ISETP.GT.U32.AND P4, PT, R2.reuse, R192, PT ;  /* 0x000000c00200720c */ /* 0x040fe20003f84070 */
[C---:B------:R-:W-:Y:S02]  /*4a80*/  IMAD R184, R2.reuse, R11, R184 ;  /* 0x0000000b02b87224 */ /* 0x040fe400078e02b8 */
[----:B------:R-:W-:Y:S01]  /*4a90*/  @!P5 IMAD.MOV R190, RZ, RZ, -R190 ;  /* 0x000000ffffbed224 */ /* 0x000fe200078e0abe */
[----:B------:R-:W-:Y:S01]  /*4aa0*/  ISETP.GE.AND P5, PT, R77, RZ, PT ;  /* 0x000000ff4d00720c */ /* 0x000fe20003fa6270 */
[----:B------:R-:W-:Y:S01]  /*4ab0*/  IMAD.MOV R11, RZ, RZ, -R6 ;  /* 0x000000ffff0b7224 */ /* 0x000fe200078e0a06 */
[----:B------:R-:W-:Y:S01]  /*4ac0*/  ISETP.GT.U32.AND P6, PT, R2, R184, PT ;  /* 0x000000b80200720c */ /* 0x000fe20003fc4070 */
[----:B------:R-:W-:-:S04]  /*4ad0*/  IMAD.HI.U32 R6, R3, R180, RZ ;  /* 0x000000b403067227 */ /* 0x000fc800078e00ff */
[----:B------:R-:W-:Y:S01]  /*4ae0*/  @!P3 IMAD.MOV R208, RZ, RZ, -R208 ;  /* 0x000000ffffd0b224 */ /* 0x000fe200078e0ad0 */
[----:B------:R-:W-:Y:S01]  /*4af0*/  ISETP.GE.AND P3, PT, R99, RZ, PT ;  /* 0x000000ff6300720c */ /* 0x000fe20003f66270 */
[----:B------:R-:W-:Y:S02]  /*4b00*/  IMAD R182, R2, R11, R182 ;  /* 0x0000000b02b67224 */ /* 0x000fe400078e02b6 */
[----:B------:R-:W-:Y:S02]  /*4b10*/  IMAD.MOV R11, RZ, RZ, -R6 ;  /* 0x000000ffff0b7224 */ /* 0x000fe400078e0a06 */
[----:B------:R-:W-:Y:S01]  /*4b20*/  @!P0 IMAD.IADD R186, R186, 0x1, -R2 ;  /* 0x00000001baba8824 */ /* 0x000fe200078e0a02 */
[----:B------:R-:W-:Y:S01]  /*4b30*/  ISETP.GE.AND P0, PT, R81, RZ, PT ;  /* 0x000000ff5100720c */ /* 0x000fe20003f06270 */
[----:B------:R-:W-:Y:S02]  /*4b40*/  IMAD R180, R2, R11, R180 ;  /* 0x0000000b02b47224 */ /* 0x000fe400078e02b4 */
[----:B------:R-:W-:Y:S01]  /*4b50*/  @!P4 IMAD.IADD R192, R192, 0x1, -R2 ;  /* 0x00000001c0c0c824 */ /* 0x000fe200078e0a02 */
[----:B------:R-:W-:Y:S01]  /*4b60*/  ISETP.GE.AND P4, PT, R89, RZ, PT ;  /* 0x000000ff5900720c */ /* 0x000fe20003f86270 */
[----:B------:R-:W-:-:S04]  /*4b70*/  IMAD.HI.U32 R8, R3, R178, RZ ;  /* 0x000000b203087227 */ /* 0x000fc800078e00ff */
[----:B------:R-:W-:Y:S01]  /*4b80*/  @!P5 IMAD.MOV R186, RZ, RZ, -R186 ;  /* 0x000000ffffbad224 */ /* 0x000fe200078e0aba */
[C---:B------:R-:W-:Y:S01]  /*4b90*/  ISETP.GT.U32.AND P5, PT, R2.reuse, R180, PT ;  /* 0x000000b40200720c */ /* 0x040fe20003fa4070 */
[----:B------:R-:W-:Y:S02]  /*4ba0*/  IMAD.MOV R13, RZ, RZ, -R8 ;  /* 0x000000ffff0d7224 */ /* 0x000fe400078e0a08 */
[----:B------:R-:W-:Y:S01]  /*4bb0*/  @!P3 IMAD.MOV R198, RZ, RZ, -R198 ;  /* 0x000000ffffc6b224 */ /* 0x000fe200078e0ac6 */
[C---:B------:R-:W-:Y:S01]  /*4bc0*/  ISETP.GT.U32.AND P3, PT, R2.reuse, R188, PT ;  /* 0x000000bc0200720c */ /* 0x040fe20003f64070 */
[----:B------:R-:W-:Y:S01]  /*4bd0*/  @!P1 IMAD.MOV R194, RZ, RZ, -R194 ;  /* 0x000000ffffc29224 */ /* 0x000fe200078e0ac2 */
[C---:B------:R-:W-:Y:S01]  /*4be0*/  ISETP.GT.U32.AND P1, PT, R2.reuse, R182, PT ;  /* 0x000000b60200720c */ /* 0x040fe20003f24070 */
[----:B------:R-:W-:Y:S02]  /*4bf0*/  IMAD R178, R2, R13, R178 ;  /* 0x0000000d02b27224 */ /* 0x000fe400078e02b2 */
[----:B------:R-:W-:-:S02]  /*4c00*/  @!P4 IMAD.MOV R192, RZ, RZ, -R192 ;  /* 0x000000ffffc0c224 */ /* 0x000fc400078e0ac0 */
[--C-:B------:R-:W-:Y:S01]  /*4c10*/  @!P6 IMAD.IADD R184, R184, 0x1, -R2.reuse ;  /* 0x00000001b8b8e824 */ /* 0x100fe200078e0a02 */
[----:B------:R-:W-:Y:S01]  /*4c20*/  ISETP.GT.U32.AND P4, PT, R2, R178, PT ;  /* 0x000000b20200720c */ /* 0x000fe20003f84070 */
[--C-:B------:R-:W-:Y:S02]  /*4c30*/  @!P5 IMAD.IADD R180, R180, 0x1, -R2.reuse ;  /* 0x00000001b4b4d824 */ /* 0x100fe400078e0a02 */
[----:B------:R-:W-:Y:S01]  /*4c40*/  IMAD.HI.U32 R8, R3, R172, RZ ;  /* 0x000000ac03087227 */ /* 0x000fe200078e00ff */
[C---:B------:R-:W-:Y:S02]  /*4c50*/  ISETP.GT.U32.AND P6, PT, R2.reuse, R184, PT ;  /* 0x000000b80200720c */ /* 0x040fe40003fc4070 */
[----:B------:R-:W-:Y:S01]  /*4c60*/  ISETP.GT.U32.AND P5, PT, R2, R180, PT ;  /* 0x000000b40200720c */ /* 0x000fe20003fa4070 */
[--C-:B------:R-:W-:Y:S01]  /*4c70*/  @!P3 IMAD.IADD R188, R188, 0x1, -R2.reuse ;  /* 0x00000001bcbcb824 */ /* 0x100fe200078e0a02 */
[----:B------:R-:W-:Y:S01]  /*4c80*/  ISETP.GE.AND P3, PT, R79, RZ, PT ;  /* 0x000000ff4f00720c */ /* 0x000fe20003f66270 */
[----:B------:R-:W-:Y:S01]  /*4c90*/  @!P1 IMAD.IADD R182, R182, 0x1, -R2 ;  /* 0x00000001b6b69824 */ /* 0x000fe200078e0a02 */
[----:B------:R-:W-:Y:S01]  /*4ca0*/  ISETP.GE.AND P1, PT, R75, RZ, PT ;  /* 0x000000ff4b00720c */ /* 0x000fe20003f26270 */
[----:B------:R-:W-:-:S02]  /*4cb0*/  @!P2 IMAD.MOV R188, RZ, RZ, -R188 ;  /* 0x000000ffffbca224 */ /* 0x000fc400078e0abc */
[----:B------:R-:W-:Y:S01]  /*4cc0*/  @!P4 IMAD.IADD R178, R178, 0x1, -R2 ;  /* 0x00000001b2b2c824 */ /* 0x000fe200078e0a02 */
[C---:B------:R-:W-:Y:S01]  /*4cd0*/  ISETP.GT.U32.AND P2, PT, R2.reuse, R182, PT ;  /* 0x000000b60200720c */ /* 0x040fe20003f44070 */
[----:B------:R-:W-:Y:S01]  /*4ce0*/  IMAD.MOV R13, RZ, RZ, -R8 ;  /* 0x000000ffff0d7224 */ /* 0x000fe200078e0a08 */
[----:B------:R-:W-:Y:S01]  /*4cf0*/  IABS R8, R63 ;  /* 0x0000003f00087213 */ /* 0x000fe20000000000 */
[----:B------:R-:W-:Y:S01]  /*4d00*/  IMAD.HI.U32 R6, R3, R176, RZ ;  /* 0x000000b003067227 */ /* 0x000fe200078e00ff */
[----:B------:R-:W-:-:S03]  /*4d10*/  ISETP.GT.U32.AND P4, PT, R2, R178, PT ;  /* 0x000000b20200720c */ /* 0x000fc60003f84070 */
[----:B------:R-:W-:Y:S02]  /*4d20*/  IMAD R172, R2, R13, R172 ;  /* 0x0000000d02ac7224 */ /* 0x000fe400078e02ac */
[----:B------:R-:W-:Y:S02]  /*4d30*/  @!P5 IMAD.IADD R180, R180, 0x1, -R2 ;  /* 0x00000001b4b4d824 */ /* 0x000fe400078e0a02 */
[----:B------:R-:W-:Y:S02]  /*4d40*/  IMAD.MOV R11, RZ, RZ, -R6 ;  /* 0x000000ffff0b7224 */ /* 0x000fe400078e0a06 */
[----:B------:R-:W-:Y:S01]  /*4d50*/  @!P6 IMAD.IADD R184, R184, 0x1, -R2 ;  /* 0x00000001b8b8e824 */ /* 0x000fe200078e0a02 */
[----:B------:R-:W-:Y:S01]  /*4d60*/  ISETP.GE.AND P6, PT, R83, RZ, PT ;  /* 0x000000ff5300720c */ /* 0x000fe20003fc6270 */
[----:B------:R-:W-:Y:S01]  /*4d70*/  @!P1 IMAD.MOV R180, RZ, RZ, -R180 ;  /* 0x000000ffffb49224 */ /* 0x000fe200078e0ab4 */
[----:B------:R-:W-:Y:S01]  /*4d80*/  ISETP.GT.U32.AND P1, PT, R2, R172, PT ;  /* 0x000000ac0200720c */ /* 0x000fe20003f24070 */
[----:B------:R-:W-:Y:S01]  /*4d90*/  @!P2 IMAD.IADD R182, R182, 0x1, -R2 ;  /* 0x00000001b6b6a824 */ /* 0x000fe200078e0a02 */
[----:B------:R-:W-:Y:S01]  /*4da0*/  ISETP.GE.AND P2, PT, R71, RZ, PT ;  /* 0x000000ff4700720c */ /* 0x000fe20003f46270 */
[----:B------:R-:W-:-:S02]  /*4db0*/  IMAD R176, R2, R11, R176 ;  /* 0x0000000b02b07224 */ /* 0x000fc400078e02b0 */
[----:B------:R-:W-:Y:S02]  /*4dc0*/  @!P0 IMAD.MOV R182, RZ, RZ, -R182 ;  /* 0x000000ffffb68224 */ /* 0x000fe400078e0ab6 */
[----:B------:R-:W-:Y:S01]  /*4dd0*/  @!P4 IMAD.IADD R178, R178, 0x1, -R2 ;  /* 0x00000001b2b2c824 */ /* 0x000fe200078e0a02 */
[----:B------:R-:W-:Y:S01]  /*4de0*/  ISETP.GT.U32.AND P0, PT, R2, R176, PT ;  /* 0x000000b00200720c */ /* 0x000fe20003f04070 */
[----:B------:R-:W-:Y:S01]  /*4df0*/  IMAD.HI.U32 R6, R3, R174, RZ ;  /* 0x000000ae03067227 */ /* 0x000fe200078e00ff */
[----:B------:R-:W-:-:S03]  /*4e00*/  ISETP.GE.AND P4, PT, R73, RZ, PT ;  /* 0x000000ff4900720c */ /* 0x000fc60003f86270 */
[----:B------:R-:W-:Y:S01]  /*4e10*/  @!P6 IMAD.MOV R178, RZ, RZ, -R178 ;  /* 0x000000ffffb2e224 */ /* 0x000fe200078e0ab2 */
[----:B------:R-:W-:Y:S01]  /*4e20*/  ISETP.GE.AND P6, PT, R4, RZ, PT ;  /* 0x000000ff0400720c */ /* 0x000fe20003fc6270 */
[----:B------:R-:W-:Y:S02]  /*4e30*/  IMAD.MOV R11, RZ, RZ, -R6 ;  /* 0x000000ffff0b7224 */ /* 0x000fe400078e0a06 */
[----:B------:R-:W-:-:S04]  /*4e40*/  IMAD.HI.U32 R4, R3, R170, RZ ;  /* 0x000000aa03047227 */ /* 0x000fc800078e00ff */
[----:B------:R-:W-:Y:S02]  /*4e50*/  @!P1 IMAD.IADD R172, R172, 0x1, -R2 ;  /* 0x00000001acac9824 */ /* 0x000fe400078e0a02 */
[C---:B------:R-:W-:Y:S02]  /*4e60*/  IMAD R174, R2.reuse, R11, R174 ;  /* 0x0000000b02ae7224 */ /* 0x040fe400078e02ae */
[----:B------:R-:W-:Y:S01]  /*4e70*/  IMAD.MOV R11, RZ, RZ, -R4 ;  /* 0x000000ffff0b7224 */ /* 0x000fe200078e0a04 */
[----:B------:R-:W-:Y:S01]  /*4e80*/  ISETP.GT.U32.AND P1, PT, R2, R172, PT ;  /* 0x000000ac0200720c */ /* 0x000fe20003f24070 */
[----:B------:R-:W-:Y:S01]  /*4e90*/  @!P0 IMAD.IADD R176, R176, 0x1, -R2 ;  /* 0x00000001b0b08824 */ /* 0x000fe200078e0a02 */
[----:B------:R-:W-:Y:S01]  /*4ea0*/  ISETP.GT.U32.AND P5, PT, R2, R174, PT ;  /* 0x000000ae0200720c */ /* 0x000fe20003fa4070 */
[----:B------:R-:W-:-:S03]  /*4eb0*/  IMAD.HI.U32 R4, R3, R168, RZ ;  /* 0x000000a803047227 */ /* 0x000fc600078e00ff */
[C---:B------:R-:W-:Y:S01]  /*4ec0*/  ISETP.GT.U32.AND P0, PT, R2.reuse, R176, PT ;  /* 0x000000b00200720c */ /* 0x040fe20003f04070 */
[----:B------:R-:W-:Y:S02]  /*4ed0*/  IMAD R170, R2, R11, R170 ;  /* 0x0000000b02aa7224 */ /* 0x000fe400078e02aa */
[----:B------:R-:W-:Y:S02]  /*4ee0*/  IMAD.MOV R11, RZ, RZ, -R4 ;  /* 0x000000ffff0b7224 */ /* 0x000fe400078e0a04 */
[----:B------:R-:W-:-:S04]  /*4ef0*/  IMAD.HI.U32 R4, R3, R166, RZ ;  /* 0x000000a603047227 */ /* 0x000fc800078e00ff */
[----:B------:R-:W-:Y:S01]  /*4f00*/  @!P3 IMAD.MOV R184, RZ, RZ, -R184 ;  /* 0x000000ffffb8b224 */ /* 0x000fe200078e0ab8 */
[----:B------:R-:W-:Y:S01]  /*4f10*/  ISETP.GE.AND P3, PT, R69, RZ, PT ;  /* 0x000000ff4500720c */ /* 0x000fe20003f66270 */
[----:B------:R-:W-:Y:S01]  /*4f20*/  IMAD.MOV R13, RZ, RZ, -R4 ;  /* 0x000000ffff0d7224 */ /* 0x000fe200078e0a04 */
[----:B------:R-:W-:Y:S01]  /*4f30*/  IABS R4, R59 ;  /* 0x0000003b00047213 */ /* 0x000fe20000000000 */
[----:B------:R-:W-:-:S04]  /*4f40*/  IMAD.HI.U32 R6, R3, R8, RZ ;  /* 0x0000000803067227 */ /* 0x000fc800078e00ff */
[----:B------:R-:W-:Y:S02]  /*4f50*/  IMAD R166, R2, R13, R166 ;  /* 0x0000000d02a67224 */ /* 0x000fe400078e02a6 */
[----:B------:R-:W-:Y:S02]  /*4f60*/  @!P1 IMAD.IADD R172, R172, 0x1, -R2 ;  /* 0x00000001acac9824 */ /* 0x000fe400078e0a02 */
[C---:B------:R-:W-:Y:S02]  /*4f70*/  IMAD R168, R2.reuse, R11, R168 ;  /* 0x0000000b02a87224 */ /* 0x040fe400078e02a8 */
[----:B------:R-:W-:Y:S02]  /*4f80*/  IMAD.MOV R11, RZ, RZ, -R6 ;  /* 0x000000ffff0b7224 */ /* 0x000fe400078e0a06 */
[----:B------:R-:W-:Y:S01]  /*4f90*/  @!P4 IMAD.MOV R172, RZ, RZ, -R172 ;  /* 0x000000ffffacc224 */ /* 0x000fe200078e0aac */
[----:B------:R-:W-:Y:S01]  /*4fa0*/  ISETP.GT.U32.AND P4, PT, R2, R166, PT ;  /* 0x000000a60200720c */ /* 0x000fe20003f84070 */
[----:B------:R-:W-:-:S02]  /*4fb0*/  @!P5 IMAD.IADD R174, R174, 0x1, -R2 ;  /* 0x00000001aeaed824 */ /* 0x000fc400078e0a02 */
[----:B------:R-:W-:Y:S01]  /*4fc0*/  @!P0 IMAD.IADD R176, R176, 0x1, -R2 ;  /* 0x00000001b0b08824 */ /* 0x000fe200078e0a02 */
[C---:B------:R-:W-:Y:S01]  /*4fd0*/  ISETP.GT.U32.AND P0, PT, R2.reuse, R170, PT ;  /* 0x000000aa0200720c */ /* 0x040fe20003f04070 */
[C---:B------:R-:W-:Y:S01]  /*4fe0*/  IMAD R11, R2.reuse, R11, R8 ;  /* 0x0000000b020b7224 */ /* 0x040fe200078e0208 */
[C---:B------:R-:W-:Y:S01]  /*4ff0*/  ISETP.GT.U32.AND P5, PT, R2.reuse, R174, PT ;  /* 0x000000ae0200720c */ /* 0x040fe20003fa4070 */
[----:B------:R-:W-:Y:S01]  /*5000*/  @!P3 IMAD.MOV R176, RZ, RZ, -R176 ;  /* 0x000000ffffb0b224 */ /* 0x000fe200078e0ab0 */
[C---:B------:R-:W-:Y:S01]  /*5010*/  ISETP.GT.U32.AND P3, PT, R2.reuse, R168, PT ;  /* 0x000000a80200720c */ /* 0x040fe20003f64070 */
[----:B------:R-:W-:Y:S01]  /*5020*/  IMAD.MOV.U32 R13, RZ, RZ, R4 ;  /* 0x000000ffff0d7224 */ /* 0x000fe200078e0004 */
[----:B------:R-:W-:Y:S02]  /*5030*/  ISETP.GT.U32.AND P1, PT, R2, R11, PT ;  /* 0x0000000b0200720c */ /* 0x000fe40003f24070 */
[----:B------:R-:W-:Y:S01]  /*5040*/  IABS R8, R40 ;  /* 0x0000002800087213 */ /* 0x000fe20000000000 */
[----:B------:R-:W-:-:S04]  /*5050*/  IMAD.HI.U32 R4, R3, R13, RZ ;  /* 0x0000000d03047227 */ /* 0x000fc800078e00ff */
[--C-:B------:R-:W-:Y:S02]  /*5060*/  @!P4 IMAD.IADD R166, R166, 0x1, -R2.reuse ;  /* 0x00000001a6a6c824 */ /* 0x100fe400078e0a02 */
[----:B------:R-:W-:Y:S02]  /*5070*/  @!P0 IMAD.IADD R170, R170, 0x1, -R2 ;  /* 0x00000001aaaa8824 */ /* 0x000fe400078e0a02 */
[----:B------:R-:W-:Y:S01]  /*5080*/  IMAD.MOV R4, RZ, RZ, -R4 ;  /* 0x000000ffff047224 */ /* 0x000fe200078e0a04 */
[----:B------:R-:W-:Y:S01]  /*5090*/  ISETP.GT.U32.AND P4, PT, R2, R166, PT ;  /* 0x000000a60200720c */ /* 0x000fe20003f84070 */
[--C-:B------:R-:W-:Y:S01]  /*50a0*/  @!P5 IMAD.IADD R174, R174, 0x1, -R2.reuse ;  /* 0x00000001aeaed824 */ /* 0x100fe200078e0a02 */
[----:B------:R-:W-:Y:S01]  /*50b0*/  ISETP.GT.U32.AND P0, PT, R2, R170, PT ;  /* 0x000000aa0200720c */ /* 0x000fe20003f04070 */
[----:B------:R-:W-:Y:S01]  /*50c0*/  @!P3 IMAD.IADD R168, R168, 0x1, -R2 ;  /* 0x00000001a8a8b824 */ /* 0x000fe200078e0a02 */
[----:B------:R-:W-:Y:S01]  /*50d0*/  ISETP.GE.AND P5, PT, R67, RZ, PT ;  /* 0x000000ff4300720c */ /* 0x000fe20003fa6270 */
[----:B------:R-:W-:Y:S01]  /*50e0*/  IMAD R13, R2, R4, R13 ;  /* 0x00000004020d7224 */ /* 0x000fe200078e020d */
[----:B------:R-:W-:Y:S01]  /*50f0*/  ISETP.GE.AND P3, PT, R63, RZ, PT ;  /* 0x000000ff3f00720c */ /* 0x000fe20003f66270 */
[----:B------:R-:W-:-:S04]  /*5100*/  IMAD.HI.U32 R4, R3, R164, RZ ;  /* 0x000000a403047227 */ /* 0x000fc800078e00ff */
[----:B------:R-:W-:Y:S02]  /*5110*/  @!P1 IMAD.IADD R11, R11, 0x1, -R2 ;  /* 0x000000010b0b9824 */ /* 0x000fe400078e0a02 */
[----:B------:R-:W-:Y:S01]  /*5120*/  @!P2 IMAD.MOV R174, RZ, RZ, -R174 ;  /* 0x000000ffffaea224 */ /* 0x000fe200078e0aae */
[C---:B------:R-:W-:Y:S01]  /*5130*/  ISETP.GT.U32.AND P2, PT, R2.reuse, R168, PT ;  /* 0x000000a80200720c */ /* 0x040fe20003f44070 */
[----:B------:R-:W-:Y:S01]  /*5140*/  IMAD.MOV R15, RZ, RZ, -R4 ;  /* 0x000000ffff0f7224 */ /* 0x000fe200078e0a04 */
[----:B------:R-:W-:Y:S01]  /*5150*/  ISETP.GT.U32.AND P1, PT, R2, R11, PT ;  /* 0x0000000b0200720c */ /* 0x000fe20003f24070 */
[----:B------:R-:W-:Y:S02]  /*5160*/  @!P4 IMAD.IADD R166, R166, 0x1, -R2 ;  /* 0x00000001a6a6c824 */ /* 0x000fe400078e0a02 */
[----:B------:R-:W-:Y:S02]  /*5170*/  IMAD R164, R2, R15, R164 ;  /* 0x0000000f02a47224 */ /* 0x000fe400078e02a4 */
[----:B------:R-:W-:Y:S01]  /*5180*/  @!P0 IMAD.IADD R170, R170, 0x1, -R2 ;  /* 0x00000001aaaa8824 */ /* 0x000fe200078e0a02 */
[----:B------:R-:W-:Y:S01]  /*5190*/  ISETP.GE.AND P0, PT, R65, RZ, PT ;  /* 0x000000ff4100720c */ /* 0x000fe20003f06270 */
[----:B------:R-:W-:Y:S01]  /*51a0*/  IMAD.HI.U32 R6, R3, R8, RZ ;  /* 0x0000000803067227 */ /* 0x000fe200078e00ff */
[----:B------:R-:W-:-:S03]  /*51b0*/  ISETP.GT.U32.AND P4, PT, R2, R164, PT ;  /* 0x000000a40200720c */ /* 0x000fc60003f84070 */
[----:B------:R-:W-:Y:S01]  /*51c0*/  @!P2 IMAD.IADD R168, R168, 0x1, -R2 ;  /* 0x00000001a8a8a824 */ /* 0x000fe200078e0a02 */
[----:B------:R-:W-:Y:S01]  /*51d0*/  ISETP.GT.U32.AND P2, PT, R2, R13, PT ;  /* 0x0000000d0200720c */ /* 0x000fe20003f44070 */
[----:B------:R-:W-:Y:S01]  /*51e0*/  @!P6 IMAD.MOV R170, RZ, RZ, -R170 ;  /* 0x000000ffffaae224 */ /* 0x000fe200078e0aaa */
[----:B------:R-:W-:Y:S01]  /*51f0*/  ISETP.GE.AND P6, PT, R59, RZ, PT ;  /* 0x000000ff3b00720c */ /* 0x000fe20003fc6270 */
[----:B------:R-:W-:Y:S01]  /*5200*/  @!P1 IMAD.IADD R11, R11, 0x1, -R2 ;  /* 0x000000010b0b9824 */ /* 0x000fe200078e0a02 */
[----:B------:R-:W-:Y:S01]  /*5210*/  ISETP.GE.AND P1, PT, R61, RZ, PT ;  /* 0x000000ff3d00720c */ /* 0x000fe20003f26270 */
[----:B------:R-:W-:Y:S02]  /*5220*/  IMAD.MOV R59, RZ, RZ, -R6 ;  /* 0x000000ffff3b7224 */ /* 0x000fe400078e0a06 */
[----:B------:R-:W-:Y:S01]  /*5230*/  @!P5 IMAD.MOV R168, RZ, RZ, -R168 ;  /* 0x000000ffffa8d224 */ /* 0x000fe200078e0aa8 */
[----:B------:R-:W-:Y:S01]  /*5240*/  ISETP.GE.AND P5, PT, R40, RZ, PT ;  /* 0x000000ff2800720c */ /* 0x000fe20003fa6270 */
[----:B------:R-:W-:-:S02]  /*5250*/  IMAD R15, R2, R59, R8 ;  /* 0x0000003b020f7224 */ /* 0x000fc400078e0208 */
[----:B------:R-:W-:Y:S02]  /*5260*/  IMAD.MOV.U32 R40, RZ, RZ, R11 ;  /* 0x000000ffff287224 */ /* 0x000fe400078e000b */
[----:B------:R-:W-:Y:S02]  /*5270*/  @!P4 IMAD.IADD R164, R164, 0x1, -R2 ;  /* 0x00000001a4a4c824 */ /* 0x000fe400078e0a02 */
[----:B------:R-:W-:Y:S01]  /*5280*/  @!P3 IMAD.MOV R40, RZ, RZ, -R40 ;  /* 0x000000ffff28b224 */ /* 0x000fe200078e0a28 */
[C---:B------:R-:W-:Y:S01]  /*5290*/  ISETP.GT.U32.AND P3, PT, R2.reuse, R15, PT ;  /* 0x0000000f0200720c */ /* 0x040fe20003f64070 */
[----:B------:R-:W-:Y:S01]  /*52a0*/  IMAD.HI.U32 R4, R3, R162, RZ ;  /* 0x000000a203047227 */ /* 0x000fe200078e00ff */
[----:B------:R-:W-:-:S03]  /*52b0*/  ISETP.GT.U32.AND P4, PT, R2, R164, PT ;  /* 0x000000a40200720c */ /* 0x000fc60003f84070 */
[----:B------:R-:W-:Y:S01]  /*52c0*/  IMAD.MOV R11, RZ, RZ, -R4 ;  /* 0x000000ffff0b7224 */ /* 0x000fe200078e0a04 */
[----:B------:R-:W-:Y:S01]  /*52d0*/  IABS R4, R55 ;  /* 0x0000003700047213 */ /* 0x000fe20000000000 */
[----:B------:R-:W-:Y:S02]  /*52e0*/  @!P2 IMAD.IADD R13, R13, 0x1, -R2 ;  /* 0x000000010d0da824 */ /* 0x000fe400078e0a02 */
[C---:B------:R-:W-:Y:S02]  /*52f0*/  IMAD R162, R2.reuse, R11, R162 ;  /* 0x0000000b02a27224 */ /* 0x040fe400078e02a2 */
[----:B------:R-:W-:Y:S01]  /*5300*/  IMAD.HI.U32 R6, R3, R10, RZ ;  /* 0x0000000a03067227 */ /* 0x000fe200078e00ff */
[----:B------:R-:W-:-:S03]  /*5310*/  ISETP.GT.U32.AND P2, PT, R2, R13, PT ;  /* 0x0000000d0200720c */ /* 0x000fc60003f44070 */
[--C-:B------:R-:W-:Y:S02]  /*5320*/  @!P3 IMAD.IADD R15, R15, 0x1, -R2.reuse ;  /* 0x000000010f0fb824 */ /* 0x100fe400078e0a02 */
[----:B------:R-:W-:Y:S01]  /*5330*/  @!P4 IMAD.IADD R164, R164, 0x1, -R2 ;  /* 0x00000001a4a4c824 */ /* 0x000fe200078e0a02 */
[C---:B------:R-:W-:Y:S01]  /*5340*/  ISETP.GT.U32.AND P4, PT, R2.reuse, R162, PT ;  /* 0x000000a20200720c */ /* 0x040fe20003f84070 */
[----:B------:R-:W-:Y:S01]  /*5350*/  IMAD.MOV R11, RZ, RZ, -R6 ;  /* 0x000000ffff0b7224 */ /* 0x000fe200078e0a06 */
[----:B------:R-:W-:Y:S01]  /*5360*/  ISETP.GT.U32.AND P3, PT, R2, R15, PT ;  /* 0x0000000f0200720c */ /* 0x000fe20003f64070 */
[----:B------:R-:W-:-:S04]  /*5370*/  IMAD.HI.U32 R8, R3, R160, RZ ;  /* 0x000000a003087227 */ /* 0x000fc800078e00ff */
[----:B------:R-:W-:Y:S01]  /*5380*/  IMAD R11, R2, R11, R10 ;  /* 0x0000000b020b7224 */ /* 0x000fe200078e020a */
[----:B------:R-:W-:Y:S01]  /*5390*/  IABS R10, R53 ;  /* 0x00000035000a7213 */ /* 0x000fe20000000000 */
[----:B------:R-:W-:Y:S01]  /*53a0*/  @!P2 IMAD.IADD R13, R13, 0x1, -R2 ;  /* 0x000000010d0da824 */ /* 0x000fe200078e0a02 */
[----:B------:R-:W-:Y:S01]  /*53b0*/  ISETP.GE.AND P2, PT, R57, RZ, PT ;  /* 0x000000ff3900720c */ /* 0x000fe20003f46270 */
[----:B------:R-:W-:Y:S01]  /*53c0*/  @!P0 IMAD.MOV R166, RZ, RZ, -R166 ;  /* 0x000000ffffa68224 */ /* 0x000fe200078e0aa6 */
[----:B------:R-:W-:Y:S01]  /*53d0*/  ISETP.GE.AND P0, PT, R38, RZ, PT ;  /* 0x000000ff2600720c */ /* 0x000fe20003f06270 */
[--C-:B------:R-:W-:Y:S02]  /*53e0*/  @!P4 IMAD.IADD R162, R162, 0x1, -R2.reuse ;  /* 0x00000001a2a2c824 */ /* 0x100fe400078e0a02 */
[----:B------:R-:W-:Y:S01]  /*53f0*/  @!P3 IMAD.IADD R15, R15, 0x1, -R2 ;  /* 0x000000010f0fb824 */ /* 0x000fe200078e0a02 */
[C---:B------:R-:W-:Y:S01]  /*5400*/  ISETP.GT.U32.AND P3, PT, R2.reuse, R11, PT ;  /* 0x0000000b0200720c */ /* 0x040fe20003f64070 */
[----:B------:R-:W-:Y:S01]  /*5410*/  IMAD.MOV.U32 R6, RZ, RZ, R4 ;  /* 0x000000ffff067224 */ /* 0x000fe200078e0004 */
[----:B------:R-:W-:Y:S01]  /*5420*/  ISETP.GT.U32.AND P4, PT, R2, R162, PT ;  /* 0x000000a20200720c */ /* 0x000fe20003f84070 */
[----:B------:R-:W-:-:S02]  /*5430*/  IMAD.MOV.U32 R38, RZ, RZ, R13 ;  /* 0x000000ffff267224 */ /* 0x000fc400078e000d */
[----:B------:R-:W-:Y:S01]  /*5440*/  IMAD.MOV R13, RZ, RZ, -R8 ;  /* 0x000000ffff0d7224 */ /* 0x000fe200078e0a08 */
[----:B------:R-:W-:Y:S01]  /*5450*/  IABS R8, R34 ;  /* 0x0000002200087213 */ /* 0x000fe20000000000 */
[----:B------:R-:W-:-:S04]  /*5460*/  IMAD.HI.U32 R4, R3, R6, RZ ;  /* 0x0000000603047227 */ /* 0x000fc800078e00ff */
[C---:B------:R-:W-:Y:S02]  /*5470*/  IMAD R160, R2.reuse, R13, R160 ;  /* 0x0000000d02a07224 */ /* 0x040fe400078e02a0 */
[----:B------:R-:W-:Y:S02]  /*5480*/  IMAD.MOV R13, RZ, RZ, -R4 ;  /* 0x000000ffff0d7224 */ /* 0x000fe400078e0a04 */
[----:B------:R-:W-:Y:S02]  /*5490*/  @!P3 IMAD.IADD R11, R11, 0x1, -R2 ;  /* 0x000000010b0bb824 */ /* 0x000fe400078e0a02 */
[C---:B------:R-:W-:Y:S02]  /*54a0*/  IMAD R13, R2.reuse, R13, R6 ;  /* 0x0000000d020d7224 */ /* 0x040fe400078e0206 */
[----:B------:R-:W-:Y:S01]  /*54b0*/  @!P1 IMAD.MOV R164, RZ, RZ, -R164 ;  /* 0x000000ffffa49224 */ /* 0x000fe200078e0aa4 */
[----:B------:R-:W-:Y:S01]  /*54c0*/  ISETP.GT.U32.AND P1, PT, R2, R160, PT ;  /* 0x000000a00200720c */ /* 0x000fe20003f24070 */
[----:B------:R-:W-:Y:S01]  /*54d0*/  @!P4 IMAD.IADD R162, R162, 0x1, -R2 ;  /* 0x00000001a2a2c824 */ /* 0x000fe200078e0a02 */
[C---:B------:R-:W-:Y:S01]  /*54e0*/  ISETP.GT.U32.AND P4, PT, R2.reuse, R13, PT ;  /* 0x0000000d0200720c */ /* 0x040fe20003f84070 */
[----:B------:R-:W-:Y:S01]  /*54f0*/  IMAD.HI.U32 R4, R3, R158, RZ ;  /* 0x0000009e03047227 */ /* 0x000fe200078e00ff */
[----:B------:R-:W-:-:S03]  /*5500*/  ISETP.GT.U32.AND P3, PT, R2, R11, PT ;  /* 0x0000000b0200720c */ /* 0x000fc60003f64070 */
[----:B------:R-:W-:Y:S01]  /*5510*/  @!P6 IMAD.MOV R38, RZ, RZ, -R38 ;  /* 0x000000ffff26e224 */ /* 0x000fe200078e0a26 */
[----:B------:R-:W-:Y:S01]  /*5520*/  ISETP.GE.AND P6, PT, R36, RZ, PT ;  /* 0x000000ff2400720c */ /* 0x000fe20003fc6270 */
[----:B------:R-:W-:Y:S02]  /*5530*/  IMAD.MOV.U32 R36, RZ, RZ, R15 ;  /* 0x000000ffff247224 */ /* 0x000fe400078e000f */
[----:B------:R-:W-:Y:S02]  /*5540*/  IMAD.MOV R15, RZ, RZ, -R4 ;  /* 0x000000ffff0f7224 */ /* 0x000fe400078e0a04 */
[----:B------:R-:W-:-:S04]  /*5550*/  IMAD.HI.U32 R6, R3, R8, RZ ;  /* 0x0000000803067227 */ /* 0x000fc800078e00ff */
[----:B------:R-:W-:Y:S02]  /*5560*/  IMAD R158, R2, R15, R158 ;  /* 0x0000000f029e7224 */ /* 0x000fe400078e029e */
[----:B------:R-:W-:Y:S01]  /*5570*/  @!P5 IMAD.MOV R36, RZ, RZ, -R36 ;  /* 0x000000ffff24d224 */ /* 0x000fe200078e0a24 */
[----:B------:R-:W-:Y:S01]  /*5580*/  ISETP.GE.AND P5, PT, R55, RZ, PT ;  /* 0x000000ff3700720c */ /* 0x000fe20003fa6270 */
[--C-:B------:R-:W-:Y:S02]  /*5590*/  @!P1 IMAD.IADD R160, R160, 0x1, -R2.reuse ;  /* 0x00000001a0a09824 */ /* 0x100fe400078e0a02 */
[----:B------:R-:W-:Y:S01]  /*55a0*/  @!P4 IMAD.IADD R13, R13, 0x1, -R2 ;  /* 0x000000010d0dc824 */ /* 0x000fe200078e0a02 */
[----:B------:R-:W-:Y:S01]  /*55b0*/  ISETP.GE.AND P4, PT, R32, RZ, PT ;  /* 0x000000ff2000720c */ /* 0x000fe20003f86270 */
[----:B------:R-:W-:Y:S01]  /*55c0*/  IMAD.MOV R55, RZ, RZ, -R6 ;  /* 0x000000ffff377224 */ /* 0x000fe200078e0a06 */
[C---:B------:R-:W-:Y:S01]  /*55d0*/  ISETP.GT.U32.AND P1, PT, R2.reuse, R160, PT ;  /* 0x000000a00200720c */ /* 0x040fe20003f24070 */
[----:B------:R-:W-:Y:S01]  /*55e0*/  @!P3 IMAD.IADD R11, R11, 0x1, -R2 ;  /* 0x000000010b0bb824 */ /* 0x000fe200078e0a02 */
[C---:B------:R-:W-:Y:S01]  /*55f0*/  ISETP.GT.U32.AND P3, PT, R2.reuse, R158, PT ;  /* 0x0000009e0200720c */ /* 0x040fe20003f64070 */
[----:B------:R-:W-:Y:S01]  /*5600*/  @!P0 IMAD.MOV R162, RZ, RZ, -R162 ;  /* 0x000000ffffa28224 */ /* 0x000fe200078e0aa2 */
[C---:B------:R-:W-:Y:S01]  /*5610*/  ISETP.GT.U32.AND P0, PT, R2.reuse, R13, PT ;  /* 0x0000000d0200720c */ /* 0x040fe20003f04070 */
[----:B------:R-:W-:-:S02]  /*5620*/  IMAD R15, R2, R55, R8 ;  /* 0x00000037020f7224 */ /* 0x000fc400078e0208 */
[----:B------:R-:W-:Y:S01]  /*5630*/  IMAD.MOV.U32 R8, RZ, RZ, R10 ;  /* 0x000000ffff087224 */ /* 0x000fe200078e000a */
[----:B------:R-:W-:Y:S01]  /*5640*/  IABS R10, R26 ;  /* 0x0000001a000a7213 */ /* 0x000fe20000000000 */
[----:B------:R-:W-:-:S04]  /*5650*/  IMAD.HI.U32 R4, R3, R156, RZ ;  /* 0x0000009c03047227 */ /* 0x000fc800078e00ff */
[----:B------:R-:W-:-:S04]  /*5660*/  IMAD.HI.U32 R6, R3, R8, RZ ;  /* 0x0000000803067227 */ /* 0x000fc800078e00ff */
[----:B------:R-:W-:Y:S02]  /*5670*/  IMAD.MOV R55, RZ, RZ, -R4 ;  /* 0x000000ffff377224 */ /* 0x000fe400078e0a04 */
[----:B------:R-:W-:Y:S02]  /*5680*/  IMAD.MOV R57, RZ, RZ, -R6 ;  /* 0x000000ffff397224 */ /* 0x000fe400078e0a06 */
[----:B------:R-:W-:Y:S02]  /*5690*/  IMAD R156, R2, R55, R156 ;  /* 0x00000037029c7224 */ /* 0x000fe400078e029c */
[--C-:B------:R-:W-:Y:S01]  /*56a0*/  @!P3 IMAD.IADD R158, R158, 0x1, -R2.reuse ;  /* 0x000000019e9eb824 */ /* 0x100fe200078e0a02 */
[----:B------:R-:W-:Y:S01]  /*56b0*/  ISETP.GE.AND P3, PT, R34, RZ, PT ;  /* 0x000000ff2200720c */ /* 0x000fe20003f66270 */
[----:B------:R-:W-:Y:S02]  /*56c0*/  IMAD.MOV.U32 R34, RZ, RZ, R11 ;  /* 0x000000ffff227224 */ /* 0x000fe400078e000b */
[----:B------:R-:W-:Y:S01]  /*56d0*/  @!P1 IMAD.IADD R160, R160, 0x1, -R2 ;  /* 0x00000001a0a09824 */ /* 0x000fe200078e0a02 */
[C---:B------:R-:W-:Y:S01]  /*56e0*/  ISETP.GT.U32.AND P1, PT, R2.reuse, R15, PT ;  /* 0x0000000f0200720c */ /* 0x040fe20003f24070 */
[----:B------:R-:W-:-:S02]  /*56f0*/  IMAD R11, R2, R57, R8 ;  /* 0x00000039020b7224 */ /* 0x000fc400078e0208 */
[----:B------:R-:W-:Y:S01]  /*5700*/  @!P0 IMAD.IADD R13, R13, 0x1, -R2 ;  /* 0x000000010d0d8824 */ /* 0x000fe200078e0a02 */
[C---:B------:R-:W-:Y:S01]  /*5710*/  ISETP.GT.U32.AND P0, PT, R2.reuse, R156, PT ;  /* 0x0000009c0200720c */ /* 0x040fe20003f04070 */
[----:B------:R-:W-:Y:S01]  /*5720*/  @!P6 IMAD.MOV R160, RZ, RZ, -R160 ;  /* 0x000000ffffa0e224 */ /* 0x000fe200078e0aa0 */
[----:B------:R-:W-:Y:S01]  /*5730*/  ISETP.GT.U32.AND P6, PT, R2, R11, PT ;  /* 0x0000000b0200720c */ /* 0x000fe20003fc4070 */
[----:B------:R-:W-:-:S04]  /*5740*/  IMAD.HI.U32 R4, R3, R154, RZ ;  /* 0x0000009a03047227 */ /* 0x000fc800078e00ff */
[----:B------:R-:W-:Y:S01]  /*5750*/  IMAD.MOV R55, RZ, RZ, -R4 ;  /* 0x000000ffff377224 */ /* 0x000fe200078e0a04 */
[----:B------:R-:W-:Y:S01]  /*5760*/  IABS R4, R28 ;  /* 0x0000001c00047213 */ /* 0x000fe20000000000 */
[----:B------:R-:W-:Y:S02]  /*5770*/  IMAD.MOV.U32 R32, RZ, RZ, R13 ;  /* 0x000000ffff207224 */ /* 0x000fe400078e000d */
[----:B------:R-:W-:Y:S01]  /*5780*/  @!P2 IMAD.MOV R34, RZ, RZ, -R34 ;  /* 0x000000ffff22a224 */ /* 0x000fe200078e0a22 */
[----:B------:R-:W-:Y:S01]  /*5790*/  ISETP.GT.U32.AND P2, PT, R2, R158, PT ;  /* 0x0000009e0200720c */ /* 0x000fe20003f44070 */
[----:B------:R-:W-:Y:S01]  /*57a0*/  @!P0 IMAD.IADD R156, R156, 0x1, -R2 ;  /* 0x000000019c9c8824 */ /* 0x000fe200078e0a02 */
[----:B------:R-:W-:Y:S01]  /*57b0*/  ISETP.GE.AND P0, PT, R30, RZ, PT ;  /* 0x000000ff1e00720c */ /* 0x000fe20003f06270 */
[----:B------:R-:W-:Y:S02]  /*57c0*/  IMAD.MOV.U32 R13, RZ, RZ, R4 ;  /* 0x000000ffff0d7224 */ /* 0x000fe400078e0004 */
[----:B------:R-:W-:Y:S01]  /*57d0*/  @!P6 IMAD.IADD R11, R11, 0x1, -R2 ;  /* 0x000000010b0be824 */ /* 0x000fe200078e0a02 */
[----:B------:R-:W-:Y:S01]  /*57e0*/  ISETP.GT.U32.AND P6, PT, R2, R156, PT ;  /* 0x0000009c0200720c */ /* 0x000fe20003fc4070 */
[----:B------:R-:W-:-:S04]  /*57f0*/  IMAD.HI.U32 R4, R3, R13, RZ ;  /* 0x0000000d03047227 */ /* 0x000fc800078e00ff */
[----:B------:R-:W-:Y:S02]  /*5800*/  IMAD.MOV R4, RZ, RZ, -R4 ;  /* 0x000000ffff047224 */ /* 0x000fe400078e0a04 */
[----:B------:R-:W-:Y:S02]  /*5810*/  @!P1 IMAD.IADD R15, R15, 0x1, -R2 ;  /* 0x000000010f0f9824 */ /* 0x000fe400078e0a02 */
[C---:B------:R-:W-:Y:S02]  /*5820*/  IMAD R13, R2.reuse, R4, R13 ;  /* 0x00000004020d7224 */ /* 0x040fe400078e020d */
[C---:B------:R-:W-:Y:S01]  /*5830*/  IMAD R154, R2.reuse, R55, R154 ;  /* 0x00000037029a7224 */ /* 0x040fe200078e029a */
[----:B------:R-:W-:Y:S01]  /*5840*/  ISETP.GT.U32.AND P1, PT, R2, R15, PT ;  /* 0x0000000f0200720c */ /* 0x000fe20003f24070 */
[--C-:B------:R-:W-:Y:S01]  /*5850*/  @!P6 IMAD.IADD R156, R156, 0x1, -R2.reuse ;  /* 0x000000019c9ce824 */ /* 0x100fe200078e0a02 */
[----:B------:R-:W-:Y:S01]  /*5860*/  ISETP.GT.U32.AND P6, PT, R2, R13, PT ;  /* 0x0000000d0200720c */ /* 0x000fe20003fc4070 */
[----:B------:R-:W-:Y:S01]  /*5870*/  @!P2 IMAD.IADD R158, R158, 0x1, -R2 ;  /* 0x000000019e9ea824 */ /* 0x000fe200078e0a02 */
[----:B------:R-:W-:Y:S01]  /*5880*/  ISETP.GT.U32.AND P2, PT, R2, R154, PT ;  /* 0x0000009a0200720c */ /* 0x000fe20003f44070 */
[----:B------:R-:W-:Y:S01]  /*5890*/  IMAD.HI.U32 R4, R3, R150, RZ ;  /* 0x0000009603047227 */ /* 0x000fe200078e00ff */
[----:B------:R-:W-:-:S03]  /*58a0*/  IABS R55, R43 ;  /* 0x0000002b00377213 */ /* 0x000fc60000000000 */
[----:B------:R-:W-:Y:S01]  /*58b0*/  @!P4 IMAD.MOV R158, RZ, RZ, -R158 ;  /* 0x000000ffff9ec224 */ /* 0x000fe200078e0a9e */
[----:B------:R-:W-:Y:S01]  /*58c0*/  ISETP.GT.U32.AND P4, PT, R2, R11, PT ;  /* 0x0000000b0200720c */ /* 0x000fe20003f84070 */
[----:B------:R-:W-:-:S04]  /*58d0*/  IMAD.HI.U32 R8, R3, R10, RZ ;  /* 0x0000000a03087227 */ /* 0x000fc800078e00ff */
[--C-:B------:R-:W-:Y:S01]  /*58e0*/  @!P1 IMAD.IADD R15, R15, 0x1, -R2.reuse ;  /* 0x000000010f0f9824 */ /* 0x100fe200078e0a02 */
[----:B------:R-:W-:Y:S01]  /*58f0*/  ISETP.GE.AND P1, PT, R53, RZ, PT ;  /* 0x000000ff3500720c */ /* 0x000fe20003f26270 */
[--C-:B------:R-:W-:Y:S02]  /*5900*/  @!P6 IMAD.IADD R13, R13, 0x1, -R2.reuse ;  /* 0x000000010d0de824 */ /* 0x100fe400078e0a02 */
[----:B------:R-:W-:Y:S02]  /*5910*/  IMAD.MOV.U32 R30, RZ, RZ, R15 ;  /* 0x000000ffff1e7224 */ /* 0x000fe400078e000f */
[----:B------:R-:W-:Y:S01]  /*5920*/  @!P2 IMAD.IADD R154, R154, 0x1, -R2 ;  /* 0x000000019a9aa824 */ /* 0x000fe200078e0a02 */
[----:B------:R-:W-:Y:S01]  /*5930*/  ISETP.GT.U32.AND P6, PT, R2, R13, PT ;  /* 0x0000000d0200720c */ /* 0x000fe20003fc4070 */
[----:B------:R-:W-:Y:S01]  /*5940*/  @!P3 IMAD.MOV R30, RZ, RZ, -R30 ;  /* 0x000000ffff1eb224 */ /* 0x000fe200078e0a1e */
[----:B------:R-:W-:Y:S01]  /*5950*/  ISETP.GE.AND P2, PT, R28, RZ, PT ;  /* 0x000000ff1c00720c */ /* 0x000fe20003f46270 */
[----:B------:R-:W-:Y:S01]  /*5960*/  IMAD.MOV R15, RZ, RZ, -R4 ;  /* 0x000000ffff0f7224 */ /* 0x000fe200078e0a04 */
[----:B------:R-:W-:Y:S01]  /*5970*/  ISETP.GT.U32.AND P3, PT, R2, R154, PT ;  /* 0x0000009a0200720c */ /* 0x000fe20003f64070 */
[----:B------:R-:W-:-:S04]  /*5980*/  IMAD.HI.U32 R6, R3, R152, RZ ;  /* 0x0000009803067227 */ /* 0x000fc800078e00ff */
[C---:B------:R-:W-:Y:S02]  /*5990*/  IMAD R150, R2.reuse, R15, R150 ;  /* 0x0000000f02967224 */ /* 0x040fe400078e0296 */
[----:B------:R-:W-:Y:S02]  /*59a0*/  IMAD.MOV R15, RZ, RZ, -R8 ;  /* 0x000000ffff0f7224 */ /* 0x000fe400078e0a08 */
[--C-:B------:R-:W-:Y:S01]  /*59b0*/  @!P4 IMAD.IADD R11, R11, 0x1, -R2.reuse ;  /* 0x000000010b0bc824 */ /* 0x100fe200078e0a02 */
[----:B------:R-:W-:Y:S01]  /*59c0*/  ISETP.GE.AND P4, PT, R47, RZ, PT ;  /* 0x000000ff2f00720c */ /* 0x000fe20003f86270 */
[--C-:B------:R-:W-:Y:S01]  /*59d0*/  @!P6 IMAD.IADD R13, R13, 0x1, -R2.reuse ;  /* 0x000000010d0de824 */ /* 0x100fe200078e0a02 */
[----:B------:R-:W-:Y:S01]  /*59e0*/  ISETP.GT.U32.AND P6, PT, R2, R150, PT ;  /* 0x000000960200720c */ /* 0x000fe20003fc4070 */
[----:B------:R-:W-:Y:S01]  /*59f0*/  @!P3 IMAD.IADD R154, R154, 0x1, -R2 ;  /* 0x000000019a9ab824 */ /* 0x000fe200078e0a02 */
[----:B------:R-:W-:Y:S01]  /*5a00*/  ISETP.GE.AND P3, PT, R49, RZ, PT ;  /* 0x000000ff3100720c */ /* 0x000fe20003f66270 */
[----:B------:R-:W-:-:S02]  /*5a10*/  IMAD.MOV R47, RZ, RZ, -R6 ;  /* 0x000000ffff2f7224 */ /* 0x000fc400078e0a06 */
[----:B------:R-:W-:Y:S02]  /*5a20*/  IMAD R15, R2, R15, R10 ;  /* 0x0000000f020f7224 */ /* 0x000fe400078e020a */
[----:B------:R-:W-:-:S04]  /*5a30*/  IMAD.HI.U32 R6, R3, R18, RZ ;  /* 0x0000001203067227 */ /* 0x000fc800078e00ff */
[----:B------:R-:W-:Y:S01]  /*5a40*/  @!P5 IMAD.MOV R32, RZ, RZ, -R32 ;  /* 0x000000ffff20d224 */ /* 0x000fe200078e0a20 */
[----:B------:R-:W-:Y:S01]  /*5a50*/  ISETP.GE.AND P5, PT, R51, RZ, PT ;  /* 0x000000ff3300720c */ /* 0x000fe20003fa6270 */
[----:B------:R-:W-:Y:S01]  /*5a60*/  @!P0 IMAD.MOV R154, RZ, RZ, -R154 ;  /* 0x000000ffff9a8224 */ /* 0x000fe200078e0a9a */
[----:B------:R-:W-:Y:S01]  /*5a70*/  ISETP.GT.U32.AND P0, PT, R2, R15, PT ;  /* 0x0000000f0200720c */ /* 0x000fe20003f04070 */
[----:B------:R-:W-:Y:S02]  /*5a80*/  IMAD.MOV R49, RZ, RZ, -R6 ;  /* 0x000000ffff317224 */ /* 0x000fe400078e0a06 */
[----:B------:R-:W-:-:S04]  /*5a90*/  IMAD.HI.U32 R6, R3, R14, RZ ;  /* 0x0000000e03067227 */ /* 0x000fc800078e00ff */
[----:B------:R-:W-:Y:S01]  /*5aa0*/  IMAD R152, R2, R47, R152 ;  /* 0x0000002f02987224 */ /* 0x000fe200078e0298 */
[----:B------:R-:W-:Y:S01]  /*5ab0*/  IABS R47, R16 ;  /* 0x00000010002f7213 */ /* 0x000fe20000000000 */
[----:B------:R-:W-:Y:S02]  /*5ac0*/  IMAD.MOV R51, RZ, RZ, -R6 ;  /* 0x000000ffff337224 */ /* 0x000fe400078e0a06 */
[----:B------:R-:W-:Y:S01]  /*5ad0*/  @!P6 IMAD.IADD R150, R150, 0x1, -R2 ;  /* 0x000000019696e824 */ /* 0x000fe200078e0a02 */
[C---:B------:R-:W-:Y:S01]  /*5ae0*/  ISETP.GT.U32.AND P6, PT, R2.reuse, R152, PT ;  /* 0x000000980200720c */ /* 0x040fe20003fc4070 */
[----:B------:R-:W-:Y:S01]  /*5af0*/  IMAD R14, R2, R51, R14 ;  /* 0x00000033020e7224 */ /* 0x000fe200078e020e */
[----:B------:R-:W-:Y:S01]  /*5b00*/  IABS R51, R39 ;  /* 0x0000002700337213 */ /* 0x000fe20000000000 */
[----:B------:R-:W-:Y:S02]  /*5b10*/  IMAD.MOV.U32 R28, RZ, RZ, R11 ;  /* 0x000000ffff1c7224 */ /* 0x000fe400078e000b */
[----:B------:R-:W-:Y:S01]  /*5b20*/  @!P5 IMAD.MOV R156, RZ, RZ, -R156 ;  /* 0x000000ffff9cd224 */ /* 0x000fe200078e0a9c */
[----:B------:R-:W-:Y:S01]  /*5b30*/  ISETP.GE.AND P5, PT, R26, RZ, PT ;  /* 0x000000ff1a00720c */ /* 0x000fe20003fa6270 */
[----:B------:R-:W-:Y:S01]  /*5b40*/  IMAD.HI.U32 R4, R3, R47, RZ ;  /* 0x0000002f03047227 */ /* 0x000fe200078e00ff */
[----:B------:R-:W-:-:S03]  /*5b50*/  IABS R26, R35 ;  /* 0x00000023001a7213 */ /* 0x000fc60000000000 */
[----:B------:R-:W-:Y:S01]  /*5b60*/  @!P1 IMAD.MOV R28, RZ, RZ, -R28 ;  /* 0x000000ffff1c9224 */ /* 0x000fe200078e0a1c */
[C---:B------:R-:W-:Y:S01]  /*5b70*/  ISETP.GT.U32.AND P1, PT, R2.reuse, R150, PT ;  /* 0x000000960200720c */ /* 0x040fe20003f24070 */
[----:B------:R-:W-:Y:S01]  /*5b80*/  @!P0 IMAD.IADD R15, R15, 0x1, -R2 ;  /* 0x000000010f0f8824 */ /* 0x000fe200078e0a02 */
[----:B------:R-:W-:Y:S01]  /*5b90*/  ISETP.GT.U32.AND P0, PT, R2, R14, PT ;  /* 0x0000000e0200720c */ /* 0x000fe20003f04070 */
[----:B------:R-:W-:Y:S02]  /*5ba0*/  IMAD.MOV R10, RZ, RZ, -R4 ;  /* 0x000000ffff0a7224 */ /* 0x000fe400078e0a04 */
[----:B------:R-:W-:-:S04]  /*5bb0*/  IMAD.HI.U32 R4, R3, R12, RZ ;  /* 0x0000000c03047227 */ /* 0x000fc800078e00ff */
[----:B------:R-:W-:-:S04]  /*5bc0*/  IMAD.HI.U32 R8, R3, R26, RZ ;  /* 0x0000001a03087227 */ /* 0x000fc800078e00ff */
[----:B------:R-:W-:Y:S02]  /*5bd0*/  IMAD R18, R2, R49, R18 ;  /* 0x0000003102127224 */ /* 0x000fe400078e0212 */
[----:B------:R-:W-:Y:S02]  /*5be0*/  IMAD.MOV R49, RZ, RZ, -R4 ;  /* 0x000000ffff317224 */ /* 0x000fe400078e0a04 */
[----:B------:R-:W-:Y:S02]  /*5bf0*/  IMAD.MOV R53, RZ, RZ, -R8 ;  /* 0x000000ffff357224 */ /* 0x000fe400078e0a08 */
[----:B------:R-:W-:Y:S02]  /*5c00*/  @!P6 IMAD.IADD R152, R152, 0x1, -R2 ;  /* 0x000000019898e824 */ /* 0x000fe400078e0a02 */
[C---:B------:R-:W-:Y:S01]  /*5c10*/  IMAD R47, R2.reuse, R10, R47 ;  /* 0x0000000a022f7224 */ /* 0x040fe200078e022f */
[----:B------:R-:W-:Y:S01]  /*5c20*/  IABS R10, R37 ;  /* 0x00000025000a7213 */ /* 0x000fe20000000000 */
[C---:B------:R-:W-:Y:S01]  /*5c30*/  IMAD R49, R2.reuse, R49, R12 ;  /* 0x0000003102317224 */ /* 0x040fe200078e020c */
[C---:B------:R-:W-:Y:S01]  /*5c40*/  ISETP.GT.U32.AND P6, PT, R2.reuse, R152, PT ;  /* 0x000000980200720c */ /* 0x040fe20003fc4070 */
[----:B------:R-:W-:Y:S01]  /*5c50*/  IMAD R12, R2, R53, R26 ;  /* 0x00000035020c7224 */ /* 0x000fe200078e021a */
[----:B------:R-:W-:Y:S01]  /*5c60*/  IABS R53, R41 ;  /* 0x0000002900357213 */ /* 0x000fe20000000000 */
[--C-:B------:R-:W-:Y:S01]  /*5c70*/  @!P1 IMAD.IADD R150, R150, 0x1, -R2.reuse ;  /* 0x0000000196969824 */ /* 0x100fe200078e0a02 */
[----:B------:R-:W-:Y:S01]  /*5c80*/  ISETP.GT.U32.AND P1, PT, R2, R18, PT ;  /* 0x000000120200720c */ /* 0x000fe20003f24070 */
[----:B------:R-:W-:-:S02]  /*5c90*/  @!P0 IMAD.IADD R14, R14, 0x1, -R2 ;  /* 0x000000010e0e8824 */ /* 0x000fc400078e0a02 */
[----:B------:R-:W-:Y:S02]  /*5ca0*/  IMAD.MOV.U32 R26, RZ, RZ, R13 ;  /* 0x000000ffff1a7224 */ /* 0x000fe400078e000d */
[----:B------:R-:W-:-:S04]  /*5cb0*/  IMAD.HI.U32 R4, R3, R10, RZ ;  /* 0x0000000a03047227 */ /* 0x000fc800078e00ff */
[----:B------:R-:W-:-:S04]  /*5cc0*/  IMAD.HI.U32 R6, R3, R51, RZ ;  /* 0x0000003303067227 */ /* 0x000fc800078e00ff */
[----:B------:R-:W-:Y:S01]  /*5cd0*/  @!P4 IMAD.MOV R150, RZ, RZ, -R150 ;  /* 0x000000ffff96c224 */ /* 0x000fe200078e0a96 */
[----:B------:R-:W-:Y:S01]  /*5ce0*/  ISETP.GT.U32.AND P4, PT, R2, R14, PT ;  /* 0x0000000e0200720c */ /* 0x000fe20003f84070 */
[----:B------:R-:W-:-:S04]  /*5cf0*/  IMAD.HI.U32 R8, R3, R53, RZ ;  /* 0x0000003503087227 */ /* 0x000fc800078e00ff */
[----:B------:R-:W-:Y:S01]  /*5d00*/  @!P2 IMAD.MOV R26, RZ, RZ, -R26 ;  /* 0x000000ffff1aa224 */ /* 0x000fe200078e0a1a */
[----:B------:R-:W-:Y:S01]  /*5d10*/  ISETP.GT.U32.AND P2, PT, R2, R47, PT ;  /* 0x0000002f0200720c */ /* 0x000fe20003f44070 */
[----:B------:R-:W-:-:S04]  /*5d20*/  IMAD.HI.U32 R11, R3, R55, RZ ;  /* 0x00000037030b7227 */ /* 0x000fc800078e00ff */
[----:B------:R-:W-:Y:S02]  /*5d30*/  IMAD.MOV R13, RZ, RZ, -R4 ;  /* 0x000000ffff0d7224 */ /* 0x000fe400078e0a04 */
[----:B------:R-:W-:Y:S02]  /*5d40*/  IMAD.MOV R6, RZ, RZ, -R6 ;  /* 0x000000ffff067224 */ /* 0x000fe400078e0a06 */
[----:B------:R-:W-:Y:S02]  /*5d50*/  IMAD.MOV R4, RZ, RZ, -R8 ;  /* 0x000000ffff047224 */ /* 0x000fe400078e0a08 */
[----:B------:R-:W-:Y:S02]  /*5d60*/  IMAD.MOV R11, RZ, RZ, -R11 ;  /* 0x000000ffff0b7224 */ /* 0x000fe400078e0a0b */
[----:B------:R-:W-:Y:S02]  /*5d70*/  IMAD R8, R2, R6, R51 ;  /* 0x0000000602087224 */ /* 0x000fe400078e0233 */
[----:B------:R-:W-:Y:S01]  /*5d80*/  @!P6 IMAD.IADD R152, R152, 0x1, -R2 ;  /* 0x000000019898e824 */ /* 0x000fe200078e0a02 */
[C---:B------:R-:W-:Y:S01]  /*5d90*/  ISETP.GT.U32.AND P6, PT, R2.reuse, R49, PT ;  /* 0x000000310200720c */ /* 0x040fe20003fc4070 */
[----:B------:R-:W-:-:S02]  /*5da0*/  IMAD R6, R2, R4, R53 ;  /* 0x0000000402067224 */ /* 0x000fc400078e0235 */
[----:B------:R-:W-:Y:S02]  /*5db0*/  IMAD R4, R2, R11, R55 ;  /* 0x0000000b02047224 */ /* 0x000fe400078e0237 */
[--C-:B------:R-:W-:Y:S02]  /*5dc0*/  @!P4 IMAD.IADD R14, R14, 0x1, -R2.reuse ;  /* 0x000000010e0ec824 */ /* 0x100fe400078e0a02 */
[----:B------:R-:W-:Y:S01]  /*5dd0*/  @!P2 IMAD.IADD R47, R47, 0x1, -R2 ;  /* 0x000000012f2fa824 */ /* 0x000fe200078e0a02 */
[C---:B------:R-:W-:Y:S01]  /*5de0*/  ISETP.GT.U32.AND P4, PT, R2.reuse, R4, PT ;  /* 0x000000040200720c */ /* 0x040fe20003f84070 */
[----:B------:R-:W-:Y:S01]  /*5df0*/  IMAD.HI.U32 R11, R3, R142, RZ ;  /* 0x0000008e030b7227 */ /* 0x000fe200078e00ff */
[----:B------:R-:W-:-:S03]  /*5e00*/  ISETP.GT.U32.AND P2, PT, R2, R15, PT ;  /* 0x0000000f0200720c */ /* 0x000fc60003f44070 */
[--C-:B------:R-:W-:Y:S01]  /*5e10*/  @!P1 IMAD.IADD R18, R18, 0x1, -R2.reuse ;  /* 0x0000000112129824 */ /* 0x100fe200078e0a02 */
[C---:B------:R-:W-:Y:S01]  /*5e20*/  ISETP.GT.U32.AND P1, PT, R2.reuse, R47, PT ;  /* 0x0000002f0200720c */ /* 0x040fe20003f24070 */
[----:B------:R-:W-:Y:S02]  /*5e30*/  IMAD.MOV R11, RZ, RZ, -R11 ;  /* 0x000000ffff0b7224 */ /* 0x000fe400078e0a0b */
[----:B------:R-:W-:Y:S01]  /*5e40*/  @!P6 IMAD.IADD R49, R49, 0x1, -R2 ;  /* 0x000000013131e824 */ /* 0x000fe200078e0a02 */
[C---:B------:R-:W-:Y:S01]  /*5e50*/  ISETP.GT.U32.AND P6, PT, R2.reuse, R18, PT ;  /* 0x000000120200720c */ /* 0x040fe20003fc4070 */
[----:B------:R-:W-:Y:S02]  /*5e60*/  IMAD R142, R2, R11, R142 ;  /* 0x0000000b028e7224 */ /* 0x000fe400078e028e */
[----:B------:R-:W-:Y:S01]  /*5e70*/  @!P4 IMAD.IADD R4, R4, 0x1, -R2 ;  /* 0x000000010404c824 */ /* 0x000fe200078e0a02 */
[C---:B------:R-:W-:Y:S01]  /*5e80*/  ISETP.GT.U32.AND P0, PT, R2.reuse, R49, PT ;  /* 0x000000310200720c */ /* 0x040fe20003f04070 */
[C---:B------:R-:W-:Y:S01]  /*5e90*/  IMAD R10, R2.reuse, R13, R10 ;  /* 0x0000000d020a7224 */ /* 0x040fe200078e020a */
[C---:B------:R-:W-:Y:S01]  /*5ea0*/  ISETP.GT.U32.AND P4, PT, R2.reuse, R142, PT ;  /* 0x0000008e0200720c */ /* 0x040fe20003f84070 */
[----:B------:R-:W-:Y:S01]  /*5eb0*/  @!P2 IMAD.IADD R15, R15, 0x1, -R2 ;  /* 0x000000010f0fa824 */ /* 0x000fe200078e0a02 */
[----:B------:R-:W-:Y:S01]  /*5ec0*/  ISETP.GT.U32.AND P2, PT, R2, R12, PT ;  /* 0x0000000c0200720c */ /* 0x000fe20003f44070 */
[----:B------:R-:W-:-:S04]  /*5ed0*/  IMAD.HI.U32 R13, R3, R144, RZ ;  /* 0x00000090030d7227 */ /* 0x000fc800078e00ff */
[--C-:B------:R-:W-:Y:S01]  /*5ee0*/  @!P1 IMAD.IADD R47, R47, 0x1, -R2.reuse ;  /* 0x000000012f2f9824 */ /* 0x100fe200078e0a02 */
[----:B------:R-:W-:Y:S01]  /*5ef0*/  ISETP.GT.U32.AND P1, PT, R2, R10, PT ;  /* 0x0000000a0200720c */ /* 0x000fe20003f24070 */
[----:B------:R-:W-:Y:S02]  /*5f00*/  IMAD.MOV R13, RZ, RZ, -R13 ;  /* 0x000000ffff0d7224 */ /* 0x000fe400078e0a0d */
[----:B------:R-:W-:Y:S01]  /*5f10*/  @!P6 IMAD.IADD R18, R18, 0x1, -R2 ;  /* 0x000000011212e824 */ /* 0x000fe200078e0a02 */
[C---:B------:R-:W-:Y:S01]  /*5f20*/  ISETP.GT.U32.AND P6, PT, R2.reuse, R8, PT ;  /* 0x000000080200720c */ /* 0x040fe20003fc4070 */
[C---:B------:R-:W-:Y:S02]  /*5f30*/  IMAD R144, R2.reuse, R13, R144 ;  /* 0x0000000d02907224 */ /* 0x040fe400078e0290 */
[--C-:B------:R-:W-:Y:S01]  /*5f40*/  @!P0 IMAD.IADD R49, R49, 0x1, -R2.reuse ;  /* 0x0000000131318824 */ /* 0x100fe200078e0a02 */
[----:B------:R-:W-:Y:S01]  /*5f50*/  ISETP.GT.U32.AND P0, PT, R2, R6, PT ;  /* 0x000000060200720c */ /* 0x000fe20003f04070 */
[--C-:B------:R-:W-:Y:S01]  /*5f60*/  @!P4 IMAD.IADD R142, R142, 0x1, -R2.reuse ;  /* 0x000000018e8ec824 */ /* 0x100fe200078e0a02 */
[----:B------:R-:W-:Y:S01]  /*5f70*/  ISETP.GT.U32.AND P4, PT, R2, R144, PT ;  /* 0x000000900200720c */ /* 0x000fe20003f84070 */
[--C-:B------:R-:W-:Y:S01]  /*5f80*/  @!P2 IMAD.IADD R12, R12, 0x1, -R2.reuse ;  /* 0x000000010c0ca824 */ /* 0x100fe200078e0a02 */
[----:B------:R-:W-:Y:S01]  /*5f90*/  ISETP.GE.AND P2, PT, R16, RZ, PT ;  /* 0x000000ff1000720c */ /* 0x000fe20003f46270 */
[----:B------:R-:W-:Y:S01]  /*5fa0*/  @!P1 IMAD.IADD R10, R10, 0x1, -R2 ;  /* 0x000000010a0a9824 */ /* 0x000fe200078e0a02 */
[----:B------:R-:W-:Y:S01]  /*5fb0*/  ISETP.GE.AND P1, PT, R20, RZ, PT ;  /* 0x000000ff1400720c */ /* 0x000fe20003f26270 */
[----:B------:R-:W-:-:S04]  /*5fc0*/  IMAD.HI.U32 R20, R3, R138, RZ ;  /* 0x0000008a03147227 */ /* 0x000fc800078e00ff */
[----:B------:R-:W-:Y:S02]  /*5fd0*/  IMAD.MOV R51, RZ, RZ, -R20 ;  /* 0x000000ffff337224 */ /* 0x000fe400078e0a14 */
[--C-:B------:R-:W-:Y:S01]  /*5fe0*/  @!P6 IMAD.IADD R8, R8, 0x1, -R2.reuse ;  /* 0x000000010808e824 */ /* 0x100fe200078e0a02 */
[----:B------:R-:W-:Y:S01]  /*5ff0*/  ISETP.GE.AND P6, PT, R22, RZ, PT ;  /* 0x000000ff1600720c */ /* 0x000fe20003fc6270 */
[----:B------:R-:W-:Y:S02]  /*6000*/  IMAD.MOV.U32 R20, RZ, RZ, R47 ;  /* 0x000000ffff147224 */ /* 0x000fe400078e002f */
[----:B------:R-:W-:Y:S01]  /*6010*/  @!P0 IMAD.IADD R6, R6, 0x1, -R2 ;  /* 0x0000000106068824 */ /* 0x000fe200078e0a02 */
[----:B------:R-:W-:Y:S01]  /*6020*/  ISETP.GE.AND P0, PT, R45, RZ, PT ;  /* 0x000000ff2d00720c */ /* 0x000fe20003f06270 */
[----:B------:R-:W-:Y:S01]  /*6030*/  @!P3 IMAD.MOV R152, RZ, RZ, -R152 ;  /* 0x000000ffff98b224 */ /* 0x000fe200078e0a98 */
[----:B------:R-:W-:Y:S01]  /*6040*/  ISETP.GT.U32.AND P3, PT, R2, R12, PT ;  /* 0x0000000c0200720c */ /* 0x000fe20003f64070 */
[----:B------:R-:W-:Y:S01]  /*6050*/  @!P4 IMAD.IADD R144, R144, 0x1, -R2 ;  /* 0x000000019090c824 */ /* 0x000fe200078e0a02 */
[----:B------:R-:W-:Y:S01]  /*6060*/  ISETP.GT.U32.AND P4, PT, R2, R10, PT ;  /* 0x0000000a0200720c */ /* 0x000fe20003f84070 */
[----:B------:R-:W-:-:S04]  /*6070*/  IMAD.HI.U32 R11, R3, R148, RZ ;  /* 0x00000094030b7227 */ /* 0x000fc800078e00ff */
[----:B------:R-:W-:-:S04]  /*6080*/  IMAD.HI.U32 R13, R3, R146, RZ ;  /* 0x00000092030d7227 */ /* 0x000fc800078e00ff */
[----:B------:R-:W-:Y:S01]  /*6090*/  @!P2 IMAD.MOV R20, RZ, RZ, -R20 ;  /* 0x000000ffff14a224 */ /* 0x000fe200078e0a14 */
[----:B------:R-:W-:Y:S01]  /*60a0*/  ISETP.GT.U32.AND P2, PT, R2, R8, PT ;  /* 0x000000080200720c */ /* 0x000fe20003f44070 */
[----:B------:R-:W-:-:S04]  /*60b0*/  IMAD.HI.U32 R16, R3, R140, RZ ;  /* 0x0000008c03107227 */ /* 0x000fc800078e00ff */
[----:B------:R-:W-:Y:S02]  /*60c0*/  IMAD.MOV R11, RZ, RZ, -R11 ;  /* 0x000000ffff0b7224 */ /* 0x000fe400078e0a0b */
[----:B------:R-:W-:Y:S02]  /*60d0*/  IMAD.MOV R13, RZ, RZ, -R13 ;  /* 0x000000ffff0d7224 */ /* 0x000fe400078e0a0d */
[----:B------:R-:W-:Y:S02]  /*60e0*/  IMAD.MOV.U32 R22, RZ, RZ, R15 ;  /* 0x000000ffff167224 */ /* 0x000fe400078e000f */
[----:B------:R-:W-:Y:S02]  /*60f0*/  IMAD.MOV R45, RZ, RZ, -R16 ;  /* 0x000000ffff2d7224 */ /* 0x000fe400078e0a10 */
[C---:B------:R-:W-:Y:S02]  /*6100*/  IMAD R148, R2.reuse, R11, R148 ;  /* 0x0000000b02947224 */ /* 0x040fe400078e0294 */
[----:B------:R-:W-:-:S02]  /*6110*/  IMAD R146, R2, R13, R146 ;  /* 0x0000000d02927224 */ /* 0x000fc400078e0292 */
[----:B------:R-:W-:Y:S01]  /*6120*/  @!P5 IMAD.MOV R22, RZ, RZ, -R22 ;  /* 0x000000ffff16d224 */ /* 0x000fe200078e0a16 */
[C---:B------:R-:W-:Y:S01]  /*6130*/  ISETP.GT.U32.AND P5, PT, R2.reuse, R4, PT ;  /* 0x000000040200720c */ /* 0x040fe20003fa4070 */
[----:B------:R-:W-:Y:S02]  /*6140*/  IMAD.MOV.U32 R16, RZ, RZ, R49 ;  /* 0x000000ffff107224 */ /* 0x000fe400078e0031 */
[----:B------:R-:W-:Y:S01]  /*6150*/  @!P1 IMAD.MOV R18, RZ, RZ, -R18 ;  /* 0x000000ffff129224 */ /* 0x000fe200078e0a12 */
[----:B------:R-:W-:Y:S01]  /*6160*/  ISETP.GT.U32.AND P1, PT, R2, R6, PT ;  /* 0x000000060200720c */ /* 0x000fe20003f24070 */
[----:B------:R-:W-:-:S04]  /*6170*/  IMAD.HI.U32 R3, R3, R136, RZ ;  /* 0x0000008803037227 */ /* 0x000fc800078e00ff */
[C---:B------:R-:W-:Y:S02]  /*6180*/  IMAD R140, R2.reuse, R45, R140 ;  /* 0x0000002d028c7224 */ /* 0x040fe400078e028c */
[----:B------:R-:W-:Y:S01]  /*6190*/  @!P0 IMAD.MOV R14, RZ, RZ, -R14 ;  /* 0x000000ffff0e8224 */ /* 0x000fe200078e0a0e */
[----:B------:R-:W-:Y:S01]  /*61a0*/  ISETP.GT.U32.AND P0, PT, R2, R142, PT ;  /* 0x0000008e0200720c */ /* 0x000fe20003f04070 */
[----:B------:R-:W-:Y:S01]  /*61b0*/  @!P3 IMAD.IADD R12, R12, 0x1, -R2 ;  /* 0x000000010c0cb824 */ /* 0x000fe200078e0a02 */
[C---:B------:R-:W-:Y:S01]  /*61c0*/  ISETP.GT.U32.AND P3, PT, R2.reuse, R148, PT ;  /* 0x000000940200720c */ /* 0x040fe20003f64070 */
[----:B------:R-:W-:Y:S01]  /*61d0*/  @!P6 IMAD.MOV R16, RZ, RZ, -R16 ;  /* 0x000000ffff10e224 */ /* 0x000fe200078e0a10 */
[----:B------:R-:W-:Y:S01]  /*61e0*/  ISETP.GT.U32.AND P6, PT, R2, R144, PT ;  /* 0x000000900200720c */ /* 0x000fe20003fc4070 */
[----:B------:R-:W-:Y:S01]  /*61f0*/  @!P4 IMAD.IADD R10, R10, 0x1, -R2 ;  /* 0x000000010a0ac824 */ /* 0x000fe200078e0a02 */
[----:B------:R-:W-:Y:S01]  /*6200*/  ISETP.GT.U32.AND P4, PT, R2, R146, PT ;  /* 0x000000920200720c */ /* 0x000fe20003f84070 */
[----:B------:R-:W-:-:S02]  /*6210*/  IMAD.MOV R3, RZ, RZ, -R3 ;  /* 0x000000ffff037224 */ /* 0x000fc400078e0a03 */
[----:B------:R-:W-:Y:S01]  /*6220*/  @!P2 IMAD.IADD R8, R8, 0x1, -R2 ;  /* 0x000000010808a824 */ /* 0x000fe200078e0a02 */
[C---:B------:R-:W-:Y:S01]  /*6230*/  ISETP.GT.U32.AND P2, PT, R2.reuse, R140, PT ;  /* 0x0000008c0200720c */ /* 0x040fe20003f44070 */
[C---:B------:R-:W-:Y:S02]  /*6240*/  IMAD R138, R2.reuse, R51, R138 ;  /* 0x00000033028a7224 */ /* 0x040fe400078e028a */
[----:B------:R-:W-:Y:S01]  /*6250*/  IMAD R136, R2, R3, R136 ;  /* 0x0000000302887224 */ /* 0x000fe200078e0288 */
[----:B------:R-:W-:Y:S01]  /*6260*/  SHF.R.S32.HI R3, RZ, 0x1f, R21 ;  /* 0x0000001fff037819 */ /* 0x000fe20000011415 */
[--C-:B------:R-:W-:Y:S01]  /*6270*/  @!P1 IMAD.IADD R6, R6, 0x1, -R2.reuse ;  /* 0x0000000106069824 */ /* 0x100fe200078e0a02 */
[----:B------:R-:W-:Y:S01]  /*6280*/  ISETP.GT.U32.AND P1, PT, R2, R138, PT ;  /* 0x0000008a0200720c */ /* 0x000fe20003f24070 */
[--C-:B------:R-:W-:Y:S01]  /*6290*/  @!P5 IMAD.IADD R4, R4, 0x1, -R2.reuse ;  /* 0x000000010404d824 */ /* 0x100fe200078e0a02 */
[----:B------:R-:W-:Y:S01]  /*62a0*/  ISETP.GT.U32.AND P5, PT, R2, R136, PT ;  /* 0x000000880200720c */ /* 0x000fe20003fa4070 */
[--C-:B------:R-:W-:Y:S01]  /*62b0*/  @!P0 IMAD.IADD R142, R142, 0x1, -R2.reuse ;  /* 0x000000018e8e8824 */ /* 0x100fe200078e0a02 */
[----:B------:R-:W-:Y:S01]  /*62c0*/  ISETP.GE.AND P0, PT, R35, RZ, PT ;  /* 0x000000ff2300720c */ /* 0x000fe20003f06270 */
        /* <DEDUP_REMOVED lines=10> */
[----:B------:R-:W-:Y:S01]  /*6370*/  @!P5 IMAD.IADD R136, R136, 0x1, -R2 ;  /* 0x000000018888d824 */ /* 0x000fe200078e0a02 */
[C---:B------:R-:W-:Y:S01]  /*6380*/  ISETP.GT.U32.AND P5, PT, R2.reuse, R146, PT ;  /* 0x000000920200720c */ /* 0x040fe20003fa4070 */
[----:B------:R-:W-:Y:S01]  /*6390*/  @!P0 IMAD.MOV R12, RZ, RZ, -R12 ;  /* 0x000000ffff0c8224 */ /* 0x000fe200078e0a0c */
[C---:B------:R-:W-:Y:S01]  /*63a0*/  ISETP.GT.U32.AND P0, PT, R2.reuse, R148, PT ;  /* 0x000000940200720c */ /* 0x040fe20003f04070 */
[----:B------:R-:W-:Y:S01]  /*63b0*/  @!P3 IMAD.MOV R8, RZ, RZ, -R8 ;  /* 0x000000ffff08b224 */ /* 0x000fe200078e0a08 */
[C---:B------:R-:W-:Y:S01]  /*63c0*/  ISETP.GT.U32.AND P3, PT, R2.reuse, R140, PT ;  /* 0x0000008c0200720c */ /* 0x040fe20003f64070 */
[----:B------:R-:W-:Y:S01]  /*63d0*/  @!P6 IMAD.MOV R10, RZ, RZ, -R10 ;  /* 0x000000ffff0ae224 */ /* 0x000fe200078e0a0a */
[C---:B------:R-:W-:Y:S01]  /*63e0*/  ISETP.GT.U32.AND P6, PT, R2.reuse, R136, PT ;  /* 0x000000880200720c */ /* 0x040fe20003fc4070 */
[----:B------:R-:W-:Y:S01]  /*63f0*/  @!P4 IMAD.MOV R6, RZ, RZ, -R6 ;  /* 0x000000ffff06c224 */ /* 0x000fe200078e0a06 */
[----:B------:R-:W-:Y:S01]  /*6400*/  ISETP.GT.U32.AND P4, PT, R2, R138, PT ;  /* 0x0000008a0200720c */ /* 0x000fe20003f84070 */
[----:B------:R-:W-:Y:S01]  /*6410*/  @!P2 IMAD.MOV R4, RZ, RZ, -R4 ;  /* 0x000000ffff04a224 */ /* 0x000fe200078e0a04 */
[----:B------:R-:W-:Y:S01]  /*6420*/  ISETP.GE.AND P2, PT, R17, RZ, PT ;  /* 0x000000ff1100720c */ /* 0x000fe20003f46270 */
[----:B------:R-:W-:Y:S01]  /*6430*/  @!P1 IMAD.MOV R142, RZ, RZ, -R142 ;  /* 0x000000ffff8e9224 */ /* 0x000fe200078e0a8e */
        /* <DEDUP_REMOVED lines=8> */
[----:B------:R-:W-:Y:S01]  /*64c0*/  LEA.HI R21, R3, R21, RZ, 0x7 ;  /* 0x0000001503157211 */ /* 0x000fe200078f38ff */
[----:B------:R-:W-:Y:S01]  /*64d0*/  @!P4 IMAD.IADD R138, R138, 0x1, -R2 ;  /* 0x000000018a8ac824 */ /* 0x000fe200078e0a02 */
[----:B------:R-:W-:Y:S01]  /*64e0*/  ISETP.GE.AND P4, PT, R31, RZ, PT ;  /* 0x000000ff1f00720c */ /* 0x000fe20003f86270 */
[----:B------:R-:W-:Y:S01]  /*64f0*/  IMAD R2, R231, UR9, RZ ;  /* 0x00000009e7027c24 */ /* 0x000fe2000f8e02ff */
[----:B------:R-:W-:Y:S01]  /*6500*/  SHF.R.S32.HI R21, RZ, 0x7, R21 ;  /* 0x00000007ff157819 */ /* 0x000fe20000011415 */
[----:B------:R-:W-:Y:S01]  /*6510*/  @!P2 IMAD.MOV R144, RZ, RZ, -R144 ;  /* 0x000000ffff90a224 */ /* 0x000fe200078e0a90 */
[----:B------:R-:W-:Y:S01]  /*6520*/  ISETP.NE.AND P2, PT, R19, RZ, PT ;  /* 0x000000ff1300720c */ /* 0x000fe20003f45270 */
[----:B------:R-:W-:Y:S01]  /*6530*/  @!P1 IMAD.MOV R148, RZ, RZ, -R148 ;  /* 0x000000ffff949224 */ /* 0x000fe200078e0a94 */
[----:B------:R-:W-:Y:S01]  /*6540*/  LOP3.LUT R19, RZ, R19, RZ, 0x33, !PT ;  /* 0x00000013ff137212 */ /* 0x000fe200078e33ff */
[----:B------:R-:W-:Y:S01]  /*6550*/  @!P0 IMAD.MOV R146, RZ, RZ, -R146 ;  /* 0x000000ffff928224 */ /* 0x000fe200078e0a92 */
[C---:B------:R-:W-:Y:S01]  /*6560*/  IADD3 R3, P6, R2.reuse, UR4, RZ ;  /* 0x0000000402037c10 */ /* 0x040fe2000ffde0ff */
[----:B------:R-:W-:Y:S01]  /*6570*/  @!P5 IMAD.MOV R140, RZ, RZ, -R140 ;  /* 0x000000ffff8cd224 */ /* 0x000fe200078e0a8c */
[C---:B------:R-:W-:Y:S01]  /*6580*/  SEL R134, R19.reuse, R134, !P2 ;  /* 0x0000008613867207 */ /* 0x040fe20005000000 */
[----:B------:R-:W-:Y:S01]  /*6590*/  @!P3 IMAD.MOV R138, RZ, RZ, -R138 ;  /* 0x000000ffff8ab224 */ /* 0x000fe200078e0a8a */
[C---:B------:R-:W-:Y:S01]  /*65a0*/  SEL R133, R19.reuse, R42, !P2 ;  /* 0x0000002a13857207 */ /* 0x040fe20005000000 */
[----:B------:R-:W-:Y:S01]  /*65b0*/  @!P4 IMAD.MOV R136, RZ, RZ, -R136 ;  /* 0x000000ffff88c224 */ /* 0x000fe200078e0a88 */
[C---:B------:R-:W-:Y:S01]  /*65c0*/  SEL R132, R19.reuse, R132, !P2 ;  /* 0x0000008413847207 */ /* 0x040fe20005000000 */
[----:B------:R-:W-:Y:S01]  /*65d0*/  ULDC UR4, c[0x0][0x234] ;  /* 0x00008d0000047ab9 */ /* 0x000fe20000000800 */
[----:B------:R-:W-:Y:S01]  /*65e0*/  LEA.HI.X.SX32 R2, R2, UR5, 0x1, P6 ;  /* 0x0000000502027c11 */ /* 0x000fe2000b0f0eff */
[----:B------:R-:W-:Y:S01]  /*65f0*/  ULDC UR5, c[0x0][0x240] ;  /* 0x0000900000057ab9 */ /* 0x000fe20000000800 */
[C---:B------:R-:W-:Y:S01]  /*6600*/  SEL R131, R19.reuse, R44, !P2 ;  /* 0x0000002c13837207 */ /* 0x040fe20005000000 */
[----:B------:R-:W-:Y:S01]  /*6610*/  IMAD R134, R134, UR5, RZ ;  /* 0x0000000586867c24 */ /* 0x000fe2000f8e02ff */
[----:B------:R-:W-:Y:S01]  /*6620*/  SEL R130, R19, R130, !P2 ;  /* 0x0000008213827207 */ /* 0x000fe20005000000 */
[----:B------:R-:W-:Y:S01]  /*6630*/  IMAD R133, R133, UR5, RZ ;  /* 0x0000000585857c24 */ /* 0x000fe2000f8e02ff */
        /* <DEDUP_REMOVED lines=46> */
[C---:B------:R-:W-:Y:S01]  /*6920*/  SEL R128, R19.reuse, R128, !P2 ;  /* 0x0000008013807207 */ /* 0x040fe20005000000 */
        /* <DEDUP_REMOVED lines=197> */
[-C--:B------:R-:W-:Y:S01]  /*7580*/  IADD3 R154, P4, R134, R3.reuse, RZ ;  /* 0x00000003869a7210 */ /* 0x080fe20007f9e0ff */
[----:B------:R-:W-:Y:S01]  /*7590*/  IMAD R13, R13, UR5, RZ ;  /* 0x000000050d0d7c24 */ /* 0x000fe2000f8e02ff */
[----:B------:R-:W-:Y:S01]  /*75a0*/  SEL R19, R19, R136, !P2 ;  /* 0x0000008813137207 */ /* 0x000fe20005000000 */
[----:B------:R-:W-:Y:S01]  /*75b0*/  IMAD R15, R15, UR5, RZ ;  /* 0x000000050f0f7c24 */ /* 0x000fe2000f8e02ff */
[-C--:B------:R-:W-:Y:S01]  /*75c0*/  IADD3 R153, P3, R133, R3.reuse, RZ ;  /* 0x0000000385997210 */ /* 0x080fe20007f7e0ff */
[----:B------:R0:W-:Y:S01]  /*75d0*/  STL [R1+0x834], R154 ;  /* 0x0008349a01007387 */ /* 0x0001e20000100800 */
[-C--:B------:R-:W-:Y:S01]  /*75e0*/  IADD3 R152, P2, R132, R3.reuse, RZ ;  /* 0x0000000384987210 */ /* 0x080fe20007f5e0ff */
[----:B------:R-:W-:Y:S01]  /*75f0*/  IMAD R17, R17, UR5, RZ ;  /* 0x0000000511117c24 */ /* 0x000fe2000f8e02ff */
[----:B------:R-:W-:Y:S01]  /*7600*/  USHF.L.U32 UR9, UR9, 0x7, URZ ;  /* 0x0000000709097899 */ /* 0x000fe2000800063f */
[----:B------:R1:W-:Y:S01]  /*7610*/  STL [R1+0x40], R153 ;  /* 0x0000409901007387 */ /* 0x0003e20000100800 */
[----:B------:R-:W-:Y:S01]  /*7620*/  IMAD R19, R19, UR5, RZ ;  /* 0x0000000513137c24 */ /* 0x000fe2000f8e02ff */
[----:B------:R-:W-:Y:S01]  /*7630*/  UMOV UR5, URZ ;  /* 0x0000003f00057c82 */ /* 0x000fe20008000000 */
[----:B------:R-:W-:Y:S01]  /*7640*/  IMAD R5, R5, UR4, RZ ;  /* 0x0000000405057c24 */ /* 0x000fe2000f8e02ff */
[----:B------:R2:W-:Y:S01]  /*7650*/  STL [R1+0x48], R152 ;  /* 0x0000489801007387 */ /* 0x0005e20000100800 */
[----:B------:R-:W-:Y:S01]  /*7660*/  UMOV UR4, URZ ;  /* 0x0000003f00047c82 */ /* 0x000fe20008000000 */
[----:B0-----:R-:W-:-:S02]  /*7670*/  IADD3 R154, P1, R131, R3, RZ ;  /* 0x00000003839a7210 */ /* 0x001fc40007f3e0ff */
[----:B------:R-:W-:Y:S02]  /*7680*/  CS2R R136, SRZ ;  /* 0x0000000000887805 */ /* 0x000fe4000001ff00 */
[----:B------:R-:W-:Y:S02]  /*7690*/  CS2R R138, SRZ ;  /* 0x00000000008a7805 */ /* 0x000fe4000001ff00 */
[----:B------:R-:W-:Y:S02]  /*76a0*/  CS2R R140, SRZ ;  /* 0x00000000008c7805 */ /* 0x000fe4000001ff00 */
[----:B-1----:R-:W-:Y:S01]  /*76b0*/  IADD3 R153, P0, R130, R3, RZ ;  /* 0x0000000382997210 */ /* 0x002fe20007f1e0ff */
[----:B------:R0:W-:Y:S01]  /*76c0*/  STL [R1+0x50], R154 ;  /* 0x0000509a01007387 */ /* 0x0001e20000100800 */
[----:B------:R-:W-:Y:S02]  /*76d0*/  CS2R R142, SRZ ;  /* 0x00000000008e7805 */ /* 0x000fe4000001ff00 */
[----:B------:R-:W-:-:S02]  /*76e0*/  CS2R R144, SRZ ;  /* 0x0000000000907805 */ /* 0x000fc4000001ff00 */
[-C--:B--2---:R-:W-:Y:S01]  /*76f0*/  IADD3 R152, P6, R129, R3.reuse, RZ ;  /* 0x0000000381987210 */ /* 0x084fe20007fde0ff */
[----:B------:R1:W-:Y:S01]  /*7700*/  STL [R1+0x58], R153 ;  /* 0x0000589901007387 */ /* 0x0003e20000100800 */
[----:B------:R-:W-:Y:S02]  /*7710*/  CS2R R146, SRZ ;  /* 0x0000000000927805 */ /* 0x000fe4000001ff00 */
[----:B------:R-:W-:Y:S02]  /*7720*/  CS2R R148, SRZ ;  /* 0x0000000000947805 */ /* 0x000fe4000001ff00 */
[----:B------:R-:W-:Y:S01]  /*7730*/  CS2R R150, SRZ ;  /* 0x0000000000967805 */ /* 0x000fe2000001ff00 */
[----:B------:R2:W-:Y:S01]  /*7740*/  STL [R1+0x60], R152 ;  /* 0x0000609801007387 */ /* 0x0005e20000100800 */
[----:B------:R-:W-:Y:S01]  /*7750*/  USHF.R.S32.HI UR42, URZ, 0x1f, UR9 ;  /* 0x0000001f3f2a7899 */ /* 0x000fe20008011409 */
[----:B0-----:R-:W-:Y:S02]  /*7760*/  IADD3 R154, P5, R128, R3, RZ ;  /* 0x00000003809a7210 */ /* 0x001fe40007fbe0ff */
[----:B-1----:R-:W-:-:S03]  /*7770*/  LEA.HI.X.SX32 R153, R134, R2, 0x1, P4 ;  /* 0x0000000286997211 */ /* 0x002fc600020f0eff */
[----:B------:R0:W-:Y:S01]  /*7780*/  STL [R1+0x68], R154 ;  /* 0x0000689a01007387 */ /* 0x0001e20000100800 */
[----:B------:R-:W-:Y:S02]  /*7790*/  CS2R R134, SRZ ;  /* 0x0000000000867805 */ /* 0x000fe4000001ff00 */
[-C--:B--2---:R-:W-:Y:S01]  /*77a0*/  IADD3 R152, P4, R127, R3.reuse, RZ ;  /* 0x000000037f987210 */ /* 0x084fe20007f9e0ff */
[----:B------:R1:W-:Y:S04]  /*77b0*/  STL [R1+0x830], R153 ;  /* 0x0008309901007387 */ /* 0x0003e80000100800 */
[----:B------:R2:W-:Y:S01]  /*77c0*/  STL [R1+0x70], R152 ;  /* 0x0000709801007387 */ /* 0x0005e20000100800 */
[----:B0-----:R-:W-:Y:S02]  /*77d0*/  LEA.HI.X.SX32 R154, R133, R2, 0x1, P3 ;  /* 0x00000002859a7211 */ /* 0x001fe400018f0eff */
[----:B-1----:R-:W-:-:S03]  /*77e0*/  IADD3 R153, P3, R126, R3, RZ ;  /* 0x000000037e997210 */ /* 0x002fc60007f7e0ff */
[----:B------:R0:W-:Y:S01]  /*77f0*/  STL [R1+0x3c], R154 ;  /* 0x00003c9a01007387 */ /* 0x0001e20000100800 */
[----:B--2---:R-:W-:-:S03]  /*7800*/  LEA.HI.X.SX32 R152, R132, R2, 0x1, P2 ;  /* 0x0000000284987211 */ /* 0x004fc600010f0eff */
[----:B------:R1:W-:Y:S01]  /*7810*/  STL [R1+0x78], R153 ;  /* 0x0000789901007387 */ /* 0x0003e20000100800 */
[----:B------:R-:W-:-:S03]  /*7820*/  CS2R R132, SRZ ;  /* 0x0000000000847805 */ /* 0x000fc6000001ff00 */
[----:B------:R2:W-:Y:S01]  /*7830*/  STL [R1+0x44], R152 ;  /* 0x0000449801007387 */ /* 0x0005e20000100800 */
[----:B0-----:R-:W-:Y:S02]  /*7840*/  IADD3 R154, P2, R125, R3, RZ ;  /* 0x000000037d9a7210 */ /* 0x001fe40007f5e0ff */
[----:B-1----:R-:W-:-:S03]  /*7850*/  LEA.HI.X.SX32 R153, R131, R2, 0x1, P1 ;  /* 0x0000000283997211 */ /* 0x002fc600008f0eff */
[----:B------:R0:W-:Y:S01]  /*7860*/  STL [R1+0x80], R154 ;  /* 0x0000809a01007387 */ /* 0x0001e20000100800 */
[----:B--2---:R-:W-:-:S03]  /*7870*/  IADD3 R152, P1, R124, R3, RZ ;  /* 0x000000037c987210 */ /* 0x004fc60007f3e0ff */
[----:B------:R1:W-:Y:S04]  /*7880*/  STL [R1+0x4c], R153 ;  /* 0x00004c9901007387 */ /* 0x0003e80000100800 */
[----:B------:R2:W-:Y:S01]  /*7890*/  STL [R1+0x88], R152 ;  /* 0x0000889801007387 */ /* 0x0005e20000100800 */
[-C--:B0-----:R-:W-:Y:S02]  /*78a0*/  LEA.HI.X.SX32 R154, R130, R2.reuse, 0x1, P0 ;  /* 0x00000002829a7211 */ /* 0x081fe400000f0eff */
[----:B------:R-:W-:Y:S02]  /*78b0*/  CS2R R130, SRZ ;  /* 0x0000000000827805 */ /* 0x000fe4000001ff00 */
[----:B-1----:R-:W-:Y:S01]  /*78c0*/  IADD3 R153, P0, R123, R3, RZ ;  /* 0x000000037b997210 */ /* 0x002fe20007f1e0ff */
[----:B------:R0:W-:Y:S01]  /*78d0*/  STL [R1+0x54], R154 ;  /* 0x0000549a01007387 */ /* 0x0001e20000100800 */
[----:B--2---:R-:W-:-:S03]  /*78e0*/  LEA.HI.X.SX32 R152, R129, R2, 0x1, P6 ;  /* 0x0000000281987211 */ /* 0x004fc600030f0eff */
[----:B------:R1:W-:Y:S04]  /*78f0*/  STL [R1+0x90], R153 ;  /* 0x0000909901007387 */ /* 0x0003e80000100800 */
[----:B------:R2:W-:Y:S01]  /*7900*/  STL [R1+0x5c], R152 ;  /* 0x00005c9801007387 */ /* 0x0005e20000100800 */
        /* <DEDUP_REMOVED lines=192> */
[----:B--2---:R-:W-:-:S03]  /*8510*/  IADD3 R152, P5, R79, R3, RZ ;  /* 0x000000034f987210 */ /* 0x004fc60007fbe0ff */
[----:B------:R1:W-:Y:S04]  /*8520*/  STL [R1+0x1b4], R153 ;  /* 0x0001b49901007387 */ /* 0x0003e80000100800 */
[----:B------:R2:W-:Y:S01]  /*8530*/  STL [R1+0x1f0], R152 ;  /* 0x0001f09801007387 */ /* 0x0005e20000100800 */
[----:B0-----:R-:W-:Y:S02]  /*8540*/  LEA.HI.X.SX32 R154, R85, R2, 0x1, P4 ;  /* 0x00000002559a7211 */ /* 0x001fe400020f0eff */
[----:B-1----:R-:W-:-:S03]  /*8550*/  IADD3 R153, P4, R78, R3, RZ ;  /* 0x000000034e997210 */ /* 0x002fc60007f9e0ff */
        /* <DEDUP_REMOVED lines=236> */
[-C--:B------:R-:W-:Y:S02]  /*9420*/  LEA.HI.X.SX32 R22, R22, R2.reuse, 0x1, P5 ;  /* 0x0000000216167211 */ /* 0x080fe400028f0eff */
[----:B--2---:R-:W-:Y:S01]  /*9430*/  IADD3 R152, P4, R20, R3, RZ ;  /* 0x0000000314987210 */ /* 0x004fe20007f9e0ff */
[----:B------:R1:W-:Y:S04]  /*9440*/  STL [R1+0x37c], R153 ;  /* 0x00037c9901007387 */ /* 0x0003e80000100800 */
[----:B------:R2:W-:Y:S01]  /*9450*/  STL [R1+0x3b8], R152 ;  /* 0x0003b89801007387 */ /* 0x0005e20000100800 */
[----:B0-----:R-:W-:Y:S02]  /*9460*/  LEA.HI.X.SX32 R154, R28, R2, 0x1, P3 ;  /* 0x000000021c9a7211 */ /* 0x001fe400018f0eff */
[----:B------:R-:W-:-:S02]  /*9470*/  CS2R R28, SRZ ;  /* 0x00000000001c7805 */ /* 0x000fc4000001ff00 */
        /* <DEDUP_REMOVED lines=8> */
[-C--:B------:R-:W-:Y:S02]  /*9500*/  LEA.HI.X.SX32 R16, R16, R2.reuse, 0x1, P2 ;  /* 0x0000000210107211 */ /* 0x080fe400010f0eff */
[----:B------:R-:W-:Y:S02]  /*9510*/  CS2R R26, SRZ ;  /* 0x00000000001a7805 */ /* 0x000fe4000001ff00 */
[----:B--2---:R-:W-:Y:S01]  /*9520*/  IADD3 R152, P1, R14, R3, RZ ;  /* 0x000000030e987210 */ /* 0x004fe20007f3e0ff */
[----:B------:R1:W-:Y:S04]  /*9530*/  STL [R1+0x394], R153 ;  /* 0x0003949901007387 */ /* 0x0003e80000100800 */
[----:B------:R2:W-:Y:S01]  /*9540*/  STL [R1+0x3d0], R152 ;  /* 0x0003d09801007387 */ /* 0x0005e20000100800 */
[----:B0-----:R-:W-:-:S02]  /*9550*/  LEA.HI.X.SX32 R154, R25, R2, 0x1, P0 ;  /* 0x00000002199a7211 */ /* 0x001fc400000f0eff */
[----:B-1----:R-:W-:-:S03]  /*9560*/  IADD3 R153, P0, R12, R3, RZ ;  /* 0x000000030c997210 */ /* 0x002fc60007f1e0ff */
[----:B------:R-:W-:Y:S01]  /*9570*/  STL [R1+0x39c], R154 ;  /* 0x00039c9a01007387 */ /* 0x000fe20000100800 */
[----:B--2---:R-:W-:-:S03]  /*9580*/  LEA.HI.X.SX32 R152, R23, R2, 0x1, P6 ;  /* 0x0000000217987211 */ /* 0x004fc600030f0eff */
[----:B------:R-:W-:Y:S01]  /*9590*/  STL [R1+0x3d8], R153 ;  /* 0x0003d89901007387 */ /* 0x000fe20000100800 */
[----:B------:R-:W-:-:S03]  /*95a0*/  IADD3 R23, P6, R10, R3, RZ ;  /* 0x000000030a177210 */ /* 0x000fc60007fde0ff */
[----:B------:R0:W-:Y:S01]  /*95b0*/  STL [R1+0x3a4], R152 ;  /* 0x0003a49801007387 */ /* 0x0001e20000100800 */
[----:B------:R-:W-:-:S03]  /*95c0*/  LEA.HI.X.SX32 R10, R10, R2, 0x1, P6 ;  /* 0x000000020a0a7211 */ /* 0x000fc600030f0eff */
[----:B------:R1:W-:Y:S04]  /*95d0*/  STL [R1+0x3e0], R23 ;  /* 0x0003e01701007387 */ /* 0x0003e80000100800 */
[----:B------:R2:W-:Y:S01]  /*95e0*/  STL [R1+0x3ac], R22 ;  /* 0x0003ac1601007387 */ /* 0x0005e20000100800 */
[----:B0-----:R-:W-:Y:S02]  /*95f0*/  IADD3 R152, P5, R8, R3, RZ ;  /* 0x0000000308987210 */ /* 0x001fe40007fbe0ff */
[----:B-1----:R-:W-:-:S03]  /*9600*/  LEA.HI.X.SX32 R23, R20, R2, 0x1, P4 ;  /* 0x0000000214177211 */ /* 0x002fc600020f0eff */
[----:B------:R-:W-:Y:S01]  /*9610*/  STL [R1+0x3e8], R152 ;  /* 0x0003e89801007387 */ /* 0x000fe20000100800 */
[----:B------:R-:W-:Y:S02]  /*9620*/  LEA.HI.X.SX32 R20, R18, R2, 0x1, P3 ;  /* 0x0000000212147211 */ /* 0x000fe400018f0eff */
[-C--:B--2---:R-:W-:Y:S01]  /*9630*/  IADD3 R22, P4, R6, R3.reuse, RZ ;  /* 0x0000000306167210 */ /* 0x084fe20007f9e0ff */
[----:B------:R-:W-:Y:S01]  /*9640*/  STL [R1+0x3b4], R23 ;  /* 0x0003b41701007387 */ /* 0x000fe20000100800 */
[----:B------:R-:W-:-:S03]  /*9650*/  IADD3 R18, P3, R4, R3, RZ ;  /* 0x0000000304127210 */ /* 0x000fc60007f7e0ff */
[----:B------:R-:W-:Y:S01]  /*9660*/  STL [R1+0x3f4], R22 ;  /* 0x0003f41601007387 */ /* 0x000fe20000100800 */
[----:B------:R-:W-:-:S03]  /*9670*/  LEA.HI.X.SX32 R4, R4, R2, 0x1, P3 ;  /* 0x0000000204047211 */ /* 0x000fc600018f0eff */
[----:B------:R0:W-:Y:S04]  /*9680*/  STL [R1+0x3bc], R20 ;  /* 0x0003bc1401007387 */ /* 0x0001e80000100800 */
        /* <DEDUP_REMOVED lines=9> */
[----:B------:R-:W-:Y:S04]  /*9720*/  STL [R1+0x40c], R16 ;  /* 0x00040c1001007387 */ /* 0x000fe80000100800 */
[----:B------:R0:W-:Y:S04]  /*9730*/  STL [R1+0x3d4], R14 ;  /* 0x0003d40e01007387 */ /* 0x0001e80000100800 */
[----:B------:R1:W-:Y:S04]  /*9740*/  STL [R1+0x414], R12 ;  /* 0x0004140c01007387 */ /* 0x0003e80000100800 */
[----:B------:R2:W-:Y:S01]  /*9750*/  STL [R1+0x3dc], R10 ;  /* 0x0003dc0a01007387 */ /* 0x0005e20000100800 */
[----:B0-----:R-:W-:-:S02]  /*9760*/  IADD3 R14, P6, R13, R3, RZ ;  /* 0x000000030d0e7210 */ /* 0x001fc40007fde0ff */
[----:B-1----:R-:W-:-:S03]  /*9770*/  LEA.HI.X.SX32 R12, R8, R2, 0x1, P5 ;  /* 0x00000002080c7211 */ /* 0x002fc600028f0eff */
[----:B------:R-:W-:Y:S01]  /*9780*/  STL [R1+0x41c], R14 ;  /* 0x00041c0e01007387 */ /* 0x000fe20000100800 */
[-C--:B------:R-:W-:Y:S02]  /*9790*/  LEA.HI.X.SX32 R8, R6, R2.reuse, 0x1, P4 ;  /* 0x0000000206087211 */ /* 0x080fe400020f0eff */
[-C--:B--2---:R-:W-:Y:S01]  /*97a0*/  IADD3 R10, P5, R15, R3.reuse, RZ ;  /* 0x000000030f0a7210 */ /* 0x084fe20007fbe0ff */
[----:B------:R-:W-:Y:S01]  /*97b0*/  STL [R1+0x3e4], R12 ;  /* 0x0003e40c01007387 */ /* 0x000fe20000100800 */
[-C--:B------:R-:W-:Y:S02]  /*97c0*/  IADD3 R6, P4, R17, R3.reuse, RZ ;  /* 0x0000000311067210 */ /* 0x080fe40007f9e0ff */
[----:B------:R-:W-:Y:S01]  /*97d0*/  IADD3 R3, P3, R19, R3, RZ ;  /* 0x0000000313037210 */ /* 0x000fe20007f7e0ff */
[----:B------:R-:W-:Y:S04]  /*97e0*/  STL [R1+0x820], R10 ;  /* 0x0008200a01007387 */ /* 0x000fe80000100800 */
[----:B------:R-:W-:Y:S04]  /*97f0*/  STL [R1+0x3f0], R8 ;  /* 0x0003f00801007387 */ /* 0x000fe80000100800 */
[----:B------:R0:W-:Y:S04]  /*9800*/  STL [R1+0x828], R6 ;  /* 0x0008280601007387 */ /* 0x0001e80000100800 */
[----:B------:R1:W-:Y:S04]  /*9810*/  STL [R1+0x3f8], R4 ;  /* 0x0003f80401007387 */ /* 0x0003e80000100800 */
[----:B------:R2:W-:Y:S01]  /*9820*/  STL [R1+0x82c], R3 ;  /* 0x00082c0301007387 */ /* 0x0005e20000100800 */
[----:B0-----:R-:W-:-:S02]  /*9830*/  LEA.HI.X.SX32 R6, R7, R2, 0x1, P2 ;  /* 0x0000000207067211 */ /* 0x001fc400010f0eff */
[-C--:B------:R-:W-:Y:S02]  /*9840*/  LEA.HI.X.SX32 R7, R13, R2.reuse, 0x1, P6 ;  /* 0x000000020d077211 */ /* 0x080fe400030f0eff */
[----:B-1----:R-:W-:Y:S01]  /*9850*/  IADD3 R4, P2, R5, UR6, RZ ;  /* 0x0000000605047c10 */ /* 0x002fe2000ff5e0ff */
[----:B------:R0:W-:Y:S01]  /*9860*/  STL [R1+0x400], R6 ;  /* 0x0004000601007387 */ /* 0x0001e20000100800 */
[----:B------:R-:W-:Y:S01]  /*9870*/  UIADD3 UR6, UR8, 0x4000, URZ ;  /* 0x0000400008067890 */ /* 0x000fe2000fffe03f */
[----:B--2---:R-:W-:-:S03]  /*9880*/  LEA.HI.X.SX32 R3, R9, R2, 0x1, P1 ;  /* 0x0000000209037211 */ /* 0x004fc600008f0eff */
[----:B------:R-:W-:Y:S02]  /*9890*/  USHF.R.U32.HI UR14, URZ, 0x4, UR6 ;  /* 0x000000043f0e7899 */ /* 0x000fe40008011606 */
[----:B------:R-:W-:Y:S01]  /*98a0*/  UIADD3 UR6, UP0, UR12, 0x2, URZ ;  /* 0x000000020c067890 */ /* 0x000fe2000ff1e03f */
[----:B------:R1:W-:Y:S01]  /*98b0*/  STL [R1+0x408], R3 ;  /* 0x0004080301007387 */ /* 0x0003e20000100800 */
[----:B------:R-:W-:Y:S01]  /*98c0*/  USGXT.U32 UR14, UR14, 0xe ;  /* 0x0000000e0e0e789a */ /* 0x000fe20008000000 */
[----:B0-----:R-:W-:-:S05]  /*98d0*/  LEA.HI.X.SX32 R6, R11, R2, 0x1, P0 ;  /* 0x000000020b067211 */ /* 0x001fca00000f0eff */
[----:B------:R0:W-:Y:S01]  /*98e0*/  STL [R1+0x410], R6 ;  /* 0x0004100601007387 */ /* 0x0001e20000100800 */
[----:B-1----:R-:W-:-:S03]  /*98f0*/  LEA.HI.X.SX32 R3, R15, R2, 0x1, P5 ;  /* 0x000000020f037211 */ /* 0x002fc600028f0eff */
[----:B------:R-:W-:Y:S04]  /*9900*/  STL [R1+0x418], R7 ;  /* 0x0004180701007387 */ /* 0x000fe80000100800 */
[----:B------:R1:W-:Y:S01]  /*9910*/  STL [R1+0x420], R3 ;  /* 0x0004200301007387 */ /* 0x0003e20000100800 */
[-C--:B0-----:R-:W-:Y:S02]  /*9920*/  LEA.HI.X.SX32 R6, R17, R2.reuse, 0x1, P4 ;  /* 0x0000000211067211 */ /* 0x081fe400020f0eff */
[----:B------:R-:W-:-:S03]  /*9930*/  LEA.HI.X.SX32 R2, R19, R2, 0x1, P3 ;  /* 0x0000000213027211 */ /* 0x000fc600018f0eff */
[----:B------:R0:W-:Y:S01]  /*9940*/  STL [R1+0x824], R6 ;  /* 0x0008240601007387 */ /* 0x0001e20000100800 */
[----:B-1----:R-:W-:-:S03]  /*9950*/  LEA.HI.X.SX32 R3, R5, UR7, 0x1, P2 ;  /* 0x0000000705037c11 */ /* 0x002fc600090f0eff */
[----:B------:R1:W-:Y:S01]  /*9960*/  STL [R1+0x424], R2 ;  /* 0x0004240201007387 */ /* 0x0003e20000100800 */
[----:B------:R-:W-:Y:S02]  /*9970*/  UIADD3.X UR7, UR4, 0x40000040, URZ, UP0, !UPT ;  /* 0x4000004004077890 */ /* 0x000fe400087fe43f */
[----:B------:R-:W-:Y:S01]  /*9980*/  UIADD3 UR10, UP0, UR14, 0x2, URZ ;  /* 0x000000020e0a7890 */ /* 0x000fe2000ff1e03f */
[----:B------:R-:W-:Y:S01]  /*9990*/  UMOV UR4, UR6 ;  /* 0x0000000600047c82 */ /* 0x000fe20008000000 */
[----:B0-----:R-:W-:Y:S02]  /*99a0*/  IMAD.SHL.U32 R6, R24, 0x10, RZ ;  /* 0x0000001018067824 */ /* 0x001fe400078e00ff */
[----:B------:R-:W-:Y:S01]  /*99b0*/  UIADD3.X UR11, UR5, 0x40000040, URZ, UP0, !UPT ;  /* 0x40000040050b7890 */ /* 0x000fe200087fe43f */
[----:B------:R-:W-:Y:S01]  /*99c0*/  CS2R R24, SRZ ;  /* 0x0000000000187805 */ /* 0x000fe2000001ff00 */
[----:B-1----:R-:W0:Y:S01]  /*99d0*/  LDC R2, c[0x0][0x238] ;  /* 0x00008e00ff027b82 */ /* 0x002e220000000800 */
[----:B------:R1:W-:Y:S01]  /*99e0*/  STL [R1+0x880], R6 ;  /* 0x0008800601007387 */ /* 0x0003e20000100800 */
[----:B------:R-:W-:Y:S01]  /*99f0*/  UMOV UR5, UR7 ;  /* 0x0000000700057c82 */ /* 0x000fe20008000000 */
[----:B------:R-:W-:-:S02]  /*9a00*/  UMOV UR6, UR10 ;  /* 0x0000000a00067c82 */ /* 0x000fc40008000000 */
[----:B------:R-:W-:Y:S01]  /*9a10*/  UMOV UR7, UR11 ;  /* 0x0000000b00077c82 */ /* 0x000fe20008000000 */
[----:B------:R-:W-:Y:S01]  /*9a20*/  STL [R1+0x38], RZ ;  /* 0x000038ff01007387 */ /* 0x000fe20000100800 */
[----:B------:R-:W-:Y:S02]  /*9a30*/  UIADD3.64 UR16, UR4, 0x2, URZ ;  /* 0x0000000204107897 */ /* 0x000fe4000fffe03f */
[----:B------:R-:W-:Y:S01]  /*9a40*/  UIADD3.64 UR20, UR4, 0x4, URZ ;  /* 0x0000000404147897 */ /* 0x000fe2000fffe03f */
[----:B------:R2:W-:Y:S01]  /*9a50*/  STL [R1+0x85c], R21 ;  /* 0x00085c1501007387 */ /* 0x0005e20000100800 */
[----:B------:R-:W-:Y:S01]  /*9a60*/  UIADD3.64 UR24, UR4, 0x1fe, URZ ;  /* 0x000001fe04187897 */ /* 0x000fe2000fffe03f */
[----:B-1----:R-:W-:Y:S01]  /*9a70*/  LOP3.LUT R6, R6, 0x70, RZ, 0xc0, !PT ;  /* 0x0000007006067812 */ /* 0x002fe200078ec0ff */
[----:B------:R-:W-:Y:S02]  /*9a80*/  UIADD3.64 UR28, UR4, 0x200, URZ ;  /* 0x00000200041c7897 */ /* 0x000fe4000fffe03f */
[----:B------:R-:W-:-:S02]  /*9a90*/  UIADD3.64 UR32, UR4, 0x202, URZ ;  /* 0x0000020204207897 */ /* 0x000fc4000fffe03f */
[----:B------:R-:W-:Y:S01]  /*9aa0*/  IMAD R6, R231, 0x80, R6 ;  /* 0x00000080e7067824 */ /* 0x000fe200078e0206 */
[----:B------:R-:W-:Y:S02]  /*9ab0*/  UIADD3.64 UR36, UR4, 0x204, URZ ;  /* 0x0000020404247897 */ /* 0x000fe4000fffe03f */
[----:B------:R-:W-:Y:S02]  /*9ac0*/  UIADD3.64 UR18, UR6, 0x2, URZ ;  /* 0x0000000206127897 */ /* 0x000fe4000fffe03f */
[----:B------:R-:W-:Y:S01]  /*9ad0*/  STL [R1+0x854], R6 ;  /* 0x0008540601007387 */ /* 0x000fe20000100800 */
[----:B------:R-:W-:Y:S01]  /*9ae0*/  UIADD3.64 UR22, UR6, 0x4, URZ ;  /* 0x0000000406167897 */ /* 0x000fe2000fffe03f */
[C---:B0-----:R-:W-:Y:S02]  /*9af0*/  IMAD R7, R2.reuse, 0x7f, RZ ;  /* 0x0000007f02077824 */ /* 0x041fe400078e02ff */
[C---:B------:R-:W-:Y:S02]  /*9b00*/  IMAD R8, R2.reuse, 0x7e, RZ ;  /* 0x0000007e02087824 */ /* 0x040fe400078e02ff */
[C---:B------:R-:W-:Y:S01]  /*9b10*/  IMAD R9, R2.reuse, 0x7d, RZ ;  /* 0x0000007d02097824 */ /* 0x040fe200078e02ff */
[-C--:B------:R-:W-:Y:S01]  /*9b20*/  IADD3 R231, P3, R7, R4.reuse, RZ ;  /* 0x0000000407e77210 */ /* 0x080fe20007f7e0ff */
[----:B------:R-:W-:Y:S01]  /*9b30*/  IMAD R10, R2, 0x7c, RZ ;  /* 0x0000007c020a7824 */ /* 0x000fe200078e02ff */
[----:B--2---:R-:W-:Y:S01]  /*9b40*/  IADD3 R21, P4, R8, R4, RZ ;  /* 0x0000000408157210 */ /* 0x004fe20007f9e0ff */
[----:B------:R-:W-:-:S02]  /*9b50*/  IMAD R11, R2, 0x7b, RZ ;  /* 0x0000007b020b7824 */ /* 0x000fc400078e02ff */
[----:B------:R0:W-:Y:S01]  /*9b60*/  STL [R1+0x42c], R231 ;  /* 0x00042ce701007387 */ /* 0x0001e20000100800 */
[----:B------:R-:W-:Y:S01]  /*9b70*/  IMAD R12, R2, 0x7a, RZ ;  /* 0x0000007a020c7824 */ /* 0x000fe200078e02ff */
[-C--:B------:R-:W-:Y:S01]  /*9b80*/  IADD3 R232, P6, R10, R4.reuse, RZ ;  /* 0x000000040ae87210 */ /* 0x080fe20007fde0ff */
[C---:B------:R-:W-:Y:S01]  /*9b90*/  IMAD R13, R2.reuse, 0x79, RZ ;  /* 0x00000079020d7824 */ /* 0x040fe200078e02ff */
[----:B------:R1:W-:Y:S01]  /*9ba0*/  STL [R1+0x434], R21 ;  /* 0x0004341501007387 */ /* 0x0003e20000100800 */
[C---:B------:R-:W-:Y:S02]  /*9bb0*/  IMAD R14, R2.reuse, 0x78, RZ ;  /* 0x00000078020e7824 */ /* 0x040fe400078e02ff */
[C---:B------:R-:W-:Y:S02]  /*9bc0*/  IMAD R15, R2.reuse, 0x77, RZ ;  /* 0x00000077020f7824 */ /* 0x040fe400078e02ff */
[C---:B------:R-:W-:Y:S01]  /*9bd0*/  IMAD R16, R2.reuse, 0x76, RZ ;  /* 0x0000007602107824 */ /* 0x040fe200078e02ff */
[----:B0-----:R-:W-:Y:S01]  /*9be0*/  IADD3 R231, P5, R9, R4, RZ ;  /* 0x0000000409e77210 */ /* 0x001fe20007fbe0ff */
[----:B------:R-:W-:-:S02]  /*9bf0*/  IMAD R17, R2, 0x75, RZ ;  /* 0x0000007502117824 */ /* 0x000fc400078e02ff */
[C---:B------:R-:W-:Y:S01]  /*9c00*/  IMAD R18, R2.reuse, 0x74, RZ ;  /* 0x0000007402127824 */ /* 0x040fe200078e02ff */
[-C--:B-1----:R-:W-:Y:S01]  /*9c10*/  IADD3 R21, P0, R11, R4.reuse, RZ ;  /* 0x000000040b157210 */ /* 0x082fe20007f1e0ff */
[----:B------:R0:W-:Y:S01]  /*9c20*/  STL [R1+0x43c], R231 ;  /* 0x00043ce701007387 */ /* 0x0001e20000100800 */
[C---:B------:R-:W-:Y:S02]  /*9c30*/  IMAD R19, R2.reuse, 0x73, RZ ;  /* 0x0000007302137824 */ /* 0x040fe400078e02ff */
[C---:B------:R-:W-:Y:S01]  /*9c40*/  IMAD R20, R2.reuse, 0x72, RZ ;  /* 0x0000007202147824 */ /* 0x040fe200078e02ff */
[----:B------:R1:W-:Y:S01]  /*9c50*/  STL [R1+0x444], R232 ;  /* 0x000444e801007387 */ /* 0x0003e20000100800 */
[C---:B------:R-:W-:Y:S02]  /*9c60*/  IMAD R22, R2.reuse, 0x71, RZ ;  /* 0x0000007102167824 */ /* 0x040fe400078e02ff */
[C---:B------:R-:W-:Y:S01]  /*9c70*/  IMAD R23, R2.reuse, 0x70, RZ ;  /* 0x0000007002177824 */ /* 0x040fe200078e02ff */
[----:B------:R2:W-:Y:S01]  /*9c80*/  STL [R1+0x44c], R21 ;  /* 0x00044c1501007387 */ /* 0x0005e20000100800 */
[----:B------:R-:W-:Y:S01]  /*9c90*/  IMAD R57, R2, 0x6f, RZ ;  /* 0x0000006f02397824 */ /* 0x000fe200078e02ff */
[----:B0-----:R-:W-:Y:S01]  /*9ca0*/  IADD3 R231, P1, R12, R4, RZ ;  /* 0x000000040ce77210 */ /* 0x001fe20007f3e0ff */
[----:B------:R-:W-:-:S02]  /*9cb0*/  IMAD R58, R2, 0x6e, RZ ;  /* 0x0000006e023a7824 */ /* 0x000fc400078e02ff */
[C---:B------:R-:W-:Y:S01]  /*9cc0*/  IMAD R59, R2.reuse, 0x6d, RZ ;  /* 0x0000006d023b7824 */ /* 0x040fe200078e02ff */
[-C--:B-1----:R-:W-:Y:S01]  /*9cd0*/  IADD3 R232, P2, R13, R4.reuse, RZ ;  /* 0x000000040de87210 */ /* 0x082fe20007f5e0ff */
[----:B------:R0:W-:Y:S01]  /*9ce0*/  STL [R1+0x454], R231 ;  /* 0x000454e701007387 */ /* 0x0001e20000100800 */
[----:B------:R-:W-:Y:S01]  /*9cf0*/  IMAD R60, R2, 0x6c, RZ ;  /* 0x0000006c023c7824 */ /* 0x000fe200078e02ff */
[-C--:B--2---:R-:W-:Y:S02]  /*9d00*/  LEA.HI.X.SX32 R21, R7, R3.reuse, 0x1, P3 ;  /* 0x0000000307157211 */ /* 0x084fe400018f0eff */
[----:B------:R-:W-:Y:S01]  /*9d10*/  STL [R1+0x45c], R232 ;  /* 0x00045ce801007387 */ /* 0x000fe20000100800 */
[-C--:B------:R-:W-:Y:S01]  /*9d20*/  LEA.HI.X.SX32 R7, R8, R3.reuse, 0x1, P4 ;  /* 0x0000000308077211 */ /* 0x080fe200020f0eff */
[----:B------:R-:W-:Y:S01]  /*9d30*/  IMAD R61, R2, 0x6b, RZ ;  /* 0x0000006b023d7824 */ /* 0x000fe200078e02ff */
[-C--:B------:R-:W-:Y:S01]  /*9d40*/  LEA.HI.X.SX32 R8, R9, R3.reuse, 0x1, P5 ;  /* 0x0000000309087211 */ /* 0x080fe200028f0eff */
[----:B------:R1:W-:Y:S01]  /*9d50*/  STL [R1+0x428], R21 ;  /* 0x0004281501007387 */ /* 0x0003e20000100800 */
[----:B------:R-:W-:Y:S01]  /*9d60*/  LEA.HI.X.SX32 R9, R10, R3, 0x1, P6 ;  /* 0x000000030a097211 */ /* 0x000fe200030f0eff */
[----:B------:R-:W-:Y:S01]  /*9d70*/  IMAD R62, R2, 0x6a, RZ ;  /* 0x0000006a023e7824 */ /* 0x000fe200078e02ff */
[----:B0-----:R-:W-:Y:S01]  /*9d80*/  IADD3 R231, P3, R14, R4, RZ ;  /* 0x000000040ee77210 */ /* 0x001fe20007f7e0ff */
[----:B------:R-:W-:-:S02]  /*9d90*/  IMAD R63, R2, 0x69, RZ ;  /* 0x00000069023f7824 */ /* 0x000fc400078e02ff */
[C---:B------:R-:W-:Y:S02]  /*9da0*/  IMAD R64, R2.reuse, 0x68, RZ ;  /* 0x0000006802407824 */ /* 0x040fe400078e02ff */
[----:B------:R-:W-:Y:S01]  /*9db0*/  STL [R1+0x464], R231 ;  /* 0x000464e701007387 */ /* 0x000fe20000100800 */
[C---:B------:R-:W-:Y:S01]  /*9dc0*/  IMAD R65, R2.reuse, 0x67, RZ ;  /* 0x0000006702417824 */ /* 0x040fe200078e02ff */
[----:B-1----:R-:W-:Y:S01]  /*9dd0*/  IADD3 R21, P4, R15, R4, RZ ;  /* 0x000000040f157210 */ /* 0x002fe20007f9e0ff */
[C---:B------:R-:W-:Y:S01]  /*9de0*/  IMAD R66, R2.reuse, 0x66, RZ ;  /* 0x0000006602427824 */ /* 0x040fe200078e02ff */
[----:B------:R0:W-:Y:S01]  /*9df0*/  STL [R1+0x430], R7 ;  /* 0x0004300701007387 */ /* 0x0001e20000100800 */
[C---:B------:R-:W-:Y:S02]  /*9e00*/  IMAD R67, R2.reuse, 0x65, RZ ;  /* 0x0000006502437824 */ /* 0x040fe400078e02ff */
[C---:B------:R-:W-:Y:S01]  /*9e10*/  IMAD R68, R2.reuse, 0x64, RZ ;  /* 0x0000006402447824 */ /* 0x040fe200078e02ff */
[----:B------:R-:W-:Y:S01]  /*9e20*/  STL [R1+0x46c], R21 ;  /* 0x00046c1501007387 */ /* 0x000fe20000100800 */
[----:B------:R-:W-:-:S02]  /*9e30*/  IMAD R69, R2, 0x63, RZ ;  /* 0x0000006302457824 */ /* 0x000fc400078e02ff */
[C---:B------:R-:W-:Y:S01]  /*9e40*/  IMAD R70, R2.reuse, 0x62, RZ ;  /* 0x0000006202467824 */ /* 0x040fe200078e02ff */
[----:B------:R1:W-:Y:S01]  /*9e50*/  STL [R1+0x438], R8 ;  /* 0x0004380801007387 */ /* 0x0003e20000100800 */
[----:B------:R-:W-:Y:S01]  /*9e60*/  IMAD R71, R2, 0x61, RZ ;  /* 0x0000006102477824 */ /* 0x000fe200078e02ff */
[-C--:B0-----:R-:W-:Y:S01]  /*9e70*/  IADD3 R7, P5, R16, R4.reuse, RZ ;  /* 0x0000000410077210 */ /* 0x081fe20007fbe0ff */
[C---:B------:R-:W-:Y:S02]  /*9e80*/  IMAD R72, R2.reuse, 0x60, RZ ;  /* 0x0000006002487824 */ /* 0x040fe400078e02ff */
[C---:B------:R-:W-:Y:S02]  /*9e90*/  IMAD R73, R2.reuse, 0x5f, RZ ;  /* 0x0000005f02497824 */ /* 0x040fe400078e02ff */
[----:B------:R0:W-:Y:S01]  /*9ea0*/  STL [R1+0x474], R7 ;  /* 0x0004740701007387 */ /* 0x0001e20000100800 */
[----:B------:R-:W-:Y:S01]  /*9eb0*/  IMAD R74, R2, 0x5e, RZ ;  /* 0x0000005e024a7824 */ /* 0x000fe200078e02ff */
[----:B-1----:R-:W-:-:S02]  /*9ec0*/  IADD3 R8, P6, R17, R4, RZ ;  /* 0x0000000411087210 */ /* 0x002fc40007fde0ff */
[----:B------:R1:W-:Y:S01]  /*9ed0*/  STL [R1+0x440], R9 ;  /* 0x0004400901007387 */ /* 0x0003e20000100800 */
[C---:B------:R-:W-:Y:S02]  /*9ee0*/  IMAD R75, R2.reuse, 0x5d, RZ ;  /* 0x0000005d024b7824 */ /* 0x040fe400078e02ff */
[C---:B------:R-:W-:Y:S01]  /*9ef0*/  IMAD R76, R2.reuse, 0x5c, RZ ;  /* 0x0000005c024c7824 */ /* 0x040fe200078e02ff */
[----:B------:R2:W-:Y:S01]  /*9f00*/  STL [R1+0x47c], R8 ;  /* 0x00047c0801007387 */ /* 0x0005e20000100800 */
[C---:B------:R-:W-:Y:S01]  /*9f10*/  IMAD R77, R2.reuse, 0x5b, RZ ;  /* 0x0000005b024d7824 */ /* 0x040fe200078e02ff */
[-C--:B0-----:R-:W-:Y:S01]  /*9f20*/  LEA.HI.X.SX32 R7, R11, R3.reuse, 0x1, P0 ;  /* 0x000000030b077211 */ /* 0x081fe200000f0eff */
[C---:B------:R-:W-:Y:S02]  /*9f30*/  IMAD R78, R2.reuse, 0x5a, RZ ;  /* 0x0000005a024e7824 */ /* 0x040fe400078e02ff */
[----:B------:R-:W-:Y:S01]  /*9f40*/  IMAD R79, R2, 0x59, RZ ;  /* 0x00000059024f7824 */ /* 0x000fe200078e02ff */
[----:B-1----:R-:W-:Y:S01]  /*9f50*/  IADD3 R9, P0, R18, R4, RZ ;  /* 0x0000000412097210 */ /* 0x002fe20007f1e0ff */
[----:B------:R0:W-:Y:S01]  /*9f60*/  STL [R1+0x448], R7 ;  /* 0x0004480701007387 */ /* 0x0001e20000100800 */
[----:B------:R-:W-:Y:S01]  /*9f70*/  IMAD R80, R2, 0x58, RZ ;  /* 0x0000005802507824 */ /* 0x000fe200078e02ff */
[----:B--2---:R-:W-:-:S02]  /*9f80*/  LEA.HI.X.SX32 R8, R12, R3, 0x1, P1 ;  /* 0x000000030c087211 */ /* 0x004fc400008f0eff */
[----:B------:R1:W-:Y:S01]  /*9f90*/  STL [R1+0x484], R9 ;  /* 0x0004840901007387 */ /* 0x0003e20000100800 */
[C---:B------:R-:W-:Y:S02]  /*9fa0*/  IMAD R81, R2.reuse, 0x57, RZ ;  /* 0x0000005702517824 */ /* 0x040fe400078e02ff */
[C---:B------:R-:W-:Y:S01]  /*9fb0*/  IMAD R82, R2.reuse, 0x56, RZ ;  /* 0x0000005602527824 */ /* 0x040fe200078e02ff */
[----:B------:R2:W-:Y:S01]  /*9fc0*/  STL [R1+0x450], R8 ;  /* 0x0004500801007387 */ /* 0x0005e20000100800 */
[C---:B------:R-:W-:Y:S01]  /*9fd0*/  IMAD R83, R2.reuse, 0x55, RZ ;  /* 0x0000005502537824 */ /* 0x040fe200078e02ff */
[-C--:B0-----:R-:W-:Y:S01]  /*9fe0*/  IADD3 R7, P1, R19, R4.reuse, RZ ;  /* 0x0000000413077210 */ /* 0x081fe20007f3e0ff */
[C---:B------:R-:W-:Y:S02]  /*9ff0*/  IMAD R84, R2.reuse, 0x54, RZ ;  /* 0x0000005402547824 */ /* 0x040fe400078e02ff */
[C---:B------:R-:W-:Y:S01]  /*a000*/  IMAD R85, R2.reuse, 0x53, RZ ;  /* 0x0000005302557824 */ /* 0x040fe200078e02ff */
[----:B-1----:R-:W-:Y:S01]  /*a010*/  LEA.HI.X.SX32 R9, R13, R3, 0x1, P2 ;  /* 0x000000030d097211 */ /* 0x002fe200010f0eff */
[----:B------:R0:W-:Y:S01]  /*a020*/  STL [R1+0x48c], R7 ;  /* 0x00048c0701007387 */ /* 0x0001e20000100800 */
[----:B------:R-:W-:Y:S01]  /*a030*/  IMAD R86, R2, 0x52, RZ ;  /* 0x0000005202567824 */ /* 0x000fe200078e02ff */
[----:B--2---:R-:W-:-:S02]  /*a040*/  IADD3 R8, P2, R20, R4, RZ ;  /* 0x0000000414087210 */ /* 0x004fc40007f5e0ff */
[----:B------:R1:W-:Y:S01]  /*a050*/  STL [R1+0x458], R9 ;  /* 0x0004580901007387 */ /* 0x0003e20000100800 */
[C---:B------:R-:W-:Y:S02]  /*a060*/  IMAD R87, R2.reuse, 0x51, RZ ;  /* 0x0000005102577824 */ /* 0x040fe400078e02ff */
[C---:B------:R-:W-:Y:S01]  /*a070*/  IMAD R152, R2.reuse, 0x50, RZ ;  /* 0x0000005002987824 */ /* 0x040fe200078e02ff */
[----:B------:R2:W-:Y:S01]  /*a080*/  STL [R1+0x494], R8 ;  /* 0x0004940801007387 */ /* 0x0005e20000100800 */
[----:B------:R-:W-:Y:S01]  /*a090*/  IMAD R153, R2, 0x4f, RZ ;  /* 0x0000004f02997824 */ /* 0x000fe200078e02ff */
        /* <DEDUP_REMOVED lines=14> */
[----:B------:R-:W-:Y:S01]  /*a180*/  IMAD R161, R2, 0x47, RZ ;  /* 0x0000004702a17824 */ /* 0x000fe200078e02ff */
        /* <DEDUP_REMOVED lines=14> */
[----:B------:R-:W-:Y:S01]  /*a270*/  IMAD.SHL.U32 R168, R2, 0x40, RZ ;  /* 0x0000004002a87824 */ /* 0x000fe200078e00ff */
        /* <DEDUP_REMOVED lines=20> */
[C---:B------:R-:W-:Y:S01]  /*a3c0*/  IMAD R179, R2.reuse, 0x35, RZ ;  /* 0x0000003502b37824 */ /* 0x040fe200078e02ff */
        /* <DEDUP_REMOVED lines=8> */
[----:B------:R-:W-:Y:S01]  /*a450*/  IMAD R183, R2, 0x31, RZ ;  /* 0x0000003102b77824 */ /* 0x000fe200078e02ff */
        /* <DEDUP_REMOVED lines=13> */
[C---:B------:R-:W-:Y:S01]  /*a530*/  IMAD R190, R2.reuse, 0x2a, RZ ;  /* 0x0000002a02be7824 */ /* 0x040fe200078e02ff */
[----:B------:R-:W-:Y:S01]  /*a540*/  CS2R R56, SRZ ;  /* 0x0000000000387805 */ /* 0x000fe2000001ff00 */
        /* <DEDUP_REMOVED lines=10> */
[----:B0-----:R-:W-:Y:S01]  /*a5f0*/  IADD3 R7, P6, R65, R4, RZ ;  /* 0x0000000441077210 */ /* 0x001fe20007fde0ff */
[C---:B------:R-:W-:Y:S02]  /*a600*/  IMAD R196, R2.reuse, 0x24, RZ ;  /* 0x0000002402c47824 */ /* 0x040fe400078e02ff */
[C---:B------:R-:W-:Y:S01]  /*a610*/  IMAD R197, R2.reuse, 0x23, RZ ;  /* 0x0000002302c57824 */ /* 0x040fe200078e02ff */
[----:B-1----:R-:W-:Y:S01]  /*a620*/  LEA.HI.X.SX32 R9, R59, R3, 0x1, P0 ;  /* 0x000000033b097211 */ /* 0x002fe200000f0eff */
[----:B------:R0:W-:Y:S01]  /*a630*/  STL [R1+0x4ec], R7 ;  /* 0x0004ec0701007387 */ /* 0x0001e20000100800 */
[----:B------:R-:W-:Y:S01]  /*a640*/  IMAD R198, R2, 0x22, RZ ;  /* 0x0000002202c67824 */ /* 0x000fe200078e02ff */
[----:B------:R-:W-:-:S02]  /*a650*/  CS2R R58, SRZ ;  /* 0x00000000003a7805 */ /* 0x000fc4000001ff00 */
[-C--:B--2---:R-:W-:Y:S01]  /*a660*/  IADD3 R8, P0, R66, R4.reuse, RZ ;  /* 0x0000000442087210 */ /* 0x084fe20007f1e0ff */
[----:B------:R1:W-:Y:S01]  /*a670*/  STL [R1+0x4b8], R9 ;  /* 0x0004b80901007387 */ /* 0x0003e20000100800 */
[C---:B------:R-:W-:Y:S02]  /*a680*/  IMAD R199, R2.reuse, 0x21, RZ ;  /* 0x0000002102c77824 */ /* 0x040fe400078e02ff */
[C---:B------:R-:W-:Y:S01]  /*a690*/  IMAD.SHL.U32 R200, R2.reuse, 0x20, RZ ;  /* 0x0000002002c87824 */ /* 0x040fe200078e00ff */
        /* <DEDUP_REMOVED lines=10> */
[C---:B------:R-:W-:Y:S01]  /*a740*/  IMAD R205, R2.reuse, 0x1b, RZ ;  /* 0x0000001b02cd7824 */ /* 0x040fe200078e02ff */
[----:B------:R-:W-:Y:S01]  /*a750*/  CS2R R60, SRZ ;  /* 0x00000000003c7805 */ /* 0x000fe2000001ff00 */
[C---:B------:R-:W-:Y:S01]  /*a760*/  IMAD R206, R2.reuse, 0x1a, RZ ;  /* 0x0000001a02ce7824 */ /* 0x040fe200078e02ff */
[----:B------:R2:W-:Y:S01]  /*a770*/  STL [R1+0x4c8], R8 ;  /* 0x0004c80801007387 */ /* 0x0005e20000100800 */
[----:B------:R-:W-:Y:S01]  /*a780*/  IMAD R207, R2, 0x19, RZ ;  /* 0x0000001902cf7824 */ /* 0x000fe200078e02ff */
        /* <DEDUP_REMOVED lines=43> */
[----:B------:R-:W-:Y:S01]  /*aa40*/  IMAD.SHL.U32 R228, R2, 0x4, RZ ;  /* 0x0000000402e47824 */ /* 0x000fe200078e00ff */
[----:B--2---:R-:W-:-:S02]  /*aa50*/  LEA.HI.X.SX32 R8, R67, R3, 0x1, P1 ;  /* 0x0000000343087211 */ /* 0x004fc400008f0eff */
[----:B------:R1:W-:Y:S01]  /*aa60*/  STL [R1+0x52c], R9 ;  /* 0x00052c0901007387 */ /* 0x0003e20000100800 */
[C---:B------:R-:W-:Y:S01]  /*aa70*/  IMAD R229, R2.reuse, 0x3, RZ ;  /* 0x0000000302e57824 */ /* 0x040fe200078e02ff */
[----:B------:R-:W-:Y:S01]  /*aa80*/  CS2R R66, SRZ ;  /* 0x0000000000427805 */ /* 0x000fe2000001ff00 */
[C---:B------:R-:W-:Y:S01]  /*aa90*/  IMAD.SHL.U32 R230, R2.reuse, 0x2, RZ ;  /* 0x0000000202e67824 */ /* 0x040fe200078e00ff */
[----:B------:R2:W-:Y:S01]  /*aaa0*/  STL [R1+0x4f8], R8 ;  /* 0x0004f80801007387 */ /* 0x0005e20000100800 */
[----:B------:R-:W-:Y:S01]  /*aab0*/  IMAD.SHL.U32 R5, R2, 0x80, RZ ;  /* 0x0000008002057824 */ /* 0x000fe200078e00ff */
        /* <DEDUP_REMOVED lines=386> */
[-C--:B--2---:R-:W-:Y:S01]  /*c2e0*/  LEA.HI.X.SX32 R8, R226, R3.reuse, 0x1, P5 ;  /* 0x00000003e2087211 */ /* 0x084fe200028f0eff */
[----:B------:R1:W-:Y:S04]  /*c2f0*/  STL [R1+0x7e8], R9 ;  /* 0x0007e80901007387 */ /* 0x0003e80000100800 */
[----:B------:R2:W-:Y:S01]  /*c300*/  STL [R1+0x7f0], R8 ;  /* 0x0007f00801007387 */ /* 0x0005e20000100800 */
[-C--:B0-----:R-:W-:Y:S02]  /*c310*/  LEA.HI.X.SX32 R7, R227, R3.reuse, 0x1, P6 ;  /* 0x00000003e3077211 */ /* 0x081fe400030f0eff */
[----:B-1----:R-:W-:-:S03]  /*c320*/  LEA.HI.X.SX32 R9, R228, R3, 0x1, P0 ;  /* 0x00000003e4097211 */ /* 0x002fc600000f0eff */
[----:B------:R0:W-:Y:S01]  /*c330*/  STL [R1+0x7f8], R7 ;  /* 0x0007f80701007387 */ /* 0x0001e20000100800 */
[----:B--2---:R-:W-:-:S03]  /*c340*/  LEA.HI.X.SX32 R8, R229, R3, 0x1, P1 ;  /* 0x00000003e5087211 */ /* 0x004fc600008f0eff */
[----:B------:R1:W-:Y:S04]  /*c350*/  STL [R1+0x800], R9 ;  /* 0x0008000901007387 */ /* 0x0003e80000100800 */
[----:B------:R2:W-:Y:S01]  /*c360*/  STL [R1+0x808], R8 ;  /* 0x0008080801007387 */ /* 0x0005e20000100800 */
[----:B0-----:R-:W-:Y:S02]  /*c370*/  LEA.HI.X.SX32 R7, R230, R3, 0x1, P2 ;  /* 0x00000003e6077211 */ /* 0x001fe400010f0eff */
[----:B-1----:R-:W-:-:S03]  /*c380*/  LOP3.LUT R9, R6, 0x10, RZ, 0x3c, !PT ;  /* 0x0000001006097812 */ /* 0x002fc600078e3cff */
[----:B------:R0:W-:Y:S01]  /*c390*/  STL [R1+0x810], R7 ;  /* 0x0008100701007387 */ /* 0x0001e20000100800 */
[----:B--2---:R-:W-:-:S03]  /*c3a0*/  LOP3.LUT R8, R6, 0x20, RZ, 0x3c, !PT ;  /* 0x0000002006087812 */ /* 0x004fc600078e3cff */
[----:B------:R1:W-:Y:S04]  /*c3b0*/  STL [R1+0x818], R2 ;  /* 0x0008180201007387 */ /* 0x0003e80000100800 */
[----:B------:R2:W-:Y:S01]  /*c3c0*/  STL [R1+0x878], R9 ;  /* 0x0008780901007387 */ /* 0x0005e20000100800 */
[----:B0-----:R-:W-:-:S03]  /*c3d0*/  LOP3.LUT R7, R6, 0x30, RZ, 0x3c, !PT ;  /* 0x0000003006077812 */ /* 0x001fc600078e3cff */
[----:B------:R0:W-:Y:S01]  /*c3e0*/  STL [R1+0x874], R8 ;  /* 0x0008740801007387 */ /* 0x0001e20000100800 */
[----:B-1----:R-:W-:-:S03]  /*c3f0*/  SHF.R.S32.HI R2, RZ, 0x1f, R5 ;  /* 0x0000001fff027819 */ /* 0x002fc60000011405 */
[----:B------:R1:W-:Y:S01]  /*c400*/  STL [R1+0x870], R7 ;  /* 0x0008700701007387 */ /* 0x0003e20000100800 */
[C---:B--2---:R-:W-:Y:S02]  /*c410*/  LOP3.LUT R9, R6.reuse, 0x40, RZ, 0x3c, !PT ;  /* 0x0000004006097812 */ /* 0x044fe400078e3cff */
[----:B0-----:R-:W-:-:S03]  /*c420*/  LOP3.LUT R8, R6, 0x50, RZ, 0x3c, !PT ;  /* 0x0000005006087812 */ /* 0x001fc600078e3cff */
[----:B------:R0:W-:Y:S01]  /*c430*/  STL [R1+0x86c], R9 ;  /* 0x00086c0901007387 */ /* 0x0001e20000100800 */
[----:B-1----:R-:W-:-:S03]  /*c440*/  LOP3.LUT R7, R6, 0x60, RZ, 0x3c, !PT ;  /* 0x0000006006077812 */ /* 0x002fc600078e3cff */
[----:B------:R0:W-:Y:S01]  /*c450*/  STL [R1+0x868], R8 ;  /* 0x0008680801007387 */ /* 0x0001e20000100800 */
[----:B------:R-:W-:-:S03]  /*c460*/  LOP3.LUT R6, R6, 0x70, RZ, 0x3c, !PT ;  /* 0x0000007006067812 */ /* 0x000fc600078e3cff */
[----:B------:R0:W-:Y:S04]  /*c470*/  STL [R1+0x864], R7 ;  /* 0x0008640701007387 */ /* 0x0001e80000100800 */
[----:B------:R0:W-:Y:S02]  /*c480*/  STL [R1+0x860], R6 ;  /* 0x0008600601007387 */ /* 0x0001e40000100800 */
.L_x_2:
[----:B------:R-:W2:Y:S01]  /*c490*/  LDL R2, [R1+0x810] ;  /* 0x0008100001027983 */ /* 0x000ea20000100800 */
[----:B-1----:R-:W1:Y:S03]  /*c4a0*/  LDC R180, c[0x0][0x230] ;  /* 0x00008c00ffb47b82 */ /* 0x002e660000000800 */
[----:B------:R-:W3:Y:S04]  /*c4b0*/  LDL R152, [R1+0x804] ;  /* 0x0008040001987983 */ /* 0x000ee80000100800 */
[----:B------:R-:W-:Y:S04]  /*c4c0*/  STL [R1+0x8d8], R161 ;  /* 0x0008d8a101007387 */ /* 0x000fe80000100800 */
[----:B------:R-:W-:Y:S04]  /*c4d0*/  STL [R1+0x8d4], R162 ;  /* 0x0008d4a201007387 */ /* 0x000fe80000100800 */
[----:B------:R-:W-:Y:S04]  /*c4e0*/  STL [R1+0x8d0], R163 ;  /* 0x0008d0a301007387 */ /* 0x000fe80000100800 */
[----:B------:R-:W-:Y:S04]  /*c4f0*/  STL [R1+0x8cc], R168 ;  /* 0x0008cca801007387 */ /* 0x000fe80000100800 */
[----:B------:R-:W-:Y:S04]  /*c500*/  STL [R1+0x8c8], R169 ;  /* 0x0008c8a901007387 */ /* 0x000fe80000100800 */
[----:B------:R-:W1:Y:S01]  /*c510*/  LDL.LU R5, [R1+0x38] ;  /* 0x0000380001057983 */ /* 0x000e620000300800 */
[----:B------:R-:W-:-:S03]  /*c520*/  PRMT R207, RZ, 0x7610, R207 ;  /* 0x00007610ffcf7816 */ /* 0x000fc600000000cf */
[----:B-----5:R-:W-:Y:S01]  /*c530*/  STL [R1+0x884], R0 ;  /* 0x0008840001007387 */ /* 0x020fe20000100800 */
[----:B-1----:R-:W-:-:S03]  /*c540*/  IMAD R180, R5, -0x80, R180 ;  /* 0xffffff8005b47824 */ /* 0x002fc600078e02b4 */
[----:B------:R-:W-:Y:S02]  /*c550*/  STL [R1+0x898], R5 ;  /* 0x0008980501007387 */ /* 0x000fe40000100800 */
[C---:B------:R-:W-:Y:S02]  /*c560*/  ISETP.GT.AND P2, PT, R180.reuse, RZ, PT ;  /* 0x000000ffb400720c */ /* 0x040fe40003f44270 */
[----:B------:R1:W-:Y:S04]  /*c570*/  STL [R1+0x8c4], R5 ;  /* 0x0008c40501007387 */ /* 0x0003e80000100800 */
[----:B-1----:R-:W4:Y:S01]  /*c580*/  LDL R5, [R1+0x81c] ;  /* 0x00081c0001057983 */ /* 0x002f220000100800 */
[----:B------:R-:W-:-:S06]  /*c590*/  ISETP.GT.AND P3, PT, R180, 0x1, PT ;  /* 0x00000001b400780c */ /* 0x000fcc0003f64270 */
[----:B0-----:R-:W-:Y:S01]  /*c5a0*/  @P2 IMAD.MOV.U32 R6, RZ, RZ, R4 ;  /* 0x000000ffff062224 */ /* 0x001fe200078e0004 */
[C---:B------:R-:W-:Y:S01]  /*c5b0*/  ISETP.GT.AND P4, PT, R180.reuse, 0x2, PT ;  /* 0x00000002b400780c */ /* 0x040fe20003f84270 */
[----:B------:R-:W-:Y:S01]  /*c5c0*/  @P2 IMAD.MOV.U32 R7, RZ, RZ, R3 ;  /* 0x000000ffff072224 */ /* 0x000fe200078e0003 */
[----:B------:R-:W-:Y:S01]  /*c5d0*/  STL [R1+0x89c], R4 ;  /* 0x00089c0401007387 */ /* 0x000fe20000100800 */
[----:B------:R-:W-:Y:S02]  /*c5e0*/  PRMT R170, RZ, 0x7610, R170 ;  /* 0x00007610ffaa7816 */ /* 0x000fe400000000aa */
[----:B------:R-:W-:Y:S01]  /*c5f0*/  PRMT R206, RZ, 0x7610, R206 ;  /* 0x00007610ffce7816 */ /* 0x000fe200000000ce */
[----:B------:R0:W-:Y:S01]  /*c600*/  STL [R1+0x894], R3 ;  /* 0x0008940301007387 */ /* 0x0001e20000100800 */
[C---:B------:R-:W-:Y:S02]  /*c610*/  ISETP.GT.AND P1, PT, R180.reuse, 0x3, PT ;  /* 0x00000003b400780c */ /* 0x040fe40003f24270 */
[----:B------:R-:W-:Y:S01]  /*c620*/  PRMT R171, RZ, 0x7610, R171 ;  /* 0x00007610ffab7816 */ /* 0x000fe200000000ab */
[----:B------:R4:W3:Y:S01]  /*c630*/  @P2 LDG.E.U8 R207, desc[UR40][R6.64] ;  /* 0x0000002806cf2981 */ /* 0x0008e2000c1e1100 */
[----:B------:R-:W-:-:S03]  /*c640*/  ISETP.GT.AND P0, PT, R180, 0x4, PT ;  /* 0x00000004b400780c */ /* 0x000fc60003f04270 */
[----:B0-----:R-:W2:Y:S04]  /*c650*/  LDL.LU R3, [R1+0x814] ;  /* 0x0008140001037983 */ /* 0x001ea80000300800 */
[----:B------:R-:W3:Y:S01]  /*c660*/  LDL R7, [R1+0x818] ;  /* 0x0008180001077983 */ /* 0x000ee20000100800 */
[----:B----4-:R-:W-:-:S03]  /*c670*/  @P3 IMAD.MOV.U32 R6, RZ, RZ, R5 ;  /* 0x000000ffff063224 */ /* 0x010fc600078e0005 */
[----:B------:R-:W4:Y:S04]  /*c680*/  LDL R5, [R1+0x7ec] ;  /* 0x0007ec0001057983 */ /* 0x000f280000100800 */
[----:B---3--:R0:W3:Y:S04]  /*c690*/  @P3 LDG.E.U8 R170, desc[UR40][R6.64] ;  /* 0x0000002806aa3981 */ /* 0x0080e8000c1e1100 */
[----:B--2---:R-:W-:Y:S01]  /*c6a0*/  STL [R1+0x8a0], R3 ;  /* 0x0008a00301007387 */ /* 0x004fe20000100800 */
[----:B0-----:R-:W-:Y:S02]  /*c6b0*/  @P4 IMAD.MOV.U32 R6, RZ, RZ, R3 ;  /* 0x000000ffff064224 */ /* 0x001fe400078e0003 */
[----:B------:R-:W-:-:S02]  /*c6c0*/  @P4 IMAD.MOV.U32 R7, RZ, RZ, R2 ;  /* 0x000000ffff074224 */ /* 0x000fc400078e0002 */
[----:B------:R-:W2:Y:S04]  /*c6d0*/  LDL.LU R2, [R1+0x7fc] ;  /* 0x0007fc0001027983 */ /* 0x000ea80000300800 */
[----:B------:R0:W3:Y:S04]  /*c6e0*/  @P4 LDG.E.U8 R206, desc[UR40][R6.64] ;  /* 0x0000002806ce4981 */ /* 0x0000e8000c1e1100 */
[----:B------:R-:W0:Y:S04]  /*c6f0*/  LDL R6, [R1+0x808] ;  /* 0x0008080001067983 */ /* 0x000e280000100800 */
[----:B------:R-:W0:Y:S02]  /*c700*/  LDL R7, [R1+0x80c] ;  /* 0x00080c0001077983 */ /* 0x000e240000100800 */
[----:B0-----:R-:W-:-:S04]  /*c710*/  @P1 LOP3.LUT R7, R7, R6, RZ, 0x3c, !PT ;  /* 0x0000000607071212 */ /* 0x001fc800078e3cff */
[----:B------:R-:W-:-:S04]  /*c720*/  @P1 LOP3.LUT R6, R7, R6, RZ, 0x3c, !PT ;  /* 0x0000000607061212 */ /* 0x000fc800078e3cff */
[----:B------:R-:W-:-:S05]  /*c730*/  @P1 LOP3.LUT R7, R7, R6, RZ, 0x3c, !PT ;  /* 0x0000000607071212 */ /* 0x000fca00078e3cff */
[----:B------:R0:W3:Y:S04]  /*c740*/  @P1 LDG.E.U8 R171, desc[UR40][R6.64] ;  /* 0x0000002806ab1981 */ /* 0x0000e8000c1e1100 */
[----:B------:R-:W4:Y:S01]  /*c750*/  LDL R7, [R1+0x800] ;  /* 0x0008000001077983 */ /* 0x000f220000100800 */
[----:B------:R-:W-:Y:S01]  /*c760*/  PRMT R172, RZ, 0x7610, R172 ;  /* 0x00007610ffac7816 */ /* 0x000fe200000000ac */
[----:B0-----:R-:W-:Y:S01]  /*c770*/  @P0 IMAD.MOV.U32 R6, RZ, RZ, R152 ;  /* 0x000000ffff060224 */ /* 0x001fe200078e0098 */
[----:B------:R-:W-:Y:S01]  /*c780*/  ISETP.GT.AND P2, PT, R180, 0x5, PT ;  /* 0x00000005b400780c */ /* 0x000fe20003f44270 */
[----:B------:R-:W3:Y:S01]  /*c790*/  LDL R152, [R1+0x7dc] ;  /* 0x0007dc0001987983 */ /* 0x000ee20000100800 */
[----:B------:R-:W-:-:S03]  /*c7a0*/  PRMT R205, RZ, 0x7610, R205 ;  /* 0x00007610ffcd7816 */ /* 0x000fc600000000cd */
[----:B----4-:R2:W4:Y:S04]  /*c7b0*/  @P0 LDG.E.U8 R172, desc[UR40][R6.64] ;  /* 0x0000002806ac0981 */ /* 0x010528000c1e1100 */
[----:B------:R-:W3:Y:S04]  /*c7c0*/  LDL R7, [R1+0x7f8] ;  /* 0x0007f80001077983 */ /* 0x000ee80000100800 */
[----:B--2---:R-:W-:Y:S01]  /*c7d0*/  @P2 IMAD.MOV.U32 R6, RZ, RZ, R2 ;  /* 0x000000ffff062224 */ /* 0x004fe200078e0002 */
[----:B------:R-:W-:Y:S01]  /*c7e0*/  STL [R1+0x8a4], R2 ;  /* 0x0008a40201007387 */ /* 0x000fe20000100800 */
[----:B------:R-:W-:-:S03]  /*c7f0*/  ISETP.GT.AND P3, PT, R180, 0x6, PT ;  /* 0x00000006b400780c */ /* 0x000fc60003f64270 */
[----:B---3--:R0:W2:Y:S04]  /*c800*/  @P2 LDG.E.U8 R205, desc[UR40][R6.64] ;  /* 0x0000002806cd2981 */ /* 0x0080a8000c1e1100 */
[----:B------:R-:W0:Y:S04]  /*c810*/  LDL R6, [R1+0x7f0] ;  /* 0x0007f00001067983 */ /* 0x000e280000100800 */
[----:B------:R-:W0:Y:S01]  /*c820*/  LDL R7, [R1+0x7f4] ;  /* 0x0007f40001077983 */ /* 0x000e220000100800 */
[----:B------:R-:W-:Y:S02]  /*c830*/  PRMT R204, RZ, 0x7610, R204 ;  /* 0x00007610ffcc7816 */ /* 0x000fe400000000cc */
[----:B------:R-:W-:-:S02]  /*c840*/  ISETP.GT.AND P4, PT, R180, 0x7, PT ;  /* 0x00000007b400780c */ /* 0x000fc40003f84270 */
        /* <DEDUP_REMOVED lines=8> */
[----:B------:R-:W2:Y:S04]  /*c8d0*/  LDL R5, [R1+0x7c4] ;  /* 0x0007c40001057983 */ /* 0x000ea80000100800 */
[----:B----4-:R0:W4:Y:S04]  /*c8e0*/  @P4 LDG.E.U8 R203, desc[UR40][R6.64] ;  /* 0x0000002806cb4981 */ /* 0x010128000c1e1100 */
[----:B------:R-:W0:Y:S04]  /*c8f0*/  LDL R6, [R1+0x7e0] ;  /* 0x0007e00001067983 */ /* 0x000e280000100800 */
[----:B------:R-:W0:Y:S01]  /*c900*/  LDL R7, [R1+0x7e4] ;  /* 0x0007e40001077983 */ /* 0x000e220000100800 */
[----:B------:R-:W-:-:S02]  /*c910*/  PRMT R154, RZ, 0x7610, R154 ;  /* 0x00007610ff9a7816 */ /* 0x000fc4000000009a */
[----:B------:R-:W-:Y:S02]  /*c920*/  ISETP.GT.AND P0, PT, R180, 0x9, PT ;  /* 0x00000009b400780c */ /* 0x000fe40003f04270 */
[----:B0-----:R-:W-:-:S04]  /*c930*/  @P1 LOP3.LUT R7, R7, R6, RZ, 0x3c, !PT ;  /* 0x0000000607071212 */ /* 0x001fc800078e3cff */
[----:B------:R-:W-:-:S04]  /*c940*/  @P1 LOP3.LUT R6, R7, R6, RZ, 0x3c, !PT ;  /* 0x0000000607061212 */ /* 0x000fc800078e3cff */
[----:B------:R-:W-:-:S05]  /*c950*/  @P1 LOP3.LUT R7, R7, R6, RZ, 0x3c, !PT ;  /* 0x0000000607071212 */ /* 0x000fca00078e3cff */
[----:B------:R0:W4:Y:S04]  /*c960*/  @P1 LDG.E.U8 R154, desc[UR40][R6.64] ;  /* 0x00000028069a1981 */ /* 0x000128000c1e1100 */
[----:B------:R-:W3:Y:S01]  /*c970*/  LDL R7, [R1+0x7d8] ;  /* 0x0007d80001077983 */ /* 0x000ee20000100800 */
[----:B------:R-:W-:Y:S01]  /*c980*/  PRMT R155, RZ, 0x7610, R155 ;  /* 0x00007610ff9b7816 */ /* 0x000fe2000000009b */
[----:B0-----:R-:W-:Y:S01]  /*c990*/  @P0 IMAD.MOV.U32 R6, RZ, RZ, R152 ;  /* 0x000000ffff060224 */ /* 0x001fe200078e0098 */
[----:B------:R-:W-:Y:S01]  /*c9a0*/  ISETP.GT.AND P2, PT, R180, 0xa, PT ;  /* 0x0000000ab400780c */ /* 0x000fe20003f44270 */
[----:B------:R-:W4:Y:S04]  /*c9b0*/  LDL R152, [R1+0x7b4] ;  /* 0x0007b40001987983 */ /* 0x000f280000100800 */
[----:B---3--:R0:W3:Y:S04]  /*c9c0*/  @P0 LDG.E.U8 R155, desc[UR40][R6.64] ;  /* 0x00000028069b0981 */ /* 0x0080e8000c1e1100 */
[----:B------:R-:W0:Y:S04]  /*c9d0*/  LDL R6, [R1+0x7d0] ;  /* 0x0007d00001067983 */ /* 0x000e280000100800 */
[----:B------:R-:W0:Y:S01]  /*c9e0*/  LDL R7, [R1+0x7d4] ;  /* 0x0007d40001077983 */ /* 0x000e220000100800 */
[----:B------:R-:W-:-:S02]  /*c9f0*/  PRMT R192, RZ, 0x7610, R192 ;  /* 0x00007610ffc07816 */ /* 0x000fc400000000c0 */
[----:B0-----:R-:W-:-:S04]  /*ca00*/  @P2 LOP3.LUT R7, R7, R6, RZ, 0x3c, !PT ;  /* 0x0000000607072212 */ /* 0x001fc800078e3cff */
[----:B------:R-:W-:-:S04]  /*ca10*/  @P2 LOP3.LUT R6, R7, R6, RZ, 0x3c, !PT ;  /* 0x0000000607062212 */ /* 0x000fc800078e3cff */
[----:B------:R-:W-:-:S05]  /*ca20*/  @P2 LOP3.LUT R7, R7, R6, RZ, 0x3c, !PT ;  /* 0x0000000607072212 */ /* 0x000fca00078e3cff */
[----:B------:R0:W3:Y:S04]  /*ca30*/  @P2 LDG.E.U8 R192, desc[UR40][R6.64] ;  /* 0x0000002806c02981 */ /* 0x0000e8000c1e1100 */
[----:B------:R-:W0:Y:S04]  /*ca40*/  LDL R6, [R1+0x7c8] ;  /* 0x0007c80001067983 */ /* 0x000e280000100800 */
[----:B------:R-:W0:Y:S01]  /*ca50*/  LDL R7, [R1+0x7cc] ;  /* 0x0007cc0001077983 */ /* 0x000e220000100800 */
[----:B------:R-:W-:Y:S02]  /*ca60*/  ISETP.GT.AND P3, PT, R180, 0xb, PT ;  /* 0x0000000bb400780c */ /* 0x000fe40003f64270 */
[----:B------:R-:W-:-:S11]  /*ca70*/  PRMT R193, RZ, 0x7610, R193 ;  /* 0x00007610ffc17816 */ /* 0x000fd600000000c1 */
[----:B0-----:R-:W-:-:S04]  /*ca80*/  @P3 LOP3.LUT R7, R7, R6, RZ, 0x3c, !PT ;  /* 0x0000000607073212 */ /* 0x001fc800078e3cff */
[----:B------:R-:W-:-:S04]  /*ca90*/  @P3 LOP3.LUT R6, R7, R6, RZ, 0x3c, !PT ;  /* 0x0000000607063212 */ /* 0x000fc800078e3cff */
[----:B------:R-:W-:-:S05]  /*caa0*/  @P3 LOP3.LUT R7, R7, R6, RZ, 0x3c, !PT ;  /* 0x0000000607073212 */ /* 0x000fca00078e3cff */
[----:B------:R2:W3:Y:S04]  /*cab0*/  @P3 LDG.E.U8 R193, desc[UR40][R6.64] ;  /* 0x0000002806c13981 */ /* 0x0004e8000c1e1100 */
[----:B------:R-:W4:Y:S01]  /*cac0*/  LDL R7, [R1+0x7c0] ;  /* 0x0007c00001077983 */ /* 0x000f220000100800 */
[----:B------:R-:W-:Y:S02]  /*cad0*/  ISETP.GT.AND P4, PT, R180, 0xc, PT ;  /* 0x0000000cb400780c */ /* 0x000fe40003f84270 */
[----:B------:R-:W-:-:S11]  /*cae0*/  PRMT R199, RZ, 0x7610, R199 ;  /* 0x00007610ffc77816 */ /* 0x000fd600000000c7 */
[----:B--2---:R-:W-:Y:S01]  /*caf0*/  @P4 IMAD.MOV.U32 R6, RZ, RZ, R5 ;  /* 0x000000ffff064224 */ /* 0x004fe200078e0005 */
        /* <DEDUP_REMOVED lines=190> */
[----:B------:R0:W3:Y:S04]  /*d6e0*/  @P1 LDG.E.U8 R164, desc[UR40][R6.64] ;  /* 0x0000002806a41981 */ /* 0x0000e8000c1e1100 */
[----:B------:R-:W2:Y:S01]  /*d6f0*/  LDL R7, [R1+0x6e8] ;  /* 0x0006e80001077983 */ /* 0x000ea20000100800 */
[----:B------:R-:W-:Y:S01]  /*d700*/  PRMT R175, RZ, 0x7610, R175 ;  /* 0x00007610ffaf7816 */ /* 0x000fe200000000af */
[----:B0-----:R-:W-:Y:S01]  /*d710*/  @P0 IMAD.MOV.U32 R6, RZ, RZ, R152 ;  /* 0x000000ffff060224 */ /* 0x001fe200078e0098 */
[----:B------:R-:W-:Y:S01]  /*d720*/  ISETP.GT.AND P2, PT, R180, 0x28, PT ;  /* 0x00000028b400780c */ /* 0x000fe20003f44270 */
[----:B------:R-:W4:Y:S04]  /*d730*/  LDL R152, [R1+0x6c4] ;  /* 0x0006c40001987983 */ /* 0x000f280000100800 */
[----:B--2---:R0:W2:Y:S04]  /*d740*/  @P0 LDG.E.U8 R175, desc[UR40][R6.64] ;  /* 0x0000002806af0981 */ /* 0x0040a8000c1e1100 */
[----:B------:R-:W0:Y:S04]  /*d750*/  LDL R6, [R1+0x6e0] ;  /* 0x0006e00001067983 */ /* 0x000e280000100800 */
[----:B------:R-:W0:Y:S01]  /*d760*/  LDL R7, [R1+0x6e4] ;  /* 0x0006e40001077983 */ /* 0x000e220000100800 */
[----:B------:R-:W-:-:S02]  /*d770*/  PRMT R23, RZ, 0x7610, R23 ;  /* 0x00007610ff177816 */ /* 0x000fc40000000017 */
[----:B0-----:R-:W-:-:S04]  /*d780*/  @P2 LOP3.LUT R7, R7, R6, RZ, 0x3c, !PT ;  /* 0x0000000607072212 */ /* 0x001fc800078e3cff */
[----:B------:R-:W-:-:S04]  /*d790*/  @P2 LOP3.LUT R6, R7, R6, RZ, 0x3c, !PT ;  /* 0x0000000607062212 */ /* 0x000fc800078e3cff */
[----:B------:R-:W-:-:S05]  /*d7a0*/  @P2 LOP3.LUT R7, R7, R6, RZ, 0x3c, !PT ;  /* 0x0000000607072212 */ /* 0x000fca00078e3cff */
[----:B------:R0:W2:Y:S04]  /*d7b0*/  @P2 LDG.E.U8 R23, desc[UR40][R6.64] ;  /* 0x0000002806172981 */ /* 0x0000a8000c1e1100 */
[----:B------:R-:W0:Y:S04]  /*d7c0*/  LDL R6, [R1+0x6d8] ;  /* 0x0006d80001067983 */ /* 0x000e280000100800 */
[----:B------:R-:W0:Y:S01]  /*d7d0*/  LDL R7, [R1+0x6dc] ;  /* 0x0006dc0001077983 */ /* 0x000e220000100800 */
[----:B------:R-:W-:Y:S02]  /*d7e0*/  ISETP.GT.AND P3, PT, R180, 0x29, PT ;  /* 0x00000029b400780c */ /* 0x000fe40003f64270 */
[----:B------:R-:W-:-:S11]  /*d7f0*/  PRMT R174, RZ, 0x7610, R174 ;  /* 0x00007610ffae7816 */ /* 0x000fd600000000ae */
[----:B0-----:R-:W-:-:S04]  /*d800*/  @P3 LOP3.LUT R7, R7, R6, RZ, 0x3c, !PT ;  /* 0x0000000607073212 */ /* 0x001fc800078e3cff */
[----:B------:R-:W-:-:S04]  /*d810*/  @P3 LOP3.LUT R6, R7, R6, RZ, 0x3c, !PT ;  /* 0x0000000607063212 */ /* 0x000fc800078e3cff */
[----:B------:R-:W-:-:S05]  /*d820*/  @P3 LOP3.LUT R7, R7, R6, RZ, 0x3c, !PT ;  /* 0x0000000607073212 */ /* 0x000fca00078e3cff */
[----:B------:R0:W2:Y:S04]  /*d830*/  @P3 LDG.E.U8 R174, desc[UR40][R6.64] ;  /* 0x0000002806ae3981 */ /* 0x0000a8000c1e1100 */
[----:B------:R-:W3:Y:S01]  /*d840*/  LDL R7, [R1+0x6d0] ;  /* 0x0006d00001077983 */ /* 0x000ee20000100800 */
[----:B------:R-:W-:Y:S02]  /*d850*/  ISETP.GT.AND P4, PT, R180, 0x2a, PT ;  /* 0x0000002ab400780c */ /* 0x000fe40003f84270 */
[----:B------:R-:W-:-:S11]  /*d860*/  PRMT R159, RZ, 0x7610, R159 ;  /* 0x00007610ff9f7816 */ /* 0x000fd6000000009f */
[----:B0-----:R-:W-:Y:S01]  /*d870*/  @P4 IMAD.MOV.U32 R6, RZ, RZ, R5 ;  /* 0x000000ffff064224 */ /* 0x001fe200078e0005 */
[----:B------:R-:W-:Y:S01]  /*d880*/  ISETP.GT.AND P1, PT, R180, 0x2b, PT ;  /* 0x0000002bb400780c */ /* 0x000fe20003f24270 */
[----:B------:R-:W2:Y:S04]  /*d890*/  LDL R5, [R1+0x6ac] ;  /* 0x0006ac0001057983 */ /* 0x000ea80000100800 */
[----:B---3--:R0:W3:Y:S04]  /*d8a0*/  @P4 LDG.E.U8 R159, desc[UR40][R6.64] ;  /* 0x00000028069f4981 */ /* 0x0080e8000c1e1100 */
        /* <DEDUP_REMOVED lines=10> */
[----:B----4-:R-:W-:Y:S01]  /*d950*/  @P0 IMAD.MOV.U32 R6, RZ, RZ, R152 ;  /* 0x000000ffff060224 */ /* 0x010fe200078e0098 */
        /* <DEDUP_REMOVED lines=153> */
[----:B------:R-:W3:Y:S04]  /*e2f0*/  @P2 LDG.E.U8 R161, desc[UR40][R6.64] ;  /* 0x0000002806a12981 */ /* 0x000ee8000c1e1100 */
[----:B--2---:R0:W-:Y:S04]  /*e300*/  STL [R1+0x8], R0 ;  /* 0x0000080001007387 */ /* 0x0041e80000100800 */
[----:B0-----:R-:W2:Y:S04]  /*e310*/  LDL R0, [R1+0x5fc] ;  /* 0x0005fc0001007983 */ /* 0x001ea80000100800 */
[----:B---3--:R0:W-:Y:S04]  /*e320*/  STL [R1+0x4], R161 ;  /* 0x000004a101007387 */ /* 0x0081e80000100800 */
[----:B0-----:R-:W3:Y:S04]  /*e330*/  LDL.LU R161, [R1+0x8d8] ;  /* 0x0008d80001a17983 */ /* 0x001ee80000300800 */
[----:B------:R-:W4:Y:S04]  /*e340*/  LDL R6, [R1+0x610] ;  /* 0x0006100001067983 */ /* 0x000f280000100800 */
[----:B------:R-:W4:Y:S01]  /*e350*/  LDL R7, [R1+0x614] ;  /* 0x0006140001077983 */ /* 0x000f220000100800 */
[----:B------:R-:W-:-:S02]  /*e360*/  ISETP.GT.AND P3, PT, R180, 0x42, PT ;  /* 0x00000042b400780c */ /* 0x000fc40003f64270 */
[----:B------:R-:W-:-:S11]  /*e370*/  PRMT R162, RZ, 0x7610, R162 ;  /* 0x00007610ffa27816 */ /* 0x000fd600000000a2 */
[----:B----4-:R-:W-:-:S04]  /*e380*/  @P3 LOP3.LUT R7, R7, R6, RZ, 0x3c, !PT ;  /* 0x0000000607073212 */ /* 0x010fc800078e3cff */
[----:B------:R-:W-:-:S04]  /*e390*/  @P3 LOP3.LUT R6, R7, R6, RZ, 0x3c, !PT ;  /* 0x0000000607063212 */ /* 0x000fc800078e3cff */
[----:B------:R-:W-:-:S05]  /*e3a0*/  @P3 LOP3.LUT R7, R7, R6, RZ, 0x3c, !PT ;  /* 0x0000000607073212 */ /* 0x000fca00078e3cff */
[----:B------:R-:W4:Y:S01]  /*e3b0*/  @P3 LDG.E.U8 R162, desc[UR40][R6.64] ;  /* 0x0000002806a23981 */ /* 0x000f22000c1e1100 */
[C---:B------:R-:W-:Y:S02]  /*e3c0*/  ISETP.GT.AND P4, PT, R180.reuse, 0x43, PT ;  /* 0x00000043b400780c */ /* 0x040fe40003f84270 */
[----:B------:R-:W-:Y:S01]  /*e3d0*/  PRMT R252, RZ, 0x7610, R252 ;  /* 0x00007610fffc7816 */ /* 0x000fe200000000fc */
[----:B----4-:R0:W-:Y:S04]  /*e3e0*/  STL [R1], R162 ;  /* 0x000000a201007387 */ /* 0x0101e80000100800 */
[----:B0-----:R-:W4:Y:S04]  /*e3f0*/  LDL.LU R162, [R1+0x8d4] ;  /* 0x0008d40001a27983 */ /* 0x001f280000300800 */
[----:B------:R-:W2:Y:S02]  /*e400*/  LDL R7, [R1+0x608] ;  /* 0x0006080001077983 */ /* 0x000ea40000100800 */
[----:B------:R-:W-:Y:S01]  /*e410*/  @P4 IMAD.MOV.U32 R6, RZ, RZ, R5 ;  /* 0x000000ffff064224 */ /* 0x000fe200078e0005 */
[----:B------:R-:W-:-:S02]  /*e420*/  ISETP.GT.AND P1, PT, R180, 0x44, PT ;  /* 0x00000044b400780c */ /* 0x000fc40003f24270 */
[----:B------:R-:W-:Y:S01]  /*e430*/  ISETP.GT.AND P0, PT, R180, 0x45, PT ;  /* 0x00000045b400780c */ /* 0x000fe20003f04270 */
[----:B------:R-:W3:Y:S04]  /*e440*/  LDL R5, [R1+0x5e4] ;  /* 0x0005e40001057983 */ /* 0x000ee80000100800 */
[----:B--2---:R0:W2:Y:S04]  /*e450*/  @P4 LDG.E.U8 R252, desc[UR40][R6.64] ;  /* 0x0000002806fc4981 */ /* 0x0040a8000c1e1100 */
[----:B------:R-:W0:Y:S04]  /*e460*/  LDL R6, [R1+0x600] ;  /* 0x0006000001067983 */ /* 0x000e280000100800 */
[----:B------:R-:W0:Y:S01]  /*e470*/  LDL R7, [R1+0x604] ;  /* 0x0006040001077983 */ /* 0x000e220000100800 */
[----:B------:R-:W-:-:S02]  /*e480*/  PRMT R240, RZ, 0x7610, R240 ;  /* 0x00007610fff07816 */ /* 0x000fc400000000f0 */
[----:B------:R-:W-:Y:S02]  /*e490*/  PRMT R239, RZ, 0x7610, R239 ;  /* 0x00007610ffef7816 */ /* 0x000fe400000000ef */
[----:B0-----:R-:W-:-:S04]  /*e4a0*/  @P1 LOP3.LUT R7, R7, R6, RZ, 0x3c, !PT ;  /* 0x0000000607071212 */ /* 0x001fc800078e3cff */
[----:B------:R-:W-:-:S04]  /*e4b0*/  @P1 LOP3.LUT R6, R7, R6, RZ, 0x3c, !PT ;  /* 0x0000000607061212 */ /* 0x000fc800078e3cff */
[----:B------:R-:W-:-:S05]  /*e4c0*/  @P1 LOP3.LUT R7, R7, R6, RZ, 0x3c, !PT ;  /* 0x0000000607071212 */ /* 0x000fca00078e3cff */
[----:B------:R0:W2:Y:S02]  /*e4d0*/  @P1 LDG.E.U8 R240, desc[UR40][R6.64] ;  /* 0x0000002806f01981 */ /* 0x0000a4000c1e1100 */
[----:B0-----:R-:W-:Y:S02]  /*e4e0*/  @P0 IMAD.MOV.U32 R6, RZ, RZ, R0 ;  /* 0x000000ffff060224 */ /* 0x001fe400078e0000 */
[----:B------:R-:W-:Y:S01]  /*e4f0*/  @P0 IMAD.MOV.U32 R7, RZ, RZ, R152 ;  /* 0x000000ffff070224 */ /* 0x000fe200078e0098 */
[----:B------:R-:W-:Y:S01]  /*e500*/  ISETP.GT.AND P2, PT, R180, 0x46, PT ;  /* 0x00000046b400780c */ /* 0x000fe20003f44270 */
[----:B------:R-:W4:Y:S04]  /*e510*/  LDL R152, [R1+0x5c8] ;  /* 0x0005c80001987983 */ /* 0x000f280000100800 */
[----:B------:R0:W2:Y:S01]  /*e520*/  @P0 LDG.E.U8 R239, desc[UR40][R6.64] ;  /* 0x0000002806ef0981 */ /* 0x0000a2000c1e1100 */
[----:B------:R-:W-:-:S02]  /*e530*/  PRMT R238, RZ, 0x7610, R238 ;  /* 0x00007610ffee7816 */ /* 0x000fc400000000ee */
[----:B------:R-:W-:Y:S01]  /*e540*/  ISETP.GT.AND P3, PT, R180, 0x47, PT ;  /* 0x00000047b400780c */ /* 0x000fe20003f64270 */
[----:B------:R-:W4:Y:S04]  /*e550*/  LDL R0, [R1+0x5cc] ;  /* 0x0005cc0001007983 */ /* 0x000f280000100800 */
[----:B------:R-:W0:Y:S04]  /*e560*/  LDL R6, [R1+0x5f0] ;  /* 0x0005f00001067983 */ /* 0x000e280000100800 */
[----:B------:R-:W0:Y:S02]  /*e570*/  LDL R7, [R1+0x5f4] ;  /* 0x0005f40001077983 */ /* 0x000e240000100800 */
[----:B0-----:R-:W-:-:S04]  /*e580*/  @P2 LOP3.LUT R7, R7, R6, RZ, 0x3c, !PT ;  /* 0x0000000607072212 */ /* 0x001fc800078e3cff */
[----:B------:R-:W-:-:S04]  /*e590*/  @P2 LOP3.LUT R6, R7, R6, RZ, 0x3c, !PT ;  /* 0x0000000607062212 */ /* 0x000fc800078e3cff */
[----:B------:R-:W-:-:S05]  /*e5a0*/  @P2 LOP3.LUT R7, R7, R6, RZ, 0x3c, !PT ;  /* 0x0000000607072212 */ /* 0x000fca00078e3cff */
[----:B------:R0:W2:Y:S04]  /*e5b0*/  @P2 LDG.E.U8 R238, desc[UR40][R6.64] ;  /* 0x0000002806ee2981 */ /* 0x0000a8000c1e1100 */
[----:B------:R-:W0:Y:S04]  /*e5c0*/  LDL R6, [R1+0x5e8] ;  /* 0x0005e80001067983 */ /* 0x000e280000100800 */
[----:B------:R-:W0:Y:S01]  /*e5d0*/  LDL R7, [R1+0x5ec] ;  /* 0x0005ec0001077983 */ /* 0x000e220000100800 */
[----:B------:R-:W-:Y:S02]  /*e5e0*/  PRMT R237, RZ, 0x7610, R237 ;  /* 0x00007610ffed7816 */ /* 0x000fe400000000ed */
[----:B------:R-:W-:-:S02]  /*e5f0*/  ISETP.GT.AND P4, PT, R180, 0x48, PT ;  /* 0x00000048b400780c */ /* 0x000fc40003f84270 */
[----:B0-----:R-:W-:-:S04]  /*e600*/  @P3 LOP3.LUT R7, R7, R6, RZ, 0x3c, !PT ;  /* 0x0000000607073212 */ /* 0x001fc800078e3cff */
[----:B------:R-:W-:-:S04]  /*e610*/  @P3 LOP3.LUT R6, R7, R6, RZ, 0x3c, !PT ;  /* 0x0000000607063212 */ /* 0x000fc800078e3cff */
[----:B------:R-:W-:-:S05]  /*e620*/  @P3 LOP3.LUT R7, R7, R6, RZ, 0x3c, !PT ;  /* 0x0000000607073212 */ /* 0x000fca00078e3cff */
[----:B------:R3:W2:Y:S04]  /*e630*/  @P3 LDG.E.U8 R237, desc[UR40][R6.64] ;  /* 0x0000002806ed3981 */ /* 0x0006a8000c1e1100 */
[----:B------:R-:W4:Y:S01]  /*e640*/  LDL R7, [R1+0x5e0] ;  /* 0x0005e00001077983 */ /* 0x000f220000100800 */
[----:B------:R-:W-:Y:S01]  /*e650*/  PRMT R236, RZ, 0x7610, R236 ;  /* 0x00007610ffec7816 */ /* 0x000fe200000000ec */
[----:B---3--:R-:W-:Y:S01]  /*e660*/  @P4 IMAD.MOV.U32 R6, RZ, RZ, R5 ;  /* 0x000000ffff064224 */ /* 0x008fe200078e0005 */
[----:B------:R-:W-:Y:S01]  /*e670*/  ISETP.GT.AND P0, PT, R180, 0x49, PT ;  /* 0x00000049b400780c */ /* 0x000fe20003f04270 */
[----:B------:R-:W3:Y:S04]  /*e680*/  LDL R5, [R1+0x5bc] ;  /* 0x0005bc0001057983 */ /* 0x000ee80000100800 */
[----:B----4-:R0:W4:Y:S04]  /*e690*/  @P4 LDG.E.U8 R236, desc[UR40][R6.64] ;  /* 0x0000002806ec4981 */ /* 0x010128000c1e1100 */
[----:B------:R-:W0:Y:S04]  /*e6a0*/  LDL R6, [R1+0x5d8] ;  /* 0x0005d80001067983 */ /* 0x000e280000100800 */
[----:B------:R-:W0:Y:S01]  /*e6b0*/  LDL R7, [R1+0x5dc] ;  /* 0x0005dc0001077983 */ /* 0x000e220000100800 */
[----:B------:R-:W-:-:S02]  /*e6c0*/  PRMT R235, RZ, 0x7610, R235 ;  /* 0x00007610ffeb7816 */ /* 0x000fc400000000eb */
[----:B0-----:R-:W-:-:S04]  /*e6d0*/  @P0 LOP3.LUT R7, R7, R6, RZ, 0x3c, !PT ;  /* 0x0000000607070212 */ /* 0x001fc800078e3cff */
[----:B------:R-:W-:-:S04]  /*e6e0*/  @P0 LOP3.LUT R6, R7, R6, RZ, 0x3c, !PT ;  /* 0x0000000607060212 */ /* 0x000fc800078e3cff */
[----:B------:R-:W-:-:S05]  /*e6f0*/  @P0 LOP3.LUT R7, R7, R6, RZ, 0x3c, !PT ;  /* 0x0000000607070212 */ /* 0x000fca00078e3cff */
[----:B------:R0:W4:Y:S04]  /*e700*/  @P0 LDG.E.U8 R235, desc[UR40][R6.64] ;  /* 0x0000002806eb0981 */ /* 0x000128000c1e1100 */
[----:B------:R-:W0:Y:S04]  /*e710*/  LDL R6, [R1+0x5d0] ;  /* 0x0005d00001067983 */ /* 0x000e280000100800 */
[----:B------:R-:W0:Y:S01]  /*e720*/  LDL R7, [R1+0x5d4] ;  /* 0x0005d40001077983 */ /* 0x000e220000100800 */
[C---:B------:R-:W-:Y:S02]  /*e730*/  ISETP.GT.AND P1, PT, R180.reuse, 0x4a, PT ;  /* 0x0000004ab400780c */ /* 0x040fe40003f24270 */
[----:B------:R-:W-:-:S02]  /*e740*/  ISETP.GT.AND P2, PT, R180, 0x4b, PT ;  /* 0x0000004bb400780c */ /* 0x000fc40003f44270 */
[----:B------:R-:W-:Y:S02]  /*e750*/  PRMT R234, RZ, 0x7610, R234 ;  /* 0x00007610ffea7816 */ /* 0x000fe400000000ea */
[----:B------:R-:W-:-:S07]  /*e760*/  PRMT R232, RZ, 0x7610, R232 ;  /* 0x00007610ffe87816 */ /* 0x000fce00000000e8 */
[----:B0-----:R-:W-:-:S04]  /*e770*/  @P1 LOP3.LUT R7, R7, R6, RZ, 0x3c, !PT ;  /* 0x0000000607071212 */ /* 0x001fc800078e3cff */
[----:B------:R-:W-:-:S04]  /*e780*/  @P1 LOP3.LUT R6, R7, R6, RZ, 0x3c, !PT ;  /* 0x0000000607061212 */ /* 0x000fc800078e3cff */
[----:B------:R-:W-:-:S05]  /*e790*/  @P1 LOP3.LUT R7, R7, R6, RZ, 0x3c, !PT ;  /* 0x0000000607071212 */ /* 0x000fca00078e3cff */
[----:B------:R0:W4:Y:S02]  /*e7a0*/  @P1 LDG.E.U8 R234, desc[UR40][R6.64] ;  /* 0x0000002806ea1981 */ /* 0x000124000c1e1100 */
[----:B0-----:R-:W-:Y:S02]  /*e7b0*/  @P2 IMAD.MOV.U32 R6, RZ, RZ, R0 ;  /* 0x000000ffff062224 */ /* 0x001fe400078e0000 */
[----:B------:R-:W-:Y:S01]  /*e7c0*/  @P2 IMAD.MOV.U32 R7, RZ, RZ, R152 ;  /* 0x000000ffff072224 */ /* 0x000fe200078e0098 */
[----:B------:R-:W-:Y:S01]  /*e7d0*/  ISETP.GT.AND P0, PT, R180, 0x4c, PT ;  /* 0x0000004cb400780c */ /* 0x000fe20003f04270 */
[----:B------:R-:W2:Y:S04]  /*e7e0*/  LDL R152, [R1+0x5a8] ;  /* 0x0005a80001987983 */ /* 0x000ea80000100800 */
[----:B------:R0:W4:Y:S01]  /*e7f0*/  @P2 LDG.E.U8 R232, desc[UR40][R6.64] ;  /* 0x0000002806e82981 */ /* 0x000122000c1e1100 */
[----:B------:R-:W-:-:S02]  /*e800*/  PRMT R230, RZ, 0x7610, R230 ;  /* 0x00007610ffe67816 */ /* 0x000fc400000000e6 */
[----:B------:R-:W-:Y:S01]  /*e810*/  ISETP.GT.AND P1, PT, R180, 0x4d, PT ;  /* 0x0000004db400780c */ /* 0x000fe20003f24270 */
[----:B------:R-:W2:Y:S04]  /*e820*/  LDL R0, [R1+0x5ac] ;  /* 0x0005ac0001007983 */ /* 0x000ea80000100800 */
[----:B------:R-:W0:Y:S04]  /*e830*/  LDL R6, [R1+0x5c0] ;  /* 0x0005c00001067983 */ /* 0x000e280000100800 */
[----:B------:R-:W0:Y:S02]  /*e840*/  LDL R7, [R1+0x5c4] ;  /* 0x0005c40001077983 */ /* 0x000e240000100800 */
[----:B0-----:R-:W-:-:S04]  /*e850*/  @P0 LOP3.LUT R7, R7, R6, RZ, 0x3c, !PT ;  /* 0x0000000607070212 */ /* 0x001fc800078e3cff */
[----:B------:R-:W-:-:S04]  /*e860*/  @P0 LOP3.LUT R6, R7, R6, RZ, 0x3c, !PT ;  /* 0x0000000607060212 */ /* 0x000fc800078e3cff */
[----:B------:R-:W-:-:S05]  /*e870*/  @P0 LOP3.LUT R7, R7, R6, RZ, 0x3c, !PT ;  /* 0x0000000607070212 */ /* 0x000fca00078e3cff */
[----:B------:R3:W4:Y:S04]  /*e880*/  @P0 LDG.E.U8 R230, desc[UR40][R6.64] ;  /* 0x0000002806e60981 */ /* 0x000728000c1e1100 */
[----:B------:R-:W2:Y:S01]  /*e890*/  LDL R7, [R1+0x5b8] ;  /* 0x0005b80001077983 */ /* 0x000ea20000100800 */
[----:B------:R-:W-:Y:S01]  /*e8a0*/  PRMT R229, RZ, 0x7610, R229 ;  /* 0x00007610ffe57816 */ /* 0x000fe200000000e5 */
[----:B---3--:R-:W-:Y:S01]  /*e8b0*/  @P1 IMAD.MOV.U32 R6, RZ, RZ, R5 ;  /* 0x000000ffff061224 */ /* 0x008fe200078e0005 */
[C---:B------:R-:W-:Y:S01]  /*e8c0*/  ISETP.GT.AND P0, PT, R180.reuse, 0x4e, PT ;  /* 0x0000004eb400780c */ /* 0x040fe20003f04270 */
[----:B------:R-:W3:Y:S04]  /*e8d0*/  LDL R5, [R1+0x59c] ;  /* 0x00059c0001057983 */ /* 0x000ee80000100800 */
[----:B--2---:R0:W2:Y:S04]  /*e8e0*/  @P1 LDG.E.U8 R229, desc[UR40][R6.64] ;  /* 0x0000002806e51981 */ /* 0x0040a8000c1e1100 */
[----:B------:R-:W0:Y:S04]  /*e8f0*/  LDL R6, [R1+0x5b0] ;  /* 0x0005b00001067983 */ /* 0x000e280000100800 */
[----:B------:R-:W0:Y:S01]  /*e900*/  LDL R7, [R1+0x5b4] ;  /* 0x0005b40001077983 */ /* 0x000e220000100800 */
[----:B------:R-:W-:-:S02]  /*e910*/  ISETP.GT.AND P1, PT, R180, 0x4f, PT ;  /* 0x0000004fb400780c */ /* 0x000fc40003f24270 */
[----:B------:R-:W-:Y:S02]  /*e920*/  PRMT R227, RZ, 0x7610, R227 ;  /* 0x00007610ffe37816 */ /* 0x000fe400000000e3 */
        /* <DEDUP_REMOVED lines=11> */
[----:B------:R-:W-:Y:S01]  /*e9e0*/  PRMT R233, RZ, 0x7610, R233 ;  /* 0x00007610ffe97816 */ /* 0x000fe200000000e9 */
[----:B------:R-:W4:Y:S04]  /*e9f0*/  LDL R0, [R1+0x58c] ;  /* 0x00058c0001007983 */ /* 0x000f280000100800 */
[----:B------:R-:W0:Y:S04]  /*ea00*/  LDL R6, [R1+0x5a0] ;  /* 0x0005a00001067983 */ /* 0x000e280000100800 */
[----:B------:R-:W0:Y:S01]  /*ea10*/  LDL R7, [R1+0x5a4] ;  /* 0x0005a40001077983 */ /* 0x000e220000100800 */
[----:B------:R-:W-:-:S02]  /*ea20*/  ISETP.GT.AND P1, PT, R180, 0x51, PT ;  /* 0x00000051b400780c */ /* 0x000fc40003f24270 */
[----:B0-----:R-:W-:-:S04]  /*ea30*/  @P0 LOP3.LUT R7, R7, R6, RZ, 0x3c, !PT ;  /* 0x0000000607070212 */ /* 0x001fc800078e3cff */
[----:B------:R-:W-:-:S04]  /*ea40*/  @P0 LOP3.LUT R6, R7, R6, RZ, 0x3c, !PT ;  /* 0x0000000607060212 */ /* 0x000fc800078e3cff */
[----:B------:R-:W-:-:S05]  /*ea50*/  @P0 LOP3.LUT R7, R7, R6, RZ, 0x3c, !PT ;  /* 0x0000000607070212 */ /* 0x000fca00078e3cff */
[----:B------:R3:W2:Y:S04]  /*ea60*/  @P0 LDG.E.U8 R251, desc[UR40][R6.64] ;  /* 0x0000002806fb0981 */ /* 0x0006a8000c1e1100 */
[----:B------:R-:W4:Y:S01]  /*ea70*/  LDL R7, [R1+0x598] ;  /* 0x0005980001077983 */ /* 0x000f220000100800 */
[----:B---3--:R-:W-:Y:S01]  /*ea80*/  @P1 IMAD.MOV.U32 R6, RZ, RZ, R5 ;  /* 0x000000ffff061224 */ /* 0x008fe200078e0005 */
[C---:B------:R-:W-:Y:S02]  /*ea90*/  ISETP.GT.AND P0, PT, R180.reuse, 0x52, PT ;  /* 0x00000052b400780c */ /* 0x040fe40003f04270 */
[----:B------:R-:W-:Y:S01]  /*eaa0*/  PRMT R231, RZ, 0x7610, R231 ;  /* 0x00007610ffe77816 */ /* 0x000fe200000000e7 */
[----:B------:R-:W3:Y:S04]  /*eab0*/  LDL R5, [R1+0x57c] ;  /* 0x00057c0001057983 */ /* 0x000ee80000100800 */
[----:B----4-:R0:W4:Y:S04]  /*eac0*/  @P1 LDG.E.U8 R233, desc[UR40][R6.64] ;  /* 0x0000002806e91981 */ /* 0x010128000c1e1100 */
[----:B------:R-:W0:Y:S04]  /*ead0*/  LDL R6, [R1+0x590] ;  /* 0x0005900001067983 */ /* 0x000e280000100800 */
[----:B------:R-:W0:Y:S01]  /*eae0*/  LDL R7, [R1+0x594] ;  /* 0x0005940001077983 */ /* 0x000e220000100800 */
[----:B------:R-:W-:-:S02]  /*eaf0*/  ISETP.GT.AND P1, PT, R180, 0x53, PT ;  /* 0x00000053b400780c */ /* 0x000fc40003f24270 */
[----:B------:R-:W-:Y:S02]  /*eb00*/  PRMT R228, RZ, 0x7610, R228 ;  /* 0x00007610ffe47816 */ /* 0x000fe400000000e4 */
        /* <DEDUP_REMOVED lines=10> */
[----:B------:R-:W-:Y:S01]  /*ebb0*/  PRMT R224, RZ, 0x7610, R224 ;  /* 0x00007610ffe07816 */ /* 0x000fe200000000e0 */
[----:B------:R-:W2:Y:S04]  /*ebc0*/  LDL R0, [R1+0x56c] ;  /* 0x00056c0001007983 */ /* 0x000ea80000100800 */
[----:B------:R-:W0:Y:S04]  /*ebd0*/  LDL R6, [R1+0x580] ;  /* 0x0005800001067983 */ /* 0x000e280000100800 */
[----:B------:R-:W0:Y:S01]  /*ebe0*/  LDL R7, [R1+0x584] ;  /* 0x0005840001077983 */ /* 0x000e220000100800 */
[----:B------:R-:W-:-:S02]  /*ebf0*/  ISETP.GT.AND P1, PT, R180, 0x55, PT ;  /* 0x00000055b400780c */ /* 0x000fc40003f24270 */
[----:B0-----:R-:W-:-:S04]  /*ec00*/  @P0 LOP3.LUT R7, R7, R6, RZ, 0x3c, !PT ;  /* 0x0000000607070212 */ /* 0x001fc800078e3cff */
[----:B------:R-:W-:-:S04]  /*ec10*/  @P0 LOP3.LUT R6, R7, R6, RZ, 0x3c, !PT ;  /* 0x0000000607060212 */ /* 0x000fc800078e3cff */
[----:B------:R-:W-:-:S05]  /*ec20*/  @P0 LOP3.LUT R7, R7, R6, RZ, 0x3c, !PT ;  /* 0x0000000607070212 */ /* 0x000fca00078e3cff */
[----:B------:R3:W4:Y:S04]  /*ec30*/  @P0 LDG.E.U8 R225, desc[UR40][R6.64] ;  /* 0x0000002806e10981 */ /* 0x000728000c1e1100 */
[----:B------:R-:W2:Y:S01]  /*ec40*/  LDL R7, [R1+0x578] ;  /* 0x0005780001077983 */ /* 0x000ea20000100800 */
[----:B---3--:R-:W-:Y:S01]  /*ec50*/  @P1 IMAD.MOV.U32 R6, RZ, RZ, R5 ;  /* 0x000000ffff061224 */ /* 0x008fe200078e0005 */
[C---:B------:R-:W-:Y:S02]  /*ec60*/  ISETP.GT.AND P0, PT, R180.reuse, 0x56, PT ;  /* 0x00000056b400780c */ /* 0x040fe40003f04270 */
[----:B------:R-:W-:Y:S01]  /*ec70*/  PRMT R223, RZ, 0x7610, R223 ;  /* 0x00007610ffdf7816 */ /* 0x000fe200000000df */
[----:B------:R-:W3:Y:S04]  /*ec80*/  LDL R5, [R1+0x55c] ;  /* 0x00055c0001057983 */ /* 0x000ee80000100800 */
[----:B--2---:R0:W2:Y:S04]  /*ec90*/  @P1 LDG.E.U8 R224, desc[UR40][R6.64] ;  /* 0x0000002806e01981 */ /* 0x0040a8000c1e1100 */
[----:B------:R-:W0:Y:S04]  /*eca0*/  LDL R6, [R1+0x570] ;  /* 0x0005700001067983 */ /* 0x000e280000100800 */
[----:B------:R-:W0:Y:S01]  /*ecb0*/  LDL R7, [R1+0x574] ;  /* 0x0005740001077983 */ /* 0x000e220000100800 */
[----:B------:R-:W-:-:S02]  /*ecc0*/  ISETP.GT.AND P1, PT, R180, 0x57, PT ;  /* 0x00000057b400780c */ /* 0x000fc40003f24270 */
        /* <DEDUP_REMOVED lines=68> */
[----:B------:R-:W-:-:S03]  /*f110*/  PRMT R163, RZ, 0x7610, R163 ;  /* 0x00007610ffa37816 */ /* 0x000fc600000000a3 */
[----:B------:R-:W4:Y:S04]  /*f120*/  LDL R0, [R1+0x50c] ;  /* 0x00050c0001007983 */ /* 0x000f280000100800 */
[----:B------:R-:W0:Y:S04]  /*f130*/  LDL R6, [R1+0x520] ;  /* 0x0005200001067983 */ /* 0x000e280000100800 */
[----:B------:R-:W0:Y:S02]  /*f140*/  LDL R7, [R1+0x524] ;  /* 0x0005240001077983 */ /* 0x000e240000100800 */
[----:B0-----:R-:W-:-:S04]  /*f150*/  @P0 LOP3.LUT R7, R7, R6, RZ, 0x3c, !PT ;  /* 0x0000000607070212 */ /* 0x001fc800078e3cff */
[----:B------:R-:W-:-:S04]  /*f160*/  @P0 LOP3.LUT R6, R7, R6, RZ, 0x3c, !PT ;  /* 0x0000000607060212 */ /* 0x000fc800078e3cff */
[----:B------:R-:W-:-:S05]  /*f170*/  @P0 LOP3.LUT R7, R7, R6, RZ, 0x3c, !PT ;  /* 0x0000000607070212 */ /* 0x000fca00078e3cff */
[----:B------:R-:W3:Y:S01]  /*f180*/  @P0 LDG.E.U8 R163, desc[UR40][R6.64] ;  /* 0x0000002806a30981 */ /* 0x000ee2000c1e1100 */
[C---:B------:R-:W-:Y:S02]  /*f190*/  ISETP.GT.AND P1, PT, R180.reuse, 0x61, PT ;  /* 0x00000061b400780c */ /* 0x040fe40003f24270 */
[----:B------:R-:W-:Y:S01]  /*f1a0*/  PRMT R221, RZ, 0x7610, R221 ;  /* 0x00007610ffdd7816 */ /* 0x000fe200000000dd */
[----:B---3--:R0:W-:Y:S04]  /*f1b0*/  STL [R1+0x10], R163 ;  /* 0x000010a301007387 */ /* 0x0081e80000100800 */
[----:B0-----:R-:W3:Y:S04]  /*f1c0*/  LDL.LU R163, [R1+0x8d0] ;  /* 0x0008d00001a37983 */ /* 0x001ee80000300800 */
[----:B------:R-:W2:Y:S02]  /*f1d0*/  LDL R7, [R1+0x518] ;  /* 0x0005180001077983 */ /* 0x000ea40000100800 */
[----:B------:R-:W-:Y:S01]  /*f1e0*/  @P1 IMAD.MOV.U32 R6, RZ, RZ, R5 ;  /* 0x000000ffff061224 */ /* 0x000fe200078e0005 */
[----:B------:R-:W-:-:S02]  /*f1f0*/  ISETP.GT.AND P0, PT, R180, 0x62, PT ;  /* 0x00000062b400780c */ /* 0x000fc40003f04270 */
        /* <DEDUP_REMOVED lines=11> */
[----:B----4-:R-:W-:Y:S02]  /*f2b0*/  @P1 IMAD.MOV.U32 R6, RZ, RZ, R0 ;  /* 0x000000ffff061224 */ /* 0x010fe400078e0000 */
        /* <DEDUP_REMOVED lines=99> */
[----:B------:R-:W-:Y:S02]  /*f8f0*/  ISETP.GT.AND P1, PT, R180, 0x71, PT ;  /* 0x00000071b400780c */ /* 0x000fe40003f24270 */
[----:B------:R-:W-:Y:S01]  /*f900*/  PRMT R169, RZ, 0x7610, R169 ;  /* 0x00007610ffa97816 */ /* 0x000fe200000000a9 */
[----:B---3--:R0:W-:Y:S04]  /*f910*/  STL [R1+0x18], R168 ;  /* 0x000018a801007387 */ /* 0x0081e80000100800 */
[----:B0-----:R-:W3:Y:S04]  /*f920*/  LDL.LU R168, [R1+0x8cc] ;  /* 0x0008cc0001a87983 */ /* 0x001ee80000300800 */
[----:B------:R-:W2:Y:S02]  /*f930*/  LDL R7, [R1+0x498] ;  /* 0x0004980001077983 */ /* 0x000ea40000100800 */
[----:B------:R-:W-:-:S02]  /*f940*/  @P1 IMAD.MOV.U32 R6, RZ, RZ, R5 ;  /* 0x000000ffff061224 */ /* 0x000fc400078e0005 */
[----:B------:R-:W3:Y:S04]  /*f950*/  LDL R5, [R1+0x47c] ;  /* 0x00047c0001057983 */ /* 0x000ee80000100800 */
[----:B--2---:R-:W2:Y:S01]  /*f960*/  @P1 LDG.E.U8 R169, desc[UR40][R6.64] ;  /* 0x0000002806a91981 */ /* 0x004ea2000c1e1100 */
[----:B------:R-:W-:-:S03]  /*f970*/  ISETP.GT.AND P0, PT, R180, 0x72, PT ;  /* 0x00000072b400780c */ /* 0x000fc60003f04270 */
[----:B--2---:R0:W-:Y:S04]  /*f980*/  STL [R1+0x14], R169 ;  /* 0x000014a901007387 */ /* 0x0041e80000100800 */
[----:B0-----:R-:W2:Y:S04]  /*f990*/  LDL.LU R169, [R1+0x8c8] ;  /* 0x0008c80001a97983 */ /* 0x001ea80000300800 */
[----:B------:R-:W4:Y:S04]  /*f9a0*/  LDL R6, [R1+0x490] ;  /* 0x0004900001067983 */ /* 0x000f280000100800 */
[----:B------:R-:W4:Y:S01]  /*f9b0*/  LDL R7, [R1+0x494] ;  /* 0x0004940001077983 */ /* 0x000f220000100800 */
[----:B------:R-:W-:-:S02]  /*f9c0*/  PRMT R153, RZ, 0x7610, R153 ;  /* 0x00007610ff997816 */ /* 0x000fc40000000099 */
[----:B----4-:R-:W-:-:S04]  /*f9d0*/  @P0 LOP3.LUT R7, R7, R6, RZ, 0x3c, !PT ;  /* 0x0000000607070212 */ /* 0x010fc800078e3cff */
[----:B------:R-:W-:-:S04]  /*f9e0*/  @P0 LOP3.LUT R6, R7, R6, RZ, 0x3c, !PT ;  /* 0x0000000607060212 */ /* 0x000fc800078e3cff */
[----:B------:R-:W-:-:S05]  /*f9f0*/  @P0 LOP3.LUT R7, R7, R6, RZ, 0x3c, !PT ;  /* 0x0000000607070212 */ /* 0x000fca00078e3cff */
[----:B------:R0:W4:Y:S01]  /*fa00*/  @P0 LDG.E.U8 R153, desc[UR40][R6.64] ;  /* 0x0000002806990981 */ /* 0x000122000c1e1100 */
[----:B------:R-:W-:Y:S02]  /*fa10*/  ISETP.GT.AND P1, PT, R180, 0x73, PT ;  /* 0x00000073b400780c */ /* 0x000fe40003f24270 */
[----:B0-----:R-:W-:Y:S01]  /*fa20*/  PRMT R6, RZ, 0x7610, R6 ;  /* 0x00007610ff067816 */ /* 0x001fe20000000006 */
[----:B----4-:R0:W-:Y:S10]  /*fa30*/  STL [R1+0xc], R153 ;  /* 0x00000c9901007387 */ /* 0x0101f40000100800 */
[----:B0-----:R-:W-:-:S02]  /*fa40*/  @P1 IMAD.MOV.U32 R153, RZ, RZ, R152 ;  /* 0x000000ffff991224 */ /* 0x001fc400078e0098 */
[----:B------:R-:W-:Y:S01]  /*fa50*/  @P1 IMAD.MOV.U32 R152, RZ, RZ, R0 ;  /* 0x000000ffff981224 */ /* 0x000fe200078e0000 */
[----:B------:R-:W-:Y:S01]  /*fa60*/  ISETP.GT.AND P0, PT, R180, 0x74, PT ;  /* 0x00000074b400780c */ /* 0x000fe20003f04270 */
[----:B------:R-:W4:Y:S04]  /*fa70*/  LDL R0, [R1+0x46c] ;  /* 0x00046c0001007983 */ /* 0x000f280000100800 */
[----:B------:R0:W2:Y:S04]  /*fa80*/  @P1 LDG.E.U8 R6, desc[UR40][R152.64] ;  /* 0x0000002898061981 */ /* 0x0000a8000c1e1100 */
[----:B------:R-:W0:Y:S04]  /*fa90*/  LDL R152, [R1+0x480] ;  /* 0x0004800001987983 */ /* 0x000e280000100800 */
[----:B------:R-:W0:Y:S01]  /*faa0*/  LDL R153, [R1+0x484] ;  /* 0x0004840001997983 */ /* 0x000e220000100800 */
[----:B------:R-:W-:-:S02]  /*fab0*/  PRMT R7, RZ, 0x7610, R7 ;  /* 0x00007610ff077816 */ /* 0x000fc40000000007 */
[----:B------:R-:W-:Y:S02]  /*fac0*/  ISETP.GT.AND P1, PT, R180, 0x75, PT ;  /* 0x00000075b400780c */ /* 0x000fe40003f24270 */
        /* <DEDUP_REMOVED lines=39> */
[----:B------:R-:W4:Y:S01]  /*fd40*/  LDL R153, [R1+0x450] ;  /* 0x0004500001997983 */ /* 0x000f220000100800 */
[----:B------:R-:W-:Y:S02]  /*fd50*/  ISETP.GT.AND P0, PT, R180, 0x7a, PT ;  /* 0x0000007ab400780c */ /* 0x000fe40003f04270 */
[----:B------:R-:W-:-:S11]  /*fd60*/  PRMT R169, RZ, 0x7610, R169 ;  /* 0x00007610ffa97816 */ /* 0x000fd600000000a9 */
[----:B---3--:R-:W-:-:S05]  /*fd70*/  @P0 IMAD.MOV.U32 R152, RZ, RZ, R5 ;  /* 0x000000ffff980224 */ /* 0x008fca00078e0005 */
[----:B----4-:R0:W3:Y:S04]  /*fd80*/  @P0 LDG.E.U8 R169, desc[UR40][R152.64] ;  /* 0x0000002898a90981 */ /* 0x0100e8000c1e1100 */
[----:B------:R-:W4:Y:S01]  /*fd90*/  LDL R153, [R1+0x448] ;  /* 0x0004480001997983 */ /* 0x000f220000100800 */
[----:B------:R-:W-:Y:S02]  /*fda0*/  ISETP.GT.AND P0, PT, R180, 0x7b, PT ;  /* 0x0000007bb400780c */ /* 0x000fe40003f04270 */
[----:B------:R-:W-:Y:S02]  /*fdb0*/  LOP3.LUT R207, R207, 0xffff, RZ, 0xc0, !PT ;  /* 0x0000ffffcfcf7812 */ /* 0x000fe400078ec0ff */
[----:B------:R-:W-:-:S04]  /*fdc0*/  LOP3.LUT R170, R170, 0xffff, RZ, 0xc0, !PT ;  /* 0x0000ffffaaaa7812 */ /* 0x000fc800078ec0ff */
[--C-:B------:R-:W-:Y:S02]  /*fdd0*/  PRMT R5, R207, 0x3340, R170.reuse ;  /* 0x00003340cf057816 */ /* 0x100fe400000000aa */
[----:B------:R-:W-:-:S03]  /*fde0*/  PRMT R170, RZ, 0x7610, R170 ;  /* 0x00007610ffaa7816 */ /* 0x000fc600000000aa */
[----:B0-----:R-:W-:Y:S01]  /*fdf0*/  @P0 IMAD.MOV.U32 R152, RZ, RZ, R0 ;  /* 0x000000ffff980224 */ /* 0x001fe200078e0000 */
[----:B------:R-:W-:Y:S01]  /*fe00*/  LOP3.LUT R206, R206, 0xffff, RZ, 0xc0, !PT ;  /* 0x0000ffffcece7812 */ /* 0x000fe200078ec0ff */
[----:B------:R-:W2:Y:S04]  /*fe10*/  LDL R0, [R1+0x434] ;  /* 0x0004340001007983 */ /* 0x000ea80000100800 */
[----:B----4-:R0:W4:Y:S04]  /*fe20*/  @P0 LDG.E.U8 R170, desc[UR40][R152.64] ;  /* 0x0000002898aa0981 */ /* 0x010128000c1e1100 */
[----:B------:R-:W0:Y:S04]  /*fe30*/  LDL R152, [R1+0x440] ;  /* 0x0004400001987983 */ /* 0x000e280000100800 */
[----:B------:R-:W0:Y:S01]  /*fe40*/  LDL R153, [R1+0x444] ;  /* 0x0004440001997983 */ /* 0x000e220000100800 */
[----:B------:R-:W-:-:S02]  /*fe50*/  ISETP.GT.AND P0, PT, R180, 0x7c, PT ;  /* 0x0000007cb400780c */ /* 0x000fc40003f04270 */
[----:B------:R-:W-:-:S04]  /*fe60*/  LOP3.LUT R171, R171, 0xffff, RZ, 0xc0, !PT ;  /* 0x0000ffffabab7812 */ /* 0x000fc800078ec0ff */
[--C-:B------:R-:W-:Y:S02]  /*fe70*/  PRMT R207, R206, 0x3340, R171.reuse ;  /* 0x00003340cecf7816 */ /* 0x100fe400000000ab */
[----:B------:R-:W-:-:S05]  /*fe80*/  PRMT R171, RZ, 0x7610, R171 ;  /* 0x00007610ffab7816 */ /* 0x000fca00000000ab */
[----:B0-----:R-:W-:-:S04]  /*fe90*/  @P0 LOP3.LUT R153, R153, R152, RZ, 0x3c, !PT ;  /* 0x0000009899990212 */ /* 0x001fc800078e3cff */
[----:B------:R-:W-:-:S04]  /*fea0*/  @P0 LOP3.LUT R152, R153, R152, RZ, 0x3c, !PT ;  /* 0x0000009899980212 */ /* 0x000fc800078e3cff */
[----:B------:R-:W-:-:S05]  /*feb0*/  @P0 LOP3.LUT R153, R153, R152, RZ, 0x3c, !PT ;  /* 0x0000009899990212 */ /* 0x000fca00078e3cff */
[----:B------:R0:W4:Y:S04]  /*fec0*/  @P0 LDG.E.U8 R171, desc[UR40][R152.64] ;  /* 0x0000002898ab0981 */ /* 0x000128000c1e1100 */
[----:B------:R-:W0:Y:S04]  /*fed0*/  LDL R152, [R1+0x438] ;  /* 0x0004380001987983 */ /* 0x000e280000100800 */
[----:B------:R-:W0:Y:S01]  /*fee0*/  LDL R153, [R1+0x43c] ;  /* 0x00043c0001997983 */ /* 0x000e220000100800 */
[----:B------:R-:W-:Y:S02]  /*fef0*/  ISETP.GT.AND P0, PT, R180, 0x7d, PT ;  /* 0x0000007db400780c */ /* 0x000fe40003f04270 */
[----:B------:R-:W-:-:S02]  /*ff00*/  LOP3.LUT R172, R172, 0xffff, RZ, 0xc0, !PT ;  /* 0x0000ffffacac7812 */ /* 0x000fc400078ec0ff */
[----:B------:R-:W-:-:S04]  /*ff10*/  LOP3.LUT R205, R205, 0xffff, RZ, 0xc0, !PT ;  /* 0x0000ffffcdcd7812 */ /* 0x000fc800078ec0ff */
[----:B------:R-:W-:Y:S02]  /*ff20*/  PRMT R206, R172, 0x3340, R205 ;  /* 0x00003340acce7816 */ /* 0x000fe400000000cd */
[----:B------:R-:W-:Y:S02]  /*ff30*/  PRMT R172, RZ, 0x7610, R172 ;  /* 0x00007610ffac7816 */ /* 0x000fe400000000ac */
[----:B------:R-:W-:Y:S02]  /*ff40*/  LOP3.LUT R204, R204, 0xffff, RZ, 0xc0, !PT ;  /* 0x0000ffffcccc7812 */ /* 0x000fe400078ec0ff */
[----:B------:R-:W-:Y:S02]  /*ff50*/  LOP3.LUT R203, R203, 0xffff, RZ, 0xc0, !PT ;  /* 0x0000ffffcbcb7812 */ /* 0x000fe400078ec0ff */
[----:B------:R-:W-:Y:S02]  /*ff60*/  LOP3.LUT R154, R154, 0xffff, RZ, 0xc0, !PT ;  /* 0x0000ffff9a9a7812 */ /* 0x000fe400078ec0ff */
[----:B------:R-:W-:-:S02]  /*ff70*/  LOP3.LUT R155, R155, 0xffff, RZ, 0xc0, !PT ;  /* 0x0000ffff9b9b7812 */ /* 0x000fc400078ec0ff */
[----:B------:R-:W-:Y:S02]  /*ff80*/  LOP3.LUT R192, R192, 0xffff, RZ, 0xc0, !PT ;  /* 0x0000ffffc0c07812 */ /* 0x000fe400078ec0ff */
[----:B------:R-:W-:Y:S02]  /*ff90*/  LOP3.LUT R193, R193, 0xffff, RZ, 0xc0, !PT ;  /* 0x0000ffffc1c17812 */ /* 0x000fe400078ec0ff */
[----:B------:R-:W-:Y:S02]  /*ffa0*/  PRMT R205, R204, 0x3340, R203 ;  /* 0x00003340cccd7816 */ /* 0x000fe400000000cb */
[----:B------:R-:W-:Y:S02]  /*ffb0*/  PRMT R204, R154, 0x3340, R155 ;  /* 0x000033409acc7816 */ /* 0x000fe4000000009b */
[----:B------:R-:W-:Y:S02]  /*ffc0*/  PRMT R154, R192, 0x3340, R193 ;  /* 0x00003340c09a7816 */ /* 0x000fe400000000c1 */
[----:B------:R-:W3:Y:S04]  /*ffd0*/  LDL R192, [R1+0x428] ;  /* 0x0004280001c07983 */ /* 0x000ee80000100800 */
[----:B------:R-:W3:Y:S01]  /*ffe0*/  LDL R193, [R1+0x42c] ;  /* 0x00042c0001c17983 */ /* 0x000ee20000100800 */
[----:B0-----:R-:W-:-:S04]  /*fff0*/  @P0 LOP3.LUT R153, R153, R152, RZ, 0x3c, !PT ;  /* 0x0000009899990212 */ /* 0x001fc800078e3cff */
[----:B------:R-:W-:-:S04]  /*10000*/  @P0 LOP3.LUT R152, R153, R152, RZ, 0x3c, !PT ;  /* 0x0000009899980212 */ /* 0x000fc800078e3cff */
[----:B------:R-:W-:-:S05]  /*10010*/  @P0 LOP3.LUT R153, R153, R152, RZ, 0x3c, !PT ;  /* 0x0000009899990212 */ /* 0x000fca00078e3cff */
[----:B------:R2:W4:Y:S04]  /*10020*/  @P0 LDG.E.U8 R172, desc[UR40][R152.64] ;  /* 0x0000002898ac0981 */ /* 0x000528000c1e1100 */
[----:B------:R-:W3:Y:S01]  /*10030*/  LDL R153, [R1+0x430] ;  /* 0x0004300001997983 */ /* 0x000ee20000100800 */
[----:B------:R-:W-:-:S13]  /*10040*/  ISETP.GT.AND P0, PT, R180, 0x7e, PT ;  /* 0x0000007eb400780c */ /* 0x000fda0003f04270 */
[----:B--2---:R-:W-:Y:S02]  /*10050*/  @P0 IMAD.MOV.U32 R152, RZ, RZ, R0 ;  /* 0x000000ffff980224 */ /* 0x004fe400078e0000 */
[----:B------:R-:W2:Y:S01]  /*10060*/  LDL R0, [R1+0x854] ;  /* 0x0008540001007983 */ /* 0x000ea20000100800 */
[----:B------:R-:W-:Y:S02]  /*10070*/  PRMT R203, RZ, 0x7610, R203 ;  /* 0x00007610ffcb7816 */ /* 0x000fe400000000cb */
[----:B------:R-:W-:Y:S02]  /*10080*/  LOP3.LUT R199, R199, 0xffff, RZ, 0xc0, !PT ;  /* 0x0000ffffc7c77812 */ /* 0x000fe400078ec0ff */
[----:B------:R-:W-:Y:S02]  /*10090*/  LOP3.LUT R200, R200, 0xffff, RZ, 0xc0, !PT ;  /* 0x0000ffffc8c87812 */ /* 0x000fe400078ec0ff */
[----:B------:R-:W-:Y:S02]  /*100a0*/  LOP3.LUT R201, R201, 0xffff, RZ, 0xc0, !PT ;  /* 0x0000ffffc9c97812 */ /* 0x000fe400078ec0ff */
[----:B------:R-:W-:-:S02]  /*100b0*/  LOP3.LUT R202, R202, 0xffff, RZ, 0xc0, !PT ;  /* 0x0000ffffcaca7812 */ /* 0x000fc400078ec0ff */
[----:B------:R-:W-:Y:S02]  /*100c0*/  PRMT R199, R199, 0x3340, R200 ;  /* 0x00003340c7c77816 */ /* 0x000fe400000000c8 */
[----:B------:R-:W-:-:S04]  /*100d0*/  PRMT R155, R201, 0x3340, R202 ;  /* 0x00003340c99b7816 */ /* 0x000fc800000000ca */
[----:B------:R-:W-:Y:S02]  /*100e0*/  PRMT R155, R199, 0x5410, R155 ;  /* 0x00005410c79b7816 */ /* 0x000fe4000000009b */
[----:B------:R-:W-:Y:S02]  /*100f0*/  PRMT R199, RZ, 0x7610, R199 ;  /* 0x00007610ffc77816 */ /* 0x000fe400000000c7 */
[----:B------:R-:W-:Y:S01]  /*10100*/  PRMT R154, R204, 0x5410, R154 ;  /* 0x00005410cc9a7816 */ /* 0x000fe2000000009a */
[----:B---3--:R0:W3:Y:S01]  /*10110*/  @P0 LDG.E.U8 R203, desc[UR40][R152.64] ;  /* 0x0000002898cb0981 */ /* 0x0080e2000c1e1100 */
[----:B------:R-:W-:-:S13]  /*10120*/  ISETP.GT.AND P0, PT, R180, 0x7f, PT ;  /* 0x0000007fb400780c */ /* 0x000fda0003f04270 */
[----:B------:R-:W-:-:S04]  /*10130*/  @P0 LOP3.LUT R193, R193, R192, RZ, 0x3c, !PT ;  /* 0x000000c0c1c10212 */ /* 0x000fc800078e3cff */
[----:B------:R-:W-:-:S04]  /*10140*/  @P0 LOP3.LUT R192, R193, R192, RZ, 0x3c, !PT ;  /* 0x000000c0c1c00212 */ /* 0x000fc800078e3cff */
[----:B------:R-:W-:-:S05]  /*10150*/  @P0 LOP3.LUT R193, R193, R192, RZ, 0x3c, !PT ;  /* 0x000000c0c1c10212 */ /* 0x000fca00078e3cff */
[----:B------:R-:W3:Y:S01]  /*10160*/  @P0 LDG.E.U8 R199, desc[UR40][R192.64] ;  /* 0x00000028c0c70981 */ /* 0x000ee2000c1e1100 */
[----:B0-----:R-:W-:Y:S02]  /*10170*/  PRMT R152, R5, 0x5410, R207 ;  /* 0x0000541005987816 */ /* 0x001fe400000000cf */
[----:B------:R-:W-:Y:S01]  /*10180*/  PRMT R153, R206, 0x5410, R205 ;  /* 0x00005410ce997816 */ /* 0x000fe200000000cd */
[----:B------:R-:W-:Y:S06]  /*10190*/  BAR.SYNC.DEFER_BLOCKING 0x0 ;  /* 0x0000000000007b1d */ /* 0x000fec0000010000 */
[----:B------:R-:W4:Y:S04]  /*101a0*/  LDL.LU R5, [R1+0x8c4] ;  /* 0x0008c40001057983 */ /* 0x000f280000300800 */
[----:B--2---:R0:W-:Y:S04]  /*101b0*/  STS.128 [R0+UR8], R152 ;  /* 0x0000009800007988 */ /* 0x0041e80008000c08 */
[----:B0-----:R-:W2:Y:S01]  /*101c0*/  LDL R0, [R1+0x878] ;  /* 0x0008780001007983 */ /* 0x001ea20000100800 */
[----:B------:R-:W-:-:S02]  /*101d0*/  LOP3.LUT R184, R184, 0xffff, RZ, 0xc0, !PT ;  /* 0x0000ffffb8b87812 */ /* 0x000fc400078ec0ff */
[----:B------:R-:W-:-:S04]  /*101e0*/  LOP3.LUT R183, R183, 0xffff, RZ, 0xc0, !PT ;  /* 0x0000ffffb7b77812 */ /* 0x000fc800078ec0ff */
[----:B------:R-:W-:Y:S02]  /*101f0*/  PRMT R152, R183, 0x3340, R184 ;  /* 0x00003340b7987816 */ /* 0x000fe400000000b8 */
[----:B------:R-:W0:Y:S01]  /*10200*/  S2R R184, SR_TID.X ;  /* 0x0000000000b87919 */ /* 0x000e220000002100 */
[----:B------:R-:W-:Y:S02]  /*10210*/  LOP3.LUT R181, R181, 0xffff, RZ, 0xc0, !PT ;  /* 0x0000ffffb5b57812 */ /* 0x000fe400078ec0ff */
[----:B------:R-:W-:Y:S02]  /*10220*/  LOP3.LUT R182, R182, 0xffff, RZ, 0xc0, !PT ;  /* 0x0000ffffb6b67812 */ /* 0x000fe400078ec0ff */
[----:B------:R-:W-:Y:S02]  /*10230*/  LOP3.LUT R185, R185, 0xffff, RZ, 0xc0, !PT ;  /* 0x0000ffffb9b97812 */ /* 0x000fe400078ec0ff */
[----:B------:R-:W-:Y:S02]  /*10240*/  LOP3.LUT R186, R186, 0xffff, RZ, 0xc0, !PT ;  /* 0x0000ffffbaba7812 */ /* 0x000fe400078ec0ff */
[----:B------:R-:W-:-:S02]  /*10250*/  LOP3.LUT R187, R187, 0xffff, RZ, 0xc0, !PT ;  /* 0x0000ffffbbbb7812 */ /* 0x000fc400078ec0ff */
[----:B------:R-:W-:Y:S02]  /*10260*/  LOP3.LUT R188, R188, 0xffff, RZ, 0xc0, !PT ;  /* 0x0000ffffbcbc7812 */ /* 0x000fe400078ec0ff */
        /* <DEDUP_REMOVED lines=8> */
[----:B------:R-:W-:Y:S02]  /*102f0*/  PRMT R181, R181, 0x3340, R182 ;  /* 0x00003340b5b57816 */ /* 0x000fe400000000b6 */
[----:B------:R-:W-:Y:S02]  /*10300*/  PRMT R185, R185, 0x3340, R186 ;  /* 0x00003340b9b97816 */ /* 0x000fe400000000ba */
[----:B------:R-:W-:-:S02]  /*10310*/  PRMT R153, R187, 0x3340, R188 ;  /* 0x00003340bb997816 */ /* 0x000fc400000000bc */
[----:B------:R-:W-:Y:S02]  /*10320*/  PRMT R189, R189, 0x3340, R190 ;  /* 0x00003340bdbd7816 */ /* 0x000fe400000000be */
[----:B------:R-:W-:Y:S02]  /*10330*/  PRMT R154, R191, 0x3340, R194 ;  /* 0x00003340bf9a7816 */ /* 0x000fe400000000c2 */
[----:B------:R-:W-:Y:S02]  /*10340*/  PRMT R195, R195, 0x3340, R196 ;  /* 0x00003340c3c37816 */ /* 0x000fe400000000c4 */
[----:B------:R-:W-:Y:S02]  /*10350*/  PRMT R155, R197, 0x3340, R198 ;  /* 0x00003340c59b7816 */ /* 0x000fe400000000c6 */
[----:B------:R-:W-:Y:S02]  /*10360*/  PRMT R152, R181, 0x5410, R152 ;  /* 0x00005410b5987816 */ /* 0x000fe40000000098 */
[----:B------:R-:W-:-:S02]  /*10370*/  PRMT R153, R185, 0x5410, R153 ;  /* 0x00005410b9997816 */ /* 0x000fc40000000099 */
[----:B------:R-:W-:Y:S02]  /*10380*/  PRMT R154, R189, 0x5410, R154 ;  /* 0x00005410bd9a7816 */ /* 0x000fe4000000009a */
[----:B------:R-:W-:Y:S02]  /*10390*/  PRMT R155, R195, 0x5410, R155 ;  /* 0x00005410c39b7816 */ /* 0x000fe4000000009b */
[----:B------:R-:W-:Y:S02]  /*103a0*/  LOP3.LUT R176, R176, 0xffff, RZ, 0xc0, !PT ;  /* 0x0000ffffb0b07812 */ /* 0x000fe400078ec0ff */
[----:B------:R-:W-:Y:S02]  /*103b0*/  LOP3.LUT R177, R177, 0xffff, RZ, 0xc0, !PT ;  /* 0x0000ffffb1b17812 */ /* 0x000fe400078ec0ff */
[----:B------:R-:W-:Y:S02]  /*103c0*/  LOP3.LUT R157, R157, 0xffff, RZ, 0xc0, !PT ;  /* 0x0000ffff9d9d7812 */ /* 0x000fe400078ec0ff */
[----:B------:R-:W-:-:S02]  /*103d0*/  LOP3.LUT R165, R165, 0xffff, RZ, 0xc0, !PT ;  /* 0x0000ffffa5a57812 */ /* 0x000fc400078ec0ff */
[----:B------:R-:W-:Y:S02]  /*103e0*/  PRMT R157, R157, 0x3340, R176 ;  /* 0x000033409d9d7816 */ /* 0x000fe400000000b0 */
[----:B------:R-:W-:Y:S02]  /*103f0*/  LOP3.LUT R179, R179, 0xffff, RZ, 0xc0, !PT ;  /* 0x0000ffffb3b37812 */ /* 0x000fe400078ec0ff */
[----:B0-----:R-:W-:Y:S02]  /*10400*/  LOP3.LUT R184, R184, 0x7f, RZ, 0xc0, !PT ;  /* 0x0000007fb8b87812 */ /* 0x001fe400078ec0ff */
[----:B------:R-:W-:Y:S02]  /*10410*/  LOP3.LUT R178, R178, 0xffff, RZ, 0xc0, !PT ;  /* 0x0000ffffb2b27812 */ /* 0x000fe400078ec0ff */
[----:B------:R-:W-:Y:S02]  /*10420*/  ISETP.GE.AND P0, PT, R184, R180, PT ;  /* 0x000000b4b800720c */ /* 0x000fe40003f06270 */
[----:B------:R-:W-:Y:S01]  /*10430*/  PRMT R178, R179, 0x3340, R178 ;  /* 0x00003340b3b27816 */ /* 0x000fe200000000b2 */
[----:B--2---:R0:W-:Y:S04]  /*10440*/  STS.128 [R0+UR8], R152 ;  /* 0x0000009800007988 */ /* 0x0041e80008000c08 */
[----:B0-----:R-:W2:Y:S01]  /*10450*/  LDL.LU R0, [R1+0x3c] ;  /* 0x00003c0001007983 */ /* 0x001ea20000300800 */
[----:B------:R-:W-:-:S03]  /*10460*/  PRMT R152, R165, 0x3340, R177 ;  /* 0x00003340a5987816 */ /* 0x000fc600000000b1 */
[----:B------:R-:W3:Y:S04]  /*10470*/  LDL R176, [R1+0x874] ;  /* 0x0008740001b07983 */ /* 0x000ee80000100800 */
[----:B------:R-:W2:Y:S04]  /*10480*/  LDL R177, [R1+0x40] ;  /* 0x0000400001b17983 */ /* 0x000ea80000100800 */
        /* <DEDUP_REMOVED lines=9> */
[----:B------:R-:W2:Y:S01]  /*10520*/  LDL R181, [R1+0x338] ;  /* 0x0003380001b57983 */ /* 0x000ea20000100800 */
        /* <DEDUP_REMOVED lines=19> */
[----:B----4-:R-:W-:Y:S02]  /*10660*/  PRMT R5, RZ, 0x7610, R5 ;  /* 0x00007610ff057816 */ /* 0x010fe40000000005 */
[----:B------:R-:W-:Y:S02]  /*10670*/  PRMT R175, RZ, 0x7610, R175 ;  /* 0x00007610ffaf7816 */ /* 0x000fe400000000af */
[----:B------:R-:W-:Y:S02]  /*10680*/  PRMT R174, RZ, 0x7610, R174 ;  /* 0x00007610ffae7816 */ /* 0x000fe400000000ae */
[----:B------:R-:W-:Y:S02]  /*10690*/  PRMT R173, RZ, 0x7610, R173 ;  /* 0x00007610ffad7816 */ /* 0x000fe400000000ad */
[----:B------:R-:W-:Y:S01]  /*106a0*/  PRMT R23, RZ, 0x7610, R23 ;  /* 0x00007610ff177816 */ /* 0x000fe20000000017 */
[----:B---3--:R2:W-:Y:S02]  /*106b0*/  STS.128 [R176+UR8], R152 ;  /* 0x00000098b0007988 */ /* 0x0085e40008000c08 */
[----:B--2---:R-:W-:-:S02]  /*106c0*/  @!P0 IMAD.MOV.U32 R152, RZ, RZ, R177 ;  /* 0x000000ffff988224 */ /* 0x004fc400078e00b1 */
[----:B------:R-:W-:-:S05]  /*106d0*/  @!P0 IMAD.MOV.U32 R153, RZ, RZ, R0 ;  /* 0x000000ffff998224 */ /* 0x000fca00078e0000 */
[----:B------:R0:W2:Y:S02]  /*106e0*/  @!P0 LDG.E.U8 R5, desc[UR40][R152.64] ;  /* 0x0000002898058981 */ /* 0x0000a4000c1e1100 */
[----:B0-----:R-:W-:Y:S02]  /*106f0*/  @!P0 IMAD.MOV.U32 R152, RZ, RZ, R180 ;  /* 0x000000ffff988224 */ /* 0x001fe400078e00b4 */
[----:B------:R-:W-:-:S05]  /*10700*/  @!P0 IMAD.MOV.U32 R153, RZ, RZ, R179 ;  /* 0x000000ffff998224 */ /* 0x000fca00078e00b3 */
[----:B------:R0:W3:Y:S02]  /*10710*/  @!P0 LDG.E.U8 R175, desc[UR40][R152.64] ;  /* 0x0000002898af8981 */ /* 0x0000e4000c1e1100 */
[----:B0-----:R-:W-:Y:S02]  /*10720*/  @!P0 IMAD.MOV.U32 R152, RZ, RZ, R190 ;  /* 0x000000ffff988224 */ /* 0x001fe400078e00be */
[----:B------:R-:W-:-:S05]  /*10730*/  @!P0 IMAD.MOV.U32 R153, RZ, RZ, R191 ;  /* 0x000000ffff998224 */ /* 0x000fca00078e00bf */
[----:B------:R0:W4:Y:S02]  /*10740*/  @!P0 LDG.E.U8 R174, desc[UR40][R152.64] ;  /* 0x0000002898ae8981 */ /* 0x000124000c1e1100 */
[----:B0-----:R-:W-:Y:S02]  /*10750*/  @!P0 IMAD.MOV.U32 R152, RZ, RZ, R186 ;  /* 0x000000ffff988224 */ /* 0x001fe400078e00ba */
[----:B------:R-:W-:-:S05]  /*10760*/  @!P0 IMAD.MOV.U32 R153, RZ, RZ, R187 ;  /* 0x000000ffff998224 */ /* 0x000fca00078e00bb */
[----:B------:R0:W3:Y:S04]  /*10770*/  @!P0 LDG.E.U8 R173, desc[UR40][R152.64] ;  /* 0x0000002898ad8981 */ /* 0x0000e8000c1e1100 */
[----:B------:R1:W-:Y:S01]  /*10780*/  STL [R1+0x888], R0 ;  /* 0x0008880001007387 */ /* 0x0003e20000100800 */
[----:B0-----:R-:W-:Y:S02]  /*10790*/  @!P0 IMAD.MOV.U32 R152, RZ, RZ, R184 ;  /* 0x000000ffff988224 */ /* 0x001fe400078e00b8 */
[----:B------:R-:W-:Y:S01]  /*107a0*/  @!P0 IMAD.MOV.U32 R153, RZ, RZ, R185 ;  /* 0x000000ffff998224 */ /* 0x000fe200078e00b9 */
[----:B-1----:R-:W-:-:S04]  /*107b0*/  PRMT R0, RZ, 0x7610, R0 ;  /* 0x00007610ff007816 */ /* 0x002fc80000000000 */
[----:B------:R0:W4:Y:S02]  /*107c0*/  @!P0 LDG.E.U8 R23, desc[UR40][R152.64] ;  /* 0x0000002898178981 */ /* 0x000124000c1e1100 */
[----:B0-----:R-:W-:Y:S02]  /*107d0*/  @!P0 IMAD.MOV.U32 R152, RZ, RZ, R181 ;  /* 0x000000ffff988224 */ /* 0x001fe400078e00b5 */
[----:B------:R-:W-:-:S05]  /*107e0*/  @!P0 IMAD.MOV.U32 R153, RZ, RZ, R183 ;  /* 0x000000ffff998224 */ /* 0x000fca00078e00b7 */
[----:B------:R-:W4:Y:S04]  /*107f0*/  @!P0 LDG.E.U8 R0, desc[UR40][R152.64] ;  /* 0x0000002898008981 */ /* 0x000f28000c1e1100 */
[----:B--2---:R-:W-:Y:S04]  /*10800*/  STL [R1+0x8a8], R5 ;  /* 0x0008a80501007387 */ /* 0x004fe80000100800 */
[----:B---3--:R0:W-:Y:S04]  /*10810*/  STL [R1+0x2c], R173 ;  /* 0x00002cad01007387 */ /* 0x0081e80000100800 */
[----:B0-----:R-:W2:Y:S04]  /*10820*/  LDL R173, [R1+0x2f4] ;  /* 0x0002f40001ad7983 */ /* 0x001ea80000100800 */
[----:B----4-:R0:W-:Y:S04]  /*10830*/  STL [R1+0x34], R0 ;  /* 0x0000340001007387 */ /* 0x0101e80000100800 */
[----:B------:R-:W3:Y:S04]  /*10840*/  LDL R181, [R1+0x870] ;  /* 0x0008700001b57983 */ /* 0x000ee80000100800 */
[----:B------:R-:W4:Y:S04]  /*10850*/  LDL R180, [R1+0x2b4] ;  /* 0x0002b40001b47983 */ /* 0x000f280000100800 */
[----:B------:R-:W2:Y:S04]  /*10860*/  LDL R179, [R1+0x2b8] ;  /* 0x0002b80001b37983 */ /* 0x000ea80000100800 */
[----:B------:R-:W4:Y:S04]  /*10870*/  LDL R177, [R1+0x274] ;  /* 0x0002740001b17983 */ /* 0x000f280000100800 */
[----:B------:R-:W4:Y:S04]  /*10880*/  LDL R176, [R1+0x278] ;  /* 0x0002780001b07983 */ /* 0x000f280000100800 */
[----:B0-----:R-:W4:Y:S01]  /*10890*/  LDL R0, [R1+0x2f8] ;  /* 0x0002f80001007983 */ /* 0x001f220000100800 */
[----:B------:R-:W-:-:S02]  /*108a0*/  LOP3.LUT R250, R250, 0xffff, RZ, 0xc0, !PT ;  /* 0x0000fffffafa7812 */ /* 0x000fc400078ec0ff */
[----:B------:R-:W-:Y:S01]  /*108b0*/  LOP3.LUT R249, R249, 0xffff, RZ, 0xc0, !PT ;  /* 0x0000fffff9f97812 */ /* 0x000fe200078ec0ff */
[----:B------:R0:W-:Y:S01]  /*108c0*/  STL [R1+0x24], R175 ;  /* 0x000024af01007387 */ /* 0x0001e20000100800 */
        /* <DEDUP_REMOVED lines=13> */
[----:B------:R-:W-:Y:S01]  /*109a0*/  LOP3.LUT R21, R21, 0xffff, RZ, 0xc0, !PT ;  /* 0x0000ffff15157812 */ /* 0x000fe200078ec0ff */
[----:B------:R1:W-:Y:S01]  /*109b0*/  STL [R1+0x28], R174 ;  /* 0x000028ae01007387 */ /* 0x0003e20000100800 */
[----:B------:R-:W-:Y:S02]  /*109c0*/  PRMT R249, R250, 0x3340, R249 ;  /* 0x00003340faf97816 */ /* 0x000fe400000000f9 */
[----:B------:R-:W-:Y:S01]  /*109d0*/  PRMT R247, R248, 0x3340, R247 ;  /* 0x00003340f8f77816 */ /* 0x000fe200000000f7 */
[----:B------:R1:W-:Y:S01]  /*109e0*/  STL [R1+0x30], R23 ;  /* 0x0000301701007387 */ /* 0x0003e20000100800 */
[----:B------:R-:W-:-:S02]  /*109f0*/  PRMT R245, R246, 0x3340, R245 ;  /* 0x00003340f6f57816 */ /* 0x000fc400000000f5 */
[----:B------:R-:W-:Y:S01]  /*10a00*/  PRMT R243, R244, 0x3340, R243 ;  /* 0x00003340f4f37816 */ /* 0x000fe200000000f3 */
[----:B0-----:R-:W4:Y:S01]  /*10a10*/  LDL R175, [R1+0x234] ;  /* 0x0002340001af7983 */ /* 0x001f220000100800 */
[----:B------:R-:W-:Y:S02]  /*10a20*/  PRMT R241, R242, 0x3340, R241 ;  /* 0x00003340f2f17816 */ /* 0x000fe400000000f1 */
[----:B------:R-:W-:Y:S01]  /*10a30*/  PRMT R208, R209, 0x3340, R208 ;  /* 0x00003340d1d07816 */ /* 0x000fe200000000d0 */
[----:B-1----:R-:W4:Y:S01]  /*10a40*/  LDL R174, [R1+0x1f4] ;  /* 0x0001f40001ae7983 */ /* 0x002f220000100800 */
[----:B------:R-:W-:Y:S02]  /*10a50*/  PRMT R17, R17, 0x3340, R22 ;  /* 0x0000334011117816 */ /* 0x000fe40000000016 */
[----:B------:R-:W-:Y:S02]  /*10a60*/  PRMT R23, R20, 0x3340, R21 ;  /* 0x0000334014177816 */ /* 0x000fe40000000015 */
[----:B------:R-:W-:-:S02]  /*10a70*/  PRMT R20, R249, 0x5410, R247 ;  /* 0x00005410f9147816 */ /* 0x000fc400000000f7 */
[----:B------:R-:W-:Y:S02]  /*10a80*/  PRMT R21, R245, 0x5410, R243 ;  /* 0x00005410f5157816 */ /* 0x000fe400000000f3 */
[----:B------:R-:W-:Y:S02]  /*10a90*/  PRMT R22, R241, 0x5410, R208 ;  /* 0x00005410f1167816 */ /* 0x000fe400000000d0 */
[----:B------:R-:W-:Y:S02]  /*10aa0*/  PRMT R23, R17, 0x5410, R23 ;  /* 0x0000541011177816 */ /* 0x000fe40000000017 */
[----:B------:R-:W-:Y:S01]  /*10ab0*/  PRMT R178, RZ, 0x7610, R178 ;  /* 0x00007610ffb27816 */ /* 0x000fe200000000b2 */
[----:B------:R-:W4:Y:S01]  /*10ac0*/  LDL R17, [R1+0x238] ;  /* 0x0002380001117983 */ /* 0x000f220000100800 */
[----:B------:R-:W-:-:S03]  /*10ad0*/  PRMT R5, RZ, 0x7610, R5 ;  /* 0x00007610ff057816 */ /* 0x000fc60000000005 */
[----:B---3--:R2:W-:Y:S02]  /*10ae0*/  STS.128 [R181+UR8], R20 ;  /* 0x00000014b5007988 */ /* 0x0085e40008000c08 */
[----:B--2---:R-:W-:Y:S01]  /*10af0*/  @!P0 IMAD.MOV.U32 R20, RZ, RZ, R179 ;  /* 0x000000ffff148224 */ /* 0x004fe200078e00b3 */
[----:B------:R-:W-:Y:S01]  /*10b00*/  PRMT R182, RZ, 0x7610, R182 ;  /* 0x00007610ffb67816 */ /* 0x000fe200000000b6 */
[----:B----4-:R-:W-:Y:S01]  /*10b10*/  @!P0 IMAD.MOV.U32 R21, RZ, RZ, R180 ;  /* 0x000000ffff158224 */ /* 0x010fe200078e00b4 */
[----:B------:R-:W2:Y:S04]  /*10b20*/  LDL R23, [R1+0x174] ;  /* 0x0001740001177983 */ /* 0x000ea80000100800 */
[----:B------:R0:W3:Y:S01]  /*10b30*/  @!P0 LDG.E.U8 R178, desc[UR40][R20.64] ;  /* 0x0000002814b28981 */ /* 0x0000e2000c1e1100 */
[----:B------:R-:W-:-:S03]  /*10b40*/  @!P0 IMAD.MOV.U32 R152, RZ, RZ, R0 ;  /* 0x000000ffff988224 */ /* 0x000fc600078e0000 */
[----:B------:R-:W4:Y:S01]  /*10b50*/  LDL R0, [R1+0x1f8] ;  /* 0x0001f80001007983 */ /* 0x000f220000100800 */
[----:B------:R-:W-:-:S03]  /*10b60*/  @!P0 IMAD.MOV.U32 R153, RZ, RZ, R173 ;  /* 0x000000ffff998224 */ /* 0x000fc600078e00ad */
[----:B------:R-:W2:Y:S01]  /*10b70*/  LDL R173, [R1+0x1b8] ;  /* 0x0001b80001ad7983 */ /* 0x000ea20000100800 */
[----:B0-----:R-:W-:Y:S02]  /*10b80*/  @!P0 IMAD.MOV.U32 R20, RZ, RZ, R176 ;  /* 0x000000ffff148224 */ /* 0x001fe400078e00b0 */
[----:B------:R-:W-:Y:S01]  /*10b90*/  @!P0 IMAD.MOV.U32 R21, RZ, RZ, R177 ;  /* 0x000000ffff158224 */ /* 0x000fe200078e00b1 */
[----:B------:R-:W3:Y:S04]  /*10ba0*/  @!P0 LDG.E.U8 R182, desc[UR40][R152.64] ;  /* 0x0000002898b68981 */ /* 0x000ee8000c1e1100 */
[----:B------:R0:W2:Y:S04]  /*10bb0*/  @!P0 LDG.E.U8 R5, desc[UR40][R20.64] ;  /* 0x0000002814058981 */ /* 0x0000a8000c1e1100 */
[----:B------:R-:W3:Y:S04]  /*10bc0*/  LDL R22, [R1+0x178] ;  /* 0x0001780001167983 */ /* 0x000ee80000100800 */
[----:B------:R-:W3:Y:S01]  /*10bd0*/  LDL R152, [R1+0x1b4] ;  /* 0x0001b40001987983 */ /* 0x000ee20000100800 */
[----:B------:R-:W-:-:S02]  /*10be0*/  PRMT R2, RZ, 0x7610, R2 ;  /* 0x00007610ff027816 */ /* 0x000fc40000000002 */
[----:B------:R-:W-:Y:S01]  /*10bf0*/  PRMT R3, RZ, 0x7610, R3 ;  /* 0x00007610ff037816 */ /* 0x000fe20000000003 */
[----:B0-----:R-:W-:Y:S02]  /*10c00*/  @!P0 IMAD.MOV.U32 R21, RZ, RZ, R175 ;  /* 0x000000ffff158224 */ /* 0x001fe400078e00af */
[----:B------:R-:W-:-:S05]  /*10c10*/  @!P0 IMAD.MOV.U32 R20, RZ, RZ, R17 ;  /* 0x000000ffff148224 */ /* 0x000fca00078e0011 */
[----:B------:R0:W3:Y:S02]  /*10c20*/  @!P0 LDG.E.U8 R2, desc[UR40][R20.64] ;  /* 0x0000002814028981 */ /* 0x0000e4000c1e1100 */
[----:B0-----:R-:W-:Y:S02]  /*10c30*/  @!P0 IMAD.MOV.U32 R21, RZ, RZ, R174 ;  /* 0x000000ffff158224 */ /* 0x001fe400078e00ae */
[----:B----4-:R-:W-:-:S05]  /*10c40*/  @!P0 IMAD.MOV.U32 R20, RZ, RZ, R0 ;  /* 0x000000ffff148224 */ /* 0x010fca00078e0000 */
[----:B------:R0:W4:Y:S04]  /*10c50*/  @!P0 LDG.E.U8 R3, desc[UR40][R20.64] ;  /* 0x0000002814038981 */ /* 0x000128000c1e1100 */
[----:B--2---:R1:W-:Y:S04]  /*10c60*/  STL [R1+0x8ac], R5 ;  /* 0x0008ac0501007387 */ /* 0x0043e80000100800 */
[----:B------:R-:W2:Y:S04]  /*10c70*/  LDL R17, [R1+0x134] ;  /* 0x0001340001117983 */ /* 0x000ea80000100800 */
[----:B-1----:R-:W4:Y:S01]  /*10c80*/  LDL R5, [R1+0x138] ;  /* 0x0001380001057983 */ /* 0x002f220000100800 */
[----:B------:R-:W-:Y:S01]  /*10c90*/  PRMT R4, RZ, 0x7610, R4 ;  /* 0x00007610ff047816 */ /* 0x000fe20000000004 */
[----:B0-----:R-:W-:-:S02]  /*10ca0*/  @!P0 IMAD.MOV.U32 R20, RZ, RZ, R173 ;  /* 0x000000ffff148224 */ /* 0x001fc400078e00ad */
[----:B---3--:R-:W-:-:S05]  /*10cb0*/  @!P0 IMAD.MOV.U32 R21, RZ, RZ, R152 ;  /* 0x000000ffff158224 */ /* 0x008fca00078e0098 */
[----:B------:R0:W3:Y:S01]  /*10cc0*/  @!P0 LDG.E.U8 R4, desc[UR40][R20.64] ;  /* 0x0000002814048981 */ /* 0x0000e2000c1e1100 */
[----:B------:R-:W-:Y:S01]  /*10cd0*/  PRMT R250, RZ, 0x7610, R250 ;  /* 0x00007610fffa7816 */ /* 0x000fe200000000fa */
[----:B0-----:R-:W-:Y:S02]  /*10ce0*/  @!P0 IMAD.MOV.U32 R20, RZ, RZ, R22 ;  /* 0x000000ffff148224 */ /* 0x001fe400078e0016 */
[----:B------:R-:W-:-:S05]  /*10cf0*/  @!P0 IMAD.MOV.U32 R21, RZ, RZ, R23 ;  /* 0x000000ffff158224 */ /* 0x000fca00078e0017 */
[----:B------:R2:W3:Y:S01]  /*10d00*/  @!P0 LDG.E.U8 R250, desc[UR40][R20.64] ;  /* 0x0000002814fa8981 */ /* 0x0004e2000c1e1100 */
[----:B------:R-:W-:-:S03]  /*10d10*/  PRMT R249, RZ, 0x7610, R249 ;  /* 0x00007610fff97816 */ /* 0x000fc600000000f9 */
[----:B------:R0:W-:Y:S04]  /*10d20*/  STL [R1+0x8b0], R2 ;  /* 0x0008b00201007387 */ /* 0x0001e80000100800 */
[----:B------:R-:W3:Y:S01]  /*10d30*/  LDL R0, [R1+0xf8] ;  /* 0x0000f80001007983 */ /* 0x000ee20000100800 */
[----:B--2---:R-:W-:Y:S02]  /*10d40*/  @!P0 IMAD.MOV.U32 R21, RZ, RZ, R17 ;  /* 0x000000ffff158224 */ /* 0x004fe400078e0011 */
[----:B----4-:R-:W-:-:S05]  /*10d50*/  @!P0 IMAD.MOV.U32 R20, RZ, RZ, R5 ;  /* 0x000000ffff148224 */ /* 0x010fca00078e0005 */
[----:B------:R-:W2:Y:S04]  /*10d60*/  @!P0 LDG.E.U8 R249, desc[UR40][R20.64] ;  /* 0x0000002814f98981 */ /* 0x000ea8000c1e1100 */
[----:B------:R-:W-:Y:S04]  /*10d70*/  STL [R1+0x8b4], R3 ;  /* 0x0008b40301007387 */ /* 0x000fe80000100800 */
[----:B0-----:R-:W4:Y:S04]  /*10d80*/  LDL R2, [R1+0xf4] ;  /* 0x0000f40001027983 */ /* 0x001f280000100800 */
[----:B---3--:R-:W-:Y:S04]  /*10d90*/  STL [R1+0x8b8], R4 ;  /* 0x0008b80401007387 */ /* 0x008fe80000100800 */
[----:B------:R-:W3:Y:S04]  /*10da0*/  LDL R176, [R1+0xb4] ;  /* 0x0000b40001b07983 */ /* 0x000ee80000100800 */
[----:B------:R-:W3:Y:S04]  /*10db0*/  LDL R175, [R1+0xb8] ;  /* 0x0000b80001af7983 */ /* 0x000ee80000100800 */
[----:B------:R0:W-:Y:S04]  /*10dc0*/  STL [R1+0x20], R182 ;  /* 0x000020b601007387 */ /* 0x0001e80000100800 */
[----:B------:R-:W3:Y:S04]  /*10dd0*/  LDL R174, [R1+0x74] ;  /* 0x0000740001ae7983 */ /* 0x000ee80000100800 */
[----:B------:R-:W3:Y:S04]  /*10de0*/  LDL R173, [R1+0x78] ;  /* 0x0000780001ad7983 */ /* 0x000ee80000100800 */
[----:B------:R-:W3:Y:S04]  /*10df0*/  LDL R152, [R1+0x82c] ;  /* 0x00082c0001987983 */ /* 0x000ee80000100800 */
[----:B------:R-:W3:Y:S04]  /*10e00*/  LDL.LU R183, [R1+0x8] ;  /* 0x0000080001b77983 */ /* 0x000ee80000300800 */
[----:B------:R-:W3:Y:S04]  /*10e10*/  LDL.LU R184, [R1+0x4] ;  /* 0x0000040001b87983 */ /* 0x000ee80000300800 */
[----:B0-----:R-:W3:Y:S04]  /*10e20*/  LDL.LU R182, [R1] ;  /* 0x0000000001b67983 */ /* 0x001ee80000300800 */
[----:B------:R-:W-:Y:S04]  /*10e30*/  STL [R1+0x8bc], R250 ;  /* 0x0008bcfa01007387 */ /* 0x000fe80000100800 */
[----:B------:R0:W-:Y:S04]  /*10e40*/  STL [R1+0x1c], R178 ;  /* 0x00001cb201007387 */ /* 0x0001e80000100800 */
[----:B------:R-:W3:Y:S04]  /*10e50*/  LDL R153, [R1+0x424] ;  /* 0x0004240001997983 */ /* 0x000ee80000100800 */
[----:B------:R-:W3:Y:S04]  /*10e60*/  LDL R23, [R1+0x3f0] ;  /* 0x0003f00001177983 */ /* 0x000ee80000100800 */
[----:B------:R-:W3:Y:S04]  /*10e70*/  LDL R22, [R1+0x3f4] ;  /* 0x0003f40001167983 */ /* 0x000ee80000100800 */
[----:B------:R-:W3:Y:S04]  /*10e80*/  LDL R17, [R1+0x3ac] ;  /* 0x0003ac0001117983 */ /* 0x000ee80000100800 */
[----:B------:R-:W3:Y:S04]  /*10e90*/  LDL R5, [R1+0x3b0] ;  /* 0x0003b00001057983 */ /* 0x000ee80000100800 */
[----:B--2---:R-:W-:Y:S04]  /*10ea0*/  STL [R1+0x8c0], R249 ;  /* 0x0008c0f901007387 */ /* 0x004fe80000100800 */
[----:B------:R-:W2:Y:S04]  /*10eb0*/  LDL R4, [R1+0x36c] ;  /* 0x00036c0001047983 */ /* 0x000ea80000100800 */
[----:B------:R-:W2:Y:S01]  /*10ec0*/  LDL R3, [R1+0x370] ;  /* 0x0003700001037983 */ /* 0x000ea20000100800 */
[----:B----4-:R-:W-:-:S03]  /*10ed0*/  @!P0 IMAD.MOV.U32 R21, RZ, RZ, R2 ;  /* 0x000000ffff158224 */ /* 0x010fc600078e0002 */
[----:B------:R-:W4:Y:S01]  /*10ee0*/  LDL R2, [R1+0x32c] ;  /* 0x00032c0001027983 */ /* 0x000f220000100800 */
[----:B------:R-:W-:Y:S01]  /*10ef0*/  PRMT R248, RZ, 0x7610, R248 ;  /* 0x00007610fff87816 */ /* 0x000fe200000000f8 */
[----:B------:R-:W-:Y:S01]  /*10f00*/  @!P0 IMAD.MOV.U32 R20, RZ, RZ, R0 ;  /* 0x000000ffff148224 */ /* 0x000fe200078e0000 */
[----:B------:R-:W-:Y:S01]  /*10f10*/  PRMT R247, RZ, 0x7610, R247 ;  /* 0x00007610fff77816 */ /* 0x000fe200000000f7 */
[----:B------:R-:W4:Y:S04]  /*10f20*/  LDL R0, [R1+0x330] ;  /* 0x0003300001007983 */ /* 0x000f280000100800 */
[----:B------:R3:W4:Y:S01]  /*10f30*/  @!P0 LDG.E.U8 R248, desc[UR40][R20.64] ;  /* 0x0000002814f88981 */ /* 0x000722000c1e1100 */
[----:B------:R-:W-:Y:S02]  /*10f40*/  PRMT R246, RZ, 0x7610, R246 ;  /* 0x00007610fff67816 */ /* 0x000fe400000000f6 */
[----:B------:R-:W-:Y:S01]  /*10f50*/  PRMT R245, RZ, 0x7610, R245 ;  /* 0x00007610fff57816 */ /* 0x000fe200000000f5 */
[----:B0-----:R-:W4:Y:S01]  /*10f60*/  LDL R178, [R1+0x86c] ;  /* 0x00086c0001b27983 */ /* 0x001f220000100800 */
[----:B------:R-:W-:-:S02]  /*10f70*/  PRMT R244, RZ, 0x7610, R244 ;  /* 0x00007610fff47816 */ /* 0x000fc400000000f4 */
[----:B------:R-:W-:Y:S01]  /*10f80*/  PRMT R243, RZ, 0x7610, R243 ;  /* 0x00007610fff37816 */ /* 0x000fe200000000f3 */
[----:B------:R-:W4:Y:S01]  /*10f90*/  LDL R177, [R1+0x2ac] ;  /* 0x0002ac0001b17983 */ /* 0x000f220000100800 */
[----:B---3--:R-:W-:Y:S02]  /*10fa0*/  @!P0 IMAD.MOV.U32 R20, RZ, RZ, R175 ;  /* 0x000000ffff148224 */ /* 0x008fe400078e00af */
[----:B------:R-:W-:Y:S01]  /*10fb0*/  @!P0 IMAD.MOV.U32 R21, RZ, RZ, R176 ;  /* 0x000000ffff158224 */ /* 0x000fe200078e00b0 */
[----:B------:R-:W-:Y:S01]  /*10fc0*/  PRMT R242, RZ, 0x7610, R242 ;  /* 0x00007610fff27816 */ /* 0x000fe200000000f2 */
[----:B------:R-:W3:Y:S04]  /*10fd0*/  LDL R176, [R1+0x22c] ;  /* 0x00022c0001b07983 */ /* 0x000ee80000100800 */
[----:B------:R0:W3:Y:S04]  /*10fe0*/  @!P0 LDG.E.U8 R247, desc[UR40][R20.64] ;  /* 0x0000002814f78981 */ /* 0x0000e8000c1e1100 */
[----:B------:R-:W3:Y:S01]  /*10ff0*/  LDL R175, [R1+0x230] ;  /* 0x0002300001af7983 */ /* 0x000ee20000100800 */
[----:B------:R-:W-:-:S02]  /*11000*/  PRMT R241, RZ, 0x7610, R241 ;  /* 0x00007610fff17816 */ /* 0x000fc400000000f1 */
[----:B------:R-:W-:Y:S01]  /*11010*/  LOP3.LUT R252, R252, 0xffff, RZ, 0xc0, !PT ;  /* 0x0000fffffcfc7812 */ /* 0x000fe200078ec0ff */
[----:B------:R-:W3:Y:S01]  /*11020*/  LDL R179, [R1+0xa4] ;  /* 0x0000a40001b37983 */ /* 0x000ee20000100800 */
[----:B0-----:R-:W-:Y:S02]  /*11030*/  @!P0 IMAD.MOV.U32 R20, RZ, RZ, R173 ;  /* 0x000000ffff148224 */ /* 0x001fe400078e00ad */
[----:B------:R-:W-:Y:S01]  /*11040*/  @!P0 IMAD.MOV.U32 R21, RZ, RZ, R174 ;  /* 0x000000ffff158224 */ /* 0x000fe200078e00ae */
[----:B------:R-:W-:Y:S01]  /*11050*/  LOP3.LUT R240, R240, 0xffff, RZ, 0xc0, !PT ;  /* 0x0000fffff0f07812 */ /* 0x000fe200078ec0ff */
[----:B------:R-:W3:Y:S04]  /*11060*/  LDL R174, [R1+0x1ac] ;  /* 0x0001ac0001ae7983 */ /* 0x000ee80000100800 */
[----:B------:R0:W3:Y:S01]  /*11070*/  @!P0 LDG.E.U8 R246, desc[UR40][R20.64] ;  /* 0x0000002814f68981 */ /* 0x0000e2000c1e1100 */
[----:B------:R-:W-:-:S02]  /*11080*/  LOP3.LUT R239, R239, 0xffff, RZ, 0xc0, !PT ;  /* 0x0000ffffefef7812 */ /* 0x000fc400078ec0ff */
        /* <DEDUP_REMOVED lines=11> */
[----:B------:R-:W-:-:S05]  /*11140*/  @!P0 IMAD.MOV.U32 R21, RZ, RZ, R23 ;  /* 0x000000ffff158224 */ /* 0x000fca00078e0017 */
[----:B------:R0:W3:Y:S02]  /*11150*/  @!P0 LDG.E.U8 R244, desc[UR40][R20.64] ;  /* 0x0000002814f48981 */ /* 0x0000e4000c1e1100 */
[----:B0-----:R-:W-:Y:S02]  /*11160*/  @!P0 IMAD.MOV.U32 R20, RZ, RZ, R5 ;  /* 0x000000ffff148224 */ /* 0x001fe400078e0005 */
[----:B------:R-:W-:Y:S01]  /*11170*/  @!P0 IMAD.MOV.U32 R21, RZ, RZ, R17 ;  /* 0x000000ffff158224 */ /* 0x000fe200078e0011 */
[----:B------:R-:W3:Y:S04]  /*11180*/  LDL R5, [R1+0x2b0] ;  /* 0x0002b00001057983 */ /* 0x000ee80000100800 */
[----:B------:R2:W3:Y:S02]  /*11190*/  @!P0 LDG.E.U8 R243, desc[UR40][R20.64] ;  /* 0x0000002814f38981 */ /* 0x0004e4000c1e1100 */
[----:B--2---:R-:W-:-:S02]  /*111a0*/  @!P0 IMAD.MOV.U32 R21, RZ, RZ, R4 ;  /* 0x000000ffff158224 */ /* 0x004fc400078e0004 */
[----:B------:R-:W2:Y:S01]  /*111b0*/  LDL R4, [R1+0x26c] ;  /* 0x00026c0001047983 */ /* 0x000ea20000100800 */
[----:B------:R-:W-:-:S03]  /*111c0*/  @!P0 IMAD.MOV.U32 R20, RZ, RZ, R3 ;  /* 0x000000ffff148224 */ /* 0x000fc600078e0003 */
[----:B------:R-:W2:Y:S04]  /*111d0*/  LDL R3, [R1+0x270] ;  /* 0x0002700001037983 */ /* 0x000ea80000100800 */
[----:B------:R4:W2:Y:S02]  /*111e0*/  @!P0 LDG.E.U8 R242, desc[UR40][R20.64] ;  /* 0x0000002814f28981 */ /* 0x0008a4000c1e1100 */
[----:B----4-:R-:W-:Y:S02]  /*111f0*/  @!P0 IMAD.MOV.U32 R21, RZ, RZ, R2 ;  /* 0x000000ffff158224 */ /* 0x010fe400078e0002 */
[----:B------:R-:W4:Y:S01]  /*11200*/  LDL R2, [R1+0x1ec] ;  /* 0x0001ec0001027983 */ /* 0x000f220000100800 */
[----:B------:R-:W-:-:S03]  /*11210*/  @!P0 IMAD.MOV.U32 R20, RZ, RZ, R0 ;  /* 0x000000ffff148224 */ /* 0x000fc600078e0000 */
[----:B------:R-:W4:Y:S01]  /*11220*/  LDL R0, [R1+0x1f0] ;  /* 0x0001f00001007983 */ /* 0x000f220000100800 */
[----:B------:R-:W-:-:S03]  /*11230*/  LOP3.LUT R17, R183, 0xffff, RZ, 0xc0, !PT ;  /* 0x0000ffffb7117812 */ /* 0x000fc600078ec0ff */
[----:B------:R0:W4:Y:S01]  /*11240*/  @!P0 LDG.E.U8 R241, desc[UR40][R20.64] ;  /* 0x0000002814f18981 */ /* 0x000122000c1e1100 */
[----:B------:R-:W-:Y:S02]  /*11250*/  LOP3.LUT R234, R234, 0xffff, RZ, 0xc0, !PT ;  /* 0x0000ffffeaea7812 */ /* 0x000fe400078ec0ff */
[----:B------:R-:W-:Y:S02]  /*11260*/  LOP3.LUT R232, R232, 0xffff, RZ, 0xc0, !PT ;  /* 0x0000ffffe8e87812 */ /* 0x000fe400078ec0ff */
[----:B------:R-:W-:Y:S02]  /*11270*/  LOP3.LUT R230, R230, 0xffff, RZ, 0xc0, !PT ;  /* 0x0000ffffe6e67812 */ /* 0x000fe400078ec0ff */
[----:B------:R-:W-:Y:S02]  /*11280*/  LOP3.LUT R229, R229, 0xffff, RZ, 0xc0, !PT ;  /* 0x0000ffffe5e57812 */ /* 0x000fe400078ec0ff */
[----:B0-----:R-:W-:Y:S02]  /*11290*/  LOP3.LUT R20, R184, 0xffff, RZ, 0xc0, !PT ;  /* 0x0000ffffb8147812 */ /* 0x001fe400078ec0ff */
[----:B------:R-:W-:-:S02]  /*112a0*/  LOP3.LUT R21, R182, 0xffff, RZ, 0xc0, !PT ;  /* 0x0000ffffb6157812 */ /* 0x000fc400078ec0ff */
[----:B------:R-:W-:Y:S02]  /*112b0*/  LOP3.LUT R227, R227, 0xffff, RZ, 0xc0, !PT ;  /* 0x0000ffffe3e37812 */ /* 0x000fe400078ec0ff */
[----:B------:R-:W-:Y:S02]  /*112c0*/  LOP3.LUT R226, R226, 0xffff, RZ, 0xc0, !PT ;  /* 0x0000ffffe2e27812 */ /* 0x000fe400078ec0ff */
[----:B------:R-:W-:Y:S02]  /*112d0*/  PRMT R17, R17, 0x3340, R20 ;  /* 0x0000334011117816 */ /* 0x000fe40000000014 */
        /* <DEDUP_REMOVED lines=8> */
[----:B------:R-:W-:Y:S01]  /*11360*/  PRMT R21, R239, 0x5410, R21 ;  /* 0x00005410ef157816 */ /* 0x000fe20000000015 */
[----:B------:R-:W4:Y:S01]  /*11370*/  LDL R17, [R1+0x16c] ;  /* 0x00016c0001117983 */ /* 0x000f220000100800 */
[----:B------:R-:W-:-:S02]  /*11380*/  PRMT R22, R235, 0x5410, R22 ;  /* 0x00005410eb167816 */ /* 0x000fc40000000016 */
[----:B------:R-:W-:Y:S02]  /*11390*/  PRMT R23, R229, 0x5410, R23 ;  /* 0x00005410e5177816 */ /* 0x000fe40000000017 */
[----:B------:R-:W-:-:S03]  /*113a0*/  PRMT R237, RZ, 0x7610, R237 ;  /* 0x00007610ffed7816 */ /* 0x000fc600000000ed */
[----:B------:R0:W-:Y:S01]  /*113b0*/  STS.128 [R178+UR8], R20 ;  /* 0x00000014b2007988 */ /* 0x0001e20008000c08 */
[----:B------:R-:W-:Y:S02]  /*113c0*/  PRMT R229, RZ, 0x7610, R229 ;  /* 0x00007610ffe57816 */ /* 0x000fe400000000e5 */
[----:B------:R-:W-:Y:S01]  /*113d0*/  PRMT R227, RZ, 0x7610, R227 ;  /* 0x00007610ffe37816 */ /* 0x000fe200000000e3 */
[----:B0-----:R-:W-:Y:S01]  /*113e0*/  @!P0 IMAD.MOV.U32 R21, RZ, RZ, R177 ;  /* 0x000000ffff158224 */ /* 0x001fe200078e00b1 */
[----:B------:R-:W4:Y:S04]  /*113f0*/  LDL R178, [R1+0xac] ;  /* 0x0000ac0001b27983 */ /* 0x000f280000100800 */
[----:B------:R-:W4:Y:S01]  /*11400*/  LDL R177, [R1+0xb0] ;  /* 0x0000b00001b17983 */ /* 0x000f220000100800 */
[----:B---3--:R-:W-:Y:S01]  /*11410*/  @!P0 IMAD.MOV.U32 R20, RZ, RZ, R5 ;  /* 0x000000ffff148224 */ /* 0x008fe200078e0005 */
[----:B------:R-:W-:-:S02]  /*11420*/  PRMT R226, RZ, 0x7610, R226 ;  /* 0x00007610ffe27816 */ /* 0x000fc400000000e2 */
[----:B------:R-:W3:Y:S04]  /*11430*/  LDL R5, [R1+0x170] ;  /* 0x0001700001057983 */ /* 0x000ee80000100800 */
[----:B------:R2:W3:Y:S01]  /*11440*/  @!P0 LDG.E.U8 R237, desc[UR40][R20.64] ;  /* 0x0000002814ed8981 */ /* 0x0004e2000c1e1100 */
[----:B------:R-:W-:-:S03]  /*11450*/  PRMT R209, RZ, 0x7610, R209 ;  /* 0x00007610ffd17816 */ /* 0x000fc600000000d1 */
[----:B------:R-:W3:Y:S04]  /*11460*/  LDL R23, [R1+0x3e4] ;  /* 0x0003e40001177983 */ /* 0x000ee80000100800 */
[----:B------:R-:W3:Y:S01]  /*11470*/  LDL R22, [R1+0x3e8] ;  /* 0x0003e80001167983 */ /* 0x000ee20000100800 */
[----:B--2---:R-:W-:-:S03]  /*11480*/  @!P0 IMAD.MOV.U32 R21, RZ, RZ, R4 ;  /* 0x000000ffff158224 */ /* 0x004fc600078e0004 */
[----:B------:R-:W2:Y:S01]  /*11490*/  LDL R4, [R1+0x12c] ;  /* 0x00012c0001047983 */ /* 0x000ea20000100800 */
[----:B------:R-:W-:-:S03]  /*114a0*/  @!P0 IMAD.MOV.U32 R20, RZ, RZ, R3 ;  /* 0x000000ffff148224 */ /* 0x000fc600078e0003 */
[----:B------:R-:W2:Y:S04]  /*114b0*/  LDL R3, [R1+0x130] ;  /* 0x0001300001037983 */ /* 0x000ea80000100800 */
[----:B------:R0:W2:Y:S02]  /*114c0*/  @!P0 LDG.E.U8 R229, desc[UR40][R20.64] ;  /* 0x0000002814e58981 */ /* 0x0000a4000c1e1100 */
[----:B0-----:R-:W-:Y:S02]  /*114d0*/  @!P0 IMAD.MOV.U32 R20, RZ, RZ, R175 ;  /* 0x000000ffff148224 */ /* 0x001fe400078e00af */
[----:B------:R-:W-:Y:S01]  /*114e0*/  @!P0 IMAD.MOV.U32 R21, RZ, RZ, R176 ;  /* 0x000000ffff158224 */ /* 0x000fe200078e00b0 */
[----:B------:R-:W2:Y:S04]  /*114f0*/  LDL R175, [R1+0x70] ;  /* 0x0000700001af7983 */ /* 0x000ea80000100800 */
[----:B------:R4:W2:Y:S04]  /*11500*/  @!P0 LDG.E.U8 R227, desc[UR40][R20.64] ;  /* 0x0000002814e38981 */ /* 0x0008a8000c1e1100 */
[----:B------:R-:W2:Y:S01]  /*11510*/  LDL R176, [R1+0x6c] ;  /* 0x00006c0001b07983 */ /* 0x000ea20000100800 */
[----:B----4-:R-:W-:-:S03]  /*11520*/  @!P0 IMAD.MOV.U32 R21, RZ, RZ, R2 ;  /* 0x000000ffff158224 */ /* 0x010fc600078e0002 */
[----:B------:R-:W4:Y:S01]  /*11530*/  LDL R2, [R1+0xec] ;  /* 0x0000ec0001027983 */ /* 0x000f220000100800 */
[----:B------:R-:W-:-:S03]  /*11540*/  @!P0 IMAD.MOV.U32 R20, RZ, RZ, R0 ;  /* 0x000000ffff148224 */ /* 0x000fc600078e0000 */
[----:B------:R-:W4:Y:S04]  /*11550*/  LDL R0, [R1+0xf0] ;  /* 0x0000f00001007983 */ /* 0x000f280000100800 */
[----:B------:R0:W4:Y:S02]  /*11560*/  @!P0 LDG.E.U8 R226, desc[UR40][R20.64] ;  /* 0x0000002814e28981 */ /* 0x000124000c1e1100 */
[----:B0-----:R-:W-:Y:S02]  /*11570*/  @!P0 IMAD.MOV.U32 R20, RZ, RZ, R173 ;  /* 0x000000ffff148224 */ /* 0x001fe400078e00ad */
[----:B------:R-:W-:Y:S01]  /*11580*/  @!P0 IMAD.MOV.U32 R21, RZ, RZ, R174 ;  /* 0x000000ffff158224 */ /* 0x000fe200078e00ae */
[----:B------:R-:W4:Y:S04]  /*11590*/  LDL R173, [R1+0x828] ;  /* 0x0008280001ad7983 */ /* 0x000f280000100800 */
[----:B------:R-:W4:Y:S01]  /*115a0*/  LDL R174, [R1+0x824] ;  /* 0x0008240001ae7983 */ /* 0x000f220000100800 */
[----:B------:R-:W-:-:S03]  /*115b0*/  PRMT R207, RZ, 0x7610, R207 ;  /* 0x00007610ffcf7816 */ /* 0x000fc600000000cf */
[----:B------:R0:W4:Y:S01]  /*115c0*/  @!P0 LDG.E.U8 R209, desc[UR40][R20.64] ;  /* 0x0000002814d18981 */ /* 0x000122000c1e1100 */
[----:B------:R-:W-:Y:S01]  /*115d0*/  PRMT R205, RZ, 0x7610, R205 ;  /* 0x00007610ffcd7816 */ /* 0x000fe200000000cd */
[----:B0-----:R-:W-:Y:S02]  /*115e0*/  @!P0 IMAD.MOV.U32 R21, RZ, RZ, R17 ;  /* 0x000000ffff158224 */ /* 0x001fe400078e0011 */
[----:B------:R-:W4:Y:S01]  /*115f0*/  LDL R17, [R1+0x3a4] ;  /* 0x0003a40001117983 */ /* 0x000f220000100800 */
[----:B---3--:R-:W-:-:S03]  /*11600*/  @!P0 IMAD.MOV.U32 R20, RZ, RZ, R5 ;  /* 0x000000ffff148224 */ /* 0x008fc600078e0005 */
[----:B------:R-:W3:Y:S04]  /*11610*/  LDL R5, [R1+0x3a8] ;  /* 0x0003a80001057983 */ /* 0x000ee80000100800 */
[----:B------:R2:W3:Y:S02]  /*11620*/  @!P0 LDG.E.U8 R207, desc[UR40][R20.64] ;  /* 0x0000002814cf8981 */ /* 0x0004e4000c1e1100 */
[----:B--2---:R-:W-:Y:S02]  /*11630*/  @!P0 IMAD.MOV.U32 R21, RZ, RZ, R4 ;  /* 0x000000ffff158224 */ /* 0x004fe400078e0004 */
[----:B------:R-:W2:Y:S01]  /*11640*/  LDL R4, [R1+0x364] ;  /* 0x0003640001047983 */ /* 0x000ea20000100800 */
[----:B------:R-:W-:-:S03]  /*11650*/  @!P0 IMAD.MOV.U32 R20, RZ, RZ, R3 ;  /* 0x000000ffff148224 */ /* 0x000fc600078e0003 */
[----:B------:R-:W2:Y:S04]  /*11660*/  LDL R3, [R1+0x368] ;  /* 0x0003680001037983 */ /* 0x000ea80000100800 */
[----:B------:R4:W2:Y:S02]  /*11670*/  @!P0 LDG.E.U8 R205, desc[UR40][R20.64] ;  /* 0x0000002814cd8981 */ /* 0x0008a4000c1e1100 */
[----:B----4-:R-:W-:Y:S02]  /*11680*/  @!P0 IMAD.MOV.U32 R21, RZ, RZ, R2 ;  /* 0x000000ffff158224 */ /* 0x010fe400078e0002 */
[----:B------:R-:W4:Y:S01]  /*11690*/  LDL R2, [R1+0x324] ;  /* 0x0003240001027983 */ /* 0x000f220000100800 */
[----:B------:R-:W-:Y:S01]  /*116a0*/  PRMT R204, RZ, 0x7610, R204 ;  /* 0x00007610ffcc7816 */ /* 0x000fe200000000cc */
[----:B------:R-:W-:Y:S01]  /*116b0*/  @!P0 IMAD.MOV.U32 R20, RZ, RZ, R0 ;  /* 0x000000ffff148224 */ /* 0x000fe200078e0000 */
[----:B------:R-:W-:Y:S01]  /*116c0*/  PRMT R201, RZ, 0x7610, R201 ;  /* 0x00007610ffc97816 */ /* 0x000fe200000000c9 */
[----:B------:R-:W4:Y:S04]  /*116d0*/  LDL R0, [R1+0x328] ;  /* 0x0003280001007983 */ /* 0x000f280000100800 */
[----:B------:R0:W4:Y:S01]  /*116e0*/  @!P0 LDG.E.U8 R204, desc[UR40][R20.64] ;  /* 0x0000002814cc8981 */ /* 0x000122000c1e1100 */
[----:B------:R-:W-:Y:S01]  /*116f0*/  PRMT R200, RZ, 0x7610, R200 ;  /* 0x00007610ffc87816 */ /* 0x000fe200000000c8 */
[----:B0-----:R-:W-:-:S02]  /*11700*/  @!P0 IMAD.MOV.U32 R20, RZ, RZ, R177 ;  /* 0x000000ffff148224 */ /* 0x001fc400078e00b1 */
[----:B------:R-:W-:Y:S01]  /*11710*/  @!P0 IMAD.MOV.U32 R21, RZ, RZ, R178 ;  /* 0x000000ffff158224 */ /* 0x000fe200078e00b2 */
[----:B------:R-:W-:Y:S01]  /*11720*/  PRMT R236, RZ, 0x7610, R236 ;  /* 0x00007610ffec7816 */ /* 0x000fe200000000ec */
[----:B------:R-:W4:Y:S04]  /*11730*/  LDL R177, [R1+0x868] ;  /* 0x0008680001b17983 */ /* 0x000f280000100800 */
[----:B------:R0:W4:Y:S02]  /*11740*/  @!P0 LDG.E.U8 R201, desc[UR40][R20.64] ;  /* 0x0000002814c98981 */ /* 0x000124000c1e1100 */
[----:B0-----:R-:W-:Y:S02]  /*11750*/  @!P0 IMAD.MOV.U32 R20, RZ, RZ, R175 ;  /* 0x000000ffff148224 */ /* 0x001fe400078e00af */
[----:B------:R-:W-:Y:S01]  /*11760*/  @!P0 IMAD.MOV.U32 R21, RZ, RZ, R176 ;  /* 0x000000ffff158224 */ /* 0x000fe200078e00b0 */
[----:B------:R-:W-:Y:S01]  /*11770*/  PRMT R235, RZ, 0x7610, R235 ;  /* 0x00007610ffeb7816 */ /* 0x000fe200000000eb */
[----:B------:R-:W4:Y:S04]  /*11780*/  LDL R176, [R1+0x224] ;  /* 0x0002240001b07983 */ /* 0x000f280000100800 */
[----:B------:R0:W4:Y:S01]  /*11790*/  @!P0 LDG.E.U8 R200, desc[UR40][R20.64] ;  /* 0x0000002814c88981 */ /* 0x000122000c1e1100 */
[----:B------:R-:W-:-:S02]  /*117a0*/  PRMT R234, RZ, 0x7610, R234 ;  /* 0x00007610ffea7816 */ /* 0x000fc400000000ea */
[----:B------:R-:W-:Y:S01]  /*117b0*/  PRMT R232, RZ, 0x7610, R232 ;  /* 0x00007610ffe87816 */ /* 0x000fe200000000e8 */
[----:B------:R-:W4:Y:S01]  /*117c0*/  LDL R175, [R1+0x228] ;  /* 0x0002280001af7983 */ /* 0x000f220000100800 */
[----:B0-----:R-:W-:Y:S02]  /*117d0*/  @!P0 IMAD.MOV.U32 R20, RZ, RZ, R173 ;  /* 0x000000ffff148224 */ /* 0x001fe400078e00ad */
[----:B------:R-:W-:Y:S01]  /*117e0*/  @!P0 IMAD.MOV.U32 R21, RZ, RZ, R174 ;  /* 0x000000ffff158224 */ /* 0x000fe200078e00ae */
[----:B------:R-:W4:Y:S04]  /*117f0*/  LDL R173, [R1+0x2a4] ;  /* 0x0002a40001ad7983 */ /* 0x000f280000100800 */
[----:B------:R0:W4:Y:S04]  /*11800*/  @!P0 LDG.E.U8 R236, desc[UR40][R20.64] ;  /* 0x0000002814ec8981 */ /* 0x000128000c1e1100 */
[----:B------:R-:W4:Y:S01]  /*11810*/  LDL R174, [R1+0x2e4] ;  /* 0x0002e40001ae7983 */ /* 0x000f220000100800 */
[----:B0-----:R-:W-:-:S02]  /*11820*/  @!P0 IMAD.MOV.U32 R20, RZ, RZ, R22 ;  /* 0x000000ffff148224 */ /* 0x001fc400078e0016 */
[----:B------:R-:W-:-:S05]  /*11830*/  @!P0 IMAD.MOV.U32 R21, RZ, RZ, R23 ;  /* 0x000000ffff158224 */ /* 0x000fca00078e0017 */
[----:B------:R3:W4:Y:S02]  /*11840*/  @!P0 LDG.E.U8 R235, desc[UR40][R20.64] ;  /* 0x0000002814eb8981 */ /* 0x000724000c1e1100 */
[----:B---3--:R-:W-:Y:S02]  /*11850*/  @!P0 IMAD.MOV.U32 R20, RZ, RZ, R5 ;  /* 0x000000ffff148224 */ /* 0x008fe400078e0005 */
[----:B------:R-:W-:Y:S01]  /*11860*/  @!P0 IMAD.MOV.U32 R21, RZ, RZ, R17 ;  /* 0x000000ffff158224 */ /* 0x000fe200078e0011 */
[----:B------:R-:W3:Y:S04]  /*11870*/  LDL R5, [R1+0x264] ;  /* 0x0002640001057983 */ /* 0x000ee80000100800 */
[----:B------:R2:W3:Y:S04]  /*11880*/  @!P0 LDG.E.U8 R234, desc[UR40][R20.64] ;  /* 0x0000002814ea8981 */ /* 0x0004e8000c1e1100 */
[----:B------:R-:W3:Y:S01]  /*11890*/  LDL R17, [R1+0x2a8] ;  /* 0x0002a80001117983 */ /* 0x000ee20000100800 */
[----:B--2---:R-:W-:-:S03]  /*118a0*/  @!P0 IMAD.MOV.U32 R21, RZ, RZ, R4 ;  /* 0x000000ffff158224 */ /* 0x004fc600078e0004 */
[----:B------:R-:W2:Y:S01]  /*118b0*/  LDL R4, [R1+0x268] ;  /* 0x0002680001047983 */ /* 0x000ea20000100800 */
[----:B------:R-:W-:Y:S01]  /*118c0*/  @!P0 IMAD.MOV.U32 R20, RZ, RZ, R3 ;  /* 0x000000ffff148224 */ /* 0x000fe200078e0003 */
[----:B------:R-:W-:Y:S02]  /*118d0*/  LOP3.LUT R212, R212, 0xffff, RZ, 0xc0, !PT ;  /* 0x0000ffffd4d47812 */ /* 0x000fe400078ec0ff */
[----:B------:R-:W2:Y:S04]  /*118e0*/  LDL R3, [R1+0x1e4] ;  /* 0x0001e40001037983 */ /* 0x000ea80000100800 */
[----:B------:R4:W2:Y:S02]  /*118f0*/  @!P0 LDG.E.U8 R232, desc[UR40][R20.64] ;  /* 0x0000002814e88981 */ /* 0x0008a4000c1e1100 */
[----:B----4-:R-:W-:-:S02]  /*11900*/  @!P0 IMAD.MOV.U32 R21, RZ, RZ, R2 ;  /* 0x000000ffff158224 */ /* 0x010fc400078e0002 */
[----:B------:R-:W4:Y:S01]  /*11910*/  LDL R2, [R1+0x2e8] ;  /* 0x0002e80001027983 */ /* 0x000f220000100800 */
[----:B------:R-:W-:Y:S02]  /*11920*/  LOP3.LUT R210, R210, 0xffff, RZ, 0xc0, !PT ;  /* 0x0000ffffd2d27812 */ /* 0x000fe400078ec0ff */
[----:B------:R-:W-:Y:S02]  /*11930*/  LOP3.LUT R18, R18, 0xffff, RZ, 0xc0, !PT ;  /* 0x0000ffff12127812 */ /* 0x000fe400078ec0ff */
[----:B------:R-:W-:Y:S01]  /*11940*/  LOP3.LUT R19, R19, 0xffff, RZ, 0xc0, !PT ;  /* 0x0000ffff13137812 */ /* 0x000fe200078ec0ff */
[----:B------:R-:W-:Y:S01]  /*11950*/  @!P0 IMAD.MOV.U32 R20, RZ, RZ, R0 ;  /* 0x000000ffff148224 */ /* 0x000fe200078e0000 */
[----:B------:R-:W-:Y:S01]  /*11960*/  PRMT R23, R212, 0x3340, R210 ;  /* 0x00003340d4177816 */ /* 0x000fe200000000d2 */
[----:B------:R-:W2:Y:S01]  /*11970*/  LDL R0, [R1+0x1e8] ;  /* 0x0001e80001007983 */ /* 0x000ea20000100800 */
[----:B------:R-:W-:-:S04]  /*11980*/  PRMT R18, R18, 0x3340, R19 ;  /* 0x0000334012127816 */ /* 0x000fc80000000013 */
[----:B------:R-:W-:Y:S02]  /*11990*/  PRMT R23, R23, 0x5410, R18 ;  /* 0x0000541017177816 */ /* 0x000fe40000000012 */
[----:B------:R-:W-:Y:S02]  /*119a0*/  PRMT R167, RZ, 0x7610, R167 ;  /* 0x00007610ffa77816 */ /* 0x000fe400000000a7 */
[----:B------:R-:W-:Y:S01]  /*119b0*/  PRMT R166, RZ, 0x7610, R166 ;  /* 0x00007610ffa67816 */ /* 0x000fe200000000a6 */
[----:B----4-:R-:W-:Y:S02]  /*119c0*/  @!P0 IMAD.MOV.U32 R18, RZ, RZ, R2 ;  /* 0x000000ffff128224 */ /* 0x010fe400078e0002 */
[----:B------:R-:W4:Y:S01]  /*119d0*/  LDL R2, [R1+0x1a8] ;  /* 0x0001a80001027983 */ /* 0x000f220000100800 */
[----:B------:R-:W-:-:S03]  /*119e0*/  @!P0 IMAD.MOV.U32 R19, RZ, RZ, R174 ;  /* 0x000000ffff138224 */ /* 0x000fc600078e00ae */
[----:B------:R-:W4:Y:S04]  /*119f0*/  LDL R174, [R1+0x1a4] ;  /* 0x0001a40001ae7983 */ /* 0x000f280000100800 */
[----:B------:R3:W4:Y:S01]  /*11a00*/  @!P0 LDG.E.U8 R167, desc[UR40][R18.64] ;  /* 0x0000002812a78981 */ /* 0x000722000c1e1100 */
[----:B------:R-:W-:Y:S01]  /*11a10*/  PRMT R165, RZ, 0x7610, R165 ;  /* 0x00007610ffa57816 */ /* 0x000fe200000000a5 */
[----:B---3--:R-:W-:Y:S02]  /*11a20*/  @!P0 IMAD.MOV.U32 R18, RZ, RZ, R17 ;  /* 0x000000ffff128224 */ /* 0x008fe400078e0011 */
[----:B------:R-:W-:Y:S01]  /*11a30*/  @!P0 IMAD.MOV.U32 R19, RZ, RZ, R173 ;  /* 0x000000ffff138224 */ /* 0x000fe200078e00ad */
[----:B------:R-:W3:Y:S04]  /*11a40*/  LDL R17, [R1+0x168] ;  /* 0x0001680001117983 */ /* 0x000ee80000100800 */
[----:B------:R2:W3:Y:S04]  /*11a50*/  @!P0 LDG.E.U8 R166, desc[UR40][R18.64] ;  /* 0x0000002812a68981 */ /* 0x0004e8000c1e1100 */
[----:B------:R-:W3:Y:S01]  /*11a60*/  LDL R173, [R1+0x164] ;  /* 0x0001640001ad7983 */ /* 0x000ee20000100800 */
[----:B------:R-:W-:Y:S01]  /*11a70*/  PRMT R164, RZ, 0x7610, R164 ;  /* 0x00007610ffa47816 */ /* 0x000fe200000000a4 */
[----:B--2---:R-:W-:-:S02]  /*11a80*/  @!P0 IMAD.MOV.U32 R18, RZ, RZ, R4 ;  /* 0x000000ffff128224 */ /* 0x004fc400078e0004 */
[----:B------:R-:W-:Y:S01]  /*11a90*/  @!P0 IMAD.MOV.U32 R19, RZ, RZ, R5 ;  /* 0x000000ffff138224 */ /* 0x000fe200078e0005 */
[----:B------:R-:W2:Y:S04]  /*11aa0*/  LDL R4, [R1+0x128] ;  /* 0x0001280001047983 */ /* 0x000ea80000100800 */
[----:B------:R0:W2:Y:S04]  /*11ab0*/  @!P0 LDG.E.U8 R165, desc[UR40][R18.64] ;  /* 0x0000002812a58981 */ /* 0x0000a8000c1e1100 */
[----:B------:R-:W2:Y:S01]  /*11ac0*/  LDL R5, [R1+0x124] ;  /* 0x0001240001057983 */ /* 0x000ea20000100800 */
[----:B------:R-:W-:Y:S01]  /*11ad0*/  PRMT R159, RZ, 0x7610, R159 ;  /* 0x00007610ff9f7816 */ /* 0x000fe2000000009f */
[----:B0-----:R-:W-:-:S02]  /*11ae0*/  @!P0 IMAD.MOV.U32 R18, RZ, RZ, R175 ;  /* 0x000000ffff128224 */ /* 0x001fc400078e00af */
[----:B------:R-:W-:-:S05]  /*11af0*/  @!P0 IMAD.MOV.U32 R19, RZ, RZ, R176 ;  /* 0x000000ffff138224 */ /* 0x000fca00078e00b0 */
[----:B------:R0:W2:Y:S02]  /*11b00*/  @!P0 LDG.E.U8 R164, desc[UR40][R18.64] ;  /* 0x0000002812a48981 */ /* 0x0000a4000c1e1100 */
[----:B0-----:R-:W-:Y:S02]  /*11b10*/  @!P0 IMAD.MOV.U32 R18, RZ, RZ, R0 ;  /* 0x000000ffff128224 */ /* 0x001fe400078e0000 */
[----:B------:R-:W-:Y:S01]  /*11b20*/  @!P0 IMAD.MOV.U32 R19, RZ, RZ, R3 ;  /* 0x000000ffff138224 */ /* 0x000fe200078e0003 */
[----:B------:R-:W2:Y:S04]  /*11b30*/  LDL R0, [R1+0xe8] ;  /* 0x0000e80001007983 */ /* 0x000ea80000100800 */
[----:B------:R-:W2:Y:S04]  /*11b40*/  LDL R3, [R1+0xe4] ;  /* 0x0000e40001037983 */ /* 0x000ea80000100800 */
[----:B------:R4:W2:Y:S02]  /*11b50*/  @!P0 LDG.E.U8 R159, desc[UR40][R18.64] ;  /* 0x00000028129f8981 */ /* 0x0008a4000c1e1100 */
[----:B----4-:R-:W-:-:S02]  /*11b60*/  @!P0 IMAD.MOV.U32 R18, RZ, RZ, R2 ;  /* 0x000000ffff128224 */ /* 0x010fc400078e0002 */
[----:B------:R-:W4:Y:S01]  /*11b70*/  LDL R2, [R1+0xa8] ;  /* 0x0000a80001027983 */ /* 0x000f220000100800 */
[----:B------:R-:W-:Y:S02]  /*11b80*/  PRMT R230, RZ, 0x7610, R230 ;  /* 0x00007610ffe67816 */ /* 0x000fe400000000e6 */
[----:B------:R-:W-:Y:S01]  /*11b90*/  LOP3.LUT R251, R251, 0xffff, RZ, 0xc0, !PT ;  /* 0x0000fffffbfb7812 */ /* 0x000fe200078ec0ff */
[----:B------:R-:W4:Y:S01]  /*11ba0*/  LDL.LU R182, [R1+0x10] ;  /* 0x0000100001b67983 */ /* 0x000f220000300800 */
[----:B------:R-:W-:Y:S02]  /*11bb0*/  LOP3.LUT R233, R233, 0xffff, RZ, 0xc0, !PT ;  /* 0x0000ffffe9e97812 */ /* 0x000fe400078ec0ff */
[----:B------:R-:W-:Y:S01]  /*11bc0*/  LOP3.LUT R231, R231, 0xffff, RZ, 0xc0, !PT ;  /* 0x0000ffffe7e77812 */ /* 0x000fe200078ec0ff */
[----:B------:R0:W4:Y:S01]  /*11bd0*/  @!P0 LDG.E.U8 R230, desc[UR40][R20.64] ;  /* 0x0000002814e68981 */ /* 0x000122000c1e1100 */
[----:B------:R-:W-:Y:S02]  /*11be0*/  LOP3.LUT R228, R228, 0xffff, RZ, 0xc0, !PT ;  /* 0x0000ffffe4e47812 */ /* 0x000fe400078ec0ff */
[----:B------:R-:W-:Y:S01]  /*11bf0*/  LOP3.LUT R225, R225, 0xffff, RZ, 0xc0, !PT ;  /* 0x0000ffffe1e17812 */ /* 0x000fe200078ec0ff */
[----:B------:R-:W4:Y:S01]  /*11c00*/  LDL R178, [R1+0x64] ;  /* 0x0000640001b27983 */ /* 0x000f220000100800 */
[----:B------:R-:W-:-:S02]  /*11c10*/  LOP3.LUT R224, R224, 0xffff, RZ, 0xc0, !PT ;  /* 0x0000ffffe0e07812 */ /* 0x000fc400078ec0ff */
[----:B------:R-:W-:Y:S02]  /*11c20*/  LOP3.LUT R223, R223, 0xffff, RZ, 0xc0, !PT ;  /* 0x0000ffffdfdf7812 */ /* 0x000fe400078ec0ff */
[----:B------:R-:W-:Y:S02]  /*11c30*/  LOP3.LUT R222, R222, 0xffff, RZ, 0xc0, !PT ;  /* 0x0000ffffdede7812 */ /* 0x000fe400078ec0ff */
[----:B------:R-:W-:Y:S02]  /*11c40*/  LOP3.LUT R220, R220, 0xffff, RZ, 0xc0, !PT ;  /* 0x0000ffffdcdc7812 */ /* 0x000fe400078ec0ff */
[----:B------:R-:W-:Y:S02]  /*11c50*/  LOP3.LUT R218, R218, 0xffff, RZ, 0xc0, !PT ;  /* 0x0000ffffdada7812 */ /* 0x000fe400078ec0ff */
[----:B------:R-:W-:Y:S02]  /*11c60*/  LOP3.LUT R216, R216, 0xffff, RZ, 0xc0, !PT ;  /* 0x0000ffffd8d87812 */ /* 0x000fe400078ec0ff */
[----:B------:R-:W-:Y:S01]  /*11c70*/  LOP3.LUT R214, R214, 0xffff, RZ, 0xc0, !PT ;  /* 0x0000ffffd6d67812 */ /* 0x000fe200078ec0ff */
[----:B------:R-:W-:Y:S01]  /*11c80*/  @!P0 IMAD.MOV.U32 R19, RZ, RZ, R174 ;  /* 0x000000ffff138224 */ /* 0x000fe200078e00ae */
[----:B------:R-:W-:Y:S01]  /*11c90*/  PRMT R233, R251, 0x3340, R233 ;  /* 0x00003340fbe97816 */ /* 0x000fe200000000e9 */
[----:B------:R-:W4:Y:S01]  /*11ca0*/  LDL R175, [R1+0x820] ;  /* 0x0008200001af7983 */ /* 0x000f220000100800 */
[----:B0-----:R-:W-:-:S02]  /*11cb0*/  PRMT R20, R231, 0x3340, R228 ;  /* 0x00003340e7147816 */ /* 0x001fc400000000e4 */
[----:B------:R-:W-:Y:S01]  /*11cc0*/  PRMT R224, R225, 0x3340, R224 ;  /* 0x00003340e1e07816 */ /* 0x000fe200000000e0 */
[----:B------:R-:W4:Y:S01]  /*11cd0*/  LDL R176, [R1+0x420] ;  /* 0x0004200001b07983 */ /* 0x000f220000100800 */
[----:B------:R-:W-:Y:S02]  /*11ce0*/  PRMT R21, R223, 0x3340, R222 ;  /* 0x00003340df157816 */ /* 0x000fe400000000de */
[----:B------:R-:W-:Y:S01]  /*11cf0*/  PRMT R218, R220, 0x3340, R218 ;  /* 0x00003340dcda7816 */ /* 0x000fe200000000da */
[----:B------:R-:W4:Y:S01]  /*11d00*/  LDL R174, [R1+0x3dc] ;  /* 0x0003dc0001ae7983 */ /* 0x000f220000100800 */
[----:B------:R-:W-:Y:S02]  /*11d10*/  PRMT R22, R216, 0x3340, R214 ;  /* 0x00003340d8167816 */ /* 0x000fe400000000d6 */
[----:B------:R-:W-:Y:S02]  /*11d20*/  PRMT R20, R233, 0x5410, R20 ;  /* 0x00005410e9147816 */ /* 0x000fe40000000014 */
[----:B------:R-:W-:-:S02]  /*11d30*/  PRMT R21, R224, 0x5410, R21 ;  /* 0x00005410e0157816 */ /* 0x000fc40000000015 */
[----:B------:R-:W-:-:S05]  /*11d40*/  PRMT R22, R218, 0x5410, R22 ;  /* 0x00005410da167816 */ /* 0x000fca0000000016 */
[----:B------:R0:W-:Y:S01]  /*11d50*/  STS.128 [R177+UR8], R20 ;  /* 0x00000014b1007988 */ /* 0x0001e20008000c08 */
[----:B------:R-:W-:Y:S02]  /*11d60*/  PRMT R158, RZ, 0x7610, R158 ;  /* 0x00007610ff9e7816 */ /* 0x000fe4000000009e */
[----:B------:R-:W-:-:S04]  /*11d70*/  PRMT R157, RZ, 0x7610, R157 ;  /* 0x00007610ff9d7816 */ /* 0x000fc8000000009d */
[----:B------:R3:W4:Y:S04]  /*11d80*/  @!P0 LDG.E.U8 R158, desc[UR40][R18.64] ;  /* 0x00000028129e8981 */ /* 0x000728000c1e1100 */
[----:B0-----:R-:W4:Y:S01]  /*11d90*/  LDL R177, [R1+0x68] ;  /* 0x0000680001b17983 */ /* 0x001f220000100800 */
[----:B---3--:R-:W-:Y:S02]  /*11da0*/  @!P0 IMAD.MOV.U32 R18, RZ, RZ, R17 ;  /* 0x000000ffff128224 */ /* 0x008fe400078e0011 */
[----:B------:R-:W-:Y:S01]  /*11db0*/  @!P0 IMAD.MOV.U32 R19, RZ, RZ, R173 ;  /* 0x000000ffff138224 */ /* 0x000fe200078e00ad */
[----:B------:R-:W-:Y:S01]  /*11dc0*/  PRMT R156, RZ, 0x7610, R156 ;  /* 0x00007610ff9c7816 */ /* 0x000fe2000000009c */
[----:B------:R-:W3:Y:S04]  /*11dd0*/  LDL R173, [R1+0x3e0] ;  /* 0x0003e00001ad7983 */ /* 0x000ee80000100800 */
[----:B------:R2:W3:Y:S04]  /*11de0*/  @!P0 LDG.E.U8 R157, desc[UR40][R18.64] ;  /* 0x00000028129d8981 */ /* 0x0004e8000c1e1100 */
[----:B------:R-:W3:Y:S01]  /*11df0*/  LDL R17, [R1+0x39c] ;  /* 0x00039c0001117983 */ /* 0x000ee20000100800 */
[----:B------:R-:W-:Y:S01]  /*11e00*/  PRMT R155, RZ, 0x7610, R155 ;  /* 0x00007610ff9b7816 */ /* 0x000fe2000000009b */
[----:B--2---:R-:W-:-:S02]  /*11e10*/  @!P0 IMAD.MOV.U32 R18, RZ, RZ, R4 ;  /* 0x000000ffff128224 */ /* 0x004fc400078e0004 */
[----:B------:R-:W-:Y:S01]  /*11e20*/  @!P0 IMAD.MOV.U32 R19, RZ, RZ, R5 ;  /* 0x000000ffff138224 */ /* 0x000fe200078e0005 */
[----:B------:R-:W2:Y:S04]  /*11e30*/  LDL R4, [R1+0x35c] ;  /* 0x00035c0001047983 */ /* 0x000ea80000100800 */
[----:B------:R-:W2:Y:S04]  /*11e40*/  LDL R5, [R1+0x3a0] ;  /* 0x0003a00001057983 */ /* 0x000ea80000100800 */
[----:B------:R0:W2:Y:S02]  /*11e50*/  @!P0 LDG.E.U8 R156, desc[UR40][R18.64] ;  /* 0x00000028129c8981 */ /* 0x0000a4000c1e1100 */
[----:B0-----:R-:W-:-:S02]  /*11e60*/  @!P0 IMAD.MOV.U32 R18, RZ, RZ, R0 ;  /* 0x000000ffff128224 */ /* 0x001fc400078e0000 */
[----:B------:R-:W-:Y:S01]  /*11e70*/  @!P0 IMAD.MOV.U32 R19, RZ, RZ, R3 ;  /* 0x000000ffff138224 */ /* 0x000fe200078e0003 */
[----:B------:R-:W2:Y:S04]  /*11e80*/  LDL R0, [R1+0x320] ;  /* 0x0003200001007983 */ /* 0x000ea80000100800 */
[----:B------:R-:W2:Y:S04]  /*11e90*/  LDL R3, [R1+0x360] ;  /* 0x0003600001037983 */ /* 0x000ea80000100800 */
[----:B------:R4:W2:Y:S02]  /*11ea0*/  @!P0 LDG.E.U8 R155, desc[UR40][R18.64] ;  /* 0x00000028129b8981 */ /* 0x0008a4000c1e1100 */
[----:B----4-:R-:W-:-:S02]  /*11eb0*/  @!P0 IMAD.MOV.U32 R18, RZ, RZ, R2 ;  /* 0x000000ffff128224 */ /* 0x010fc400078e0002 */
[----:B------:R-:W4:Y:S01]  /*11ec0*/  LDL R2, [R1+0x31c] ;  /* 0x00031c0001027983 */ /* 0x000f220000100800 */
[----:B------:R-:W-:Y:S01]  /*11ed0*/  PRMT R238, RZ, 0x7610, R238 ;  /* 0x00007610ffee7816 */ /* 0x000fe200000000ee */
[----:B------:R-:W-:Y:S01]  /*11ee0*/  @!P0 IMAD.MOV.U32 R19, RZ, RZ, R179 ;  /* 0x000000ffff138224 */ /* 0x000fe200078e00b3 */
[----:B------:R-:W-:-:S04]  /*11ef0*/  PRMT R154, RZ, 0x7610, R154 ;  /* 0x00007610ff9a7816 */ /* 0x000fc8000000009a */
[----:B------:R0:W4:Y:S04]  /*11f00*/  @!P0 LDG.E.U8 R238, desc[UR40][R152.64] ;  /* 0x0000002898ee8981 */ /* 0x000128000c1e1100 */
[----:B------:R1:W4:Y:S01]  /*11f10*/  @!P0 LDG.E.U8 R154, desc[UR40][R18.64] ;  /* 0x00000028129a8981 */ /* 0x000322000c1e1100 */
[----:B0-----:R-:W-:Y:S01]  /*11f20*/  PRMT R153, RZ, 0x7610, R153 ;  /* 0x00007610ff997816 */ /* 0x001fe20000000099 */
[----:B-1----:R-:W-:Y:S01]  /*11f30*/  @!P0 IMAD.MOV.U32 R19, RZ, RZ, R178 ;  /* 0x000000ffff138224 */ /* 0x002fe200078e00b2 */
[----:B------:R-:W-:Y:S01]  /*11f40*/  PRMT R197, RZ, 0x7610, R197 ;  /* 0x00007610ffc57816 */ /* 0x000fe200000000c5 */
[----:B------:R-:W4:Y:S01]  /*11f50*/  LDL R178, [R1+0x864] ;  /* 0x0008640001b27983 */ /* 0x000f220000100800 */
[----:B------:R-:W-:Y:S02]  /*11f60*/  PRMT R195, RZ, 0x7610, R195 ;  /* 0x00007610ffc37816 */ /* 0x000fe400000000c3 */
[----:B------:R-:W-:-:S02]  /*11f70*/  PRMT R152, RZ, 0x7610, R152 ;  /* 0x00007610ff987816 */ /* 0x000fc40000000098 */
[----:B------:R-:W-:Y:S01]  /*11f80*/  PRMT R23, RZ, 0x7610, R23 ;  /* 0x00007610ff177816 */ /* 0x000fe20000000017 */
[----:B------:R-:W-:Y:S02]  /*11f90*/  @!P0 IMAD.MOV.U32 R18, RZ, RZ, R177 ;  /* 0x000000ffff128224 */ /* 0x000fe400078e00b1 */
[----:B------:R-:W4:Y:S04]  /*11fa0*/  LDL R177, [R1+0x21c] ;  /* 0x00021c0001b17983 */ /* 0x000f280000100800 */
[----:B------:R0:W4:Y:S02]  /*11fb0*/  @!P0 LDG.E.U8 R153, desc[UR40][R18.64] ;  /* 0x0000002812998981 */ /* 0x000124000c1e1100 */
[----:B0-----:R-:W-:Y:S02]  /*11fc0*/  @!P0 IMAD.MOV.U32 R18, RZ, RZ, R175 ;  /* 0x000000ffff128224 */ /* 0x001fe400078e00af */
[----:B------:R-:W-:Y:S01]  /*11fd0*/  @!P0 IMAD.MOV.U32 R19, RZ, RZ, R176 ;  /* 0x000000ffff138224 */ /* 0x000fe200078e00b0 */
[----:B------:R-:W4:Y:S04]  /*11fe0*/  LDL R175, [R1+0x29c] ;  /* 0x00029c0001af7983 */ /* 0x000f280000100800 */
[----:B------:R3:W4:Y:S01]  /*11ff0*/  @!P0 LDG.E.U8 R197, desc[UR40][R18.64] ;  /* 0x0000002812c58981 */ /* 0x000722000c1e1100 */
[----:B------:R-:W-:-:S03]  /*12000*/  LOP3.LUT R8, R8, 0xffff, RZ, 0xc0, !PT ;  /* 0x0000ffff08087812 */ /* 0x000fc600078ec0ff */
[----:B------:R-:W4:Y:S01]  /*12010*/  LDL R176, [R1+0x220] ;  /* 0x0002200001b07983 */ /* 0x000f220000100800 */
[----:B---3--:R-:W-:Y:S02]  /*12020*/  @!P0 IMAD.MOV.U32 R18, RZ, RZ, R173 ;  /* 0x000000ffff128224 */ /* 0x008fe400078e00ad */
[----:B------:R-:W-:Y:S01]  /*12030*/  @!P0 IMAD.MOV.U32 R19, RZ, RZ, R174 ;  /* 0x000000ffff138224 */ /* 0x000fe200078e00ae */
[----:B------:R-:W3:Y:S04]  /*12040*/  LDL R173, [R1+0x25c] ;  /* 0x00025c0001ad7983 */ /* 0x000ee80000100800 */
[----:B------:R2:W3:Y:S04]  /*12050*/  @!P0 LDG.E.U8 R195, desc[UR40][R18.64] ;  /* 0x0000002812c38981 */ /* 0x0004e8000c1e1100 */
[----:B------:R-:W3:Y:S01]  /*12060*/  LDL R174, [R1+0x2a0] ;  /* 0x0002a00001ae7983 */ /* 0x000ee20000100800 */
[----:B--2---:R-:W-:-:S02]  /*12070*/  @!P0 IMAD.MOV.U32 R18, RZ, RZ, R5 ;  /* 0x000000ffff128224 */ /* 0x004fc400078e0005 */
[----:B------:R-:W-:Y:S01]  /*12080*/  @!P0 IMAD.MOV.U32 R19, RZ, RZ, R17 ;  /* 0x000000ffff138224 */ /* 0x000fe200078e0011 */
[----:B------:R-:W2:Y:S04]  /*12090*/  LDL R5, [R1+0x260] ;  /* 0x0002600001057983 */ /* 0x000ea80000100800 */
[----:B------:R0:W2:Y:S02]  /*120a0*/  @!P0 LDG.E.U8 R152, desc[UR40][R18.64] ;  /* 0x0000002812988981 */ /* 0x0000a4000c1e1100 */
[----:B0-----:R-:W-:Y:S02]  /*120b0*/  @!P0 IMAD.MOV.U32 R18, RZ, RZ, R3 ;  /* 0x000000ffff128224 */ /* 0x001fe400078e0003 */
[----:B------:R-:W-:Y:S01]  /*120c0*/  @!P0 IMAD.MOV.U32 R19, RZ, RZ, R4 ;  /* 0x000000ffff138224 */ /* 0x000fe200078e0004 */
[----:B------:R-:W-:Y:S01]  /*120d0*/  LOP3.LUT R14, R14, 0xffff, RZ, 0xc0, !PT ;  /* 0x0000ffff0e0e7812 */ /* 0x000fe200078ec0ff */
[----:B------:R-:W2:Y:S04]  /*120e0*/  LDL R3, [R1+0x1e0] ;  /* 0x0001e00001037983 */ /* 0x000ea80000100800 */
[----:B------:R0:W2:Y:S01]  /*120f0*/  @!P0 LDG.E.U8 R23, desc[UR40][R18.64] ;  /* 0x0000002812178981 */ /* 0x0000a2000c1e1100 */
[----:B------:R-:W-:-:S02]  /*12100*/  LOP3.LUT R9, R9, 0xffff, RZ, 0xc0, !PT ;  /* 0x0000ffff09097812 */ /* 0x000fc400078ec0ff */
[----:B------:R-:W-:Y:S01]  /*12110*/  LOP3.LUT R13, R13, 0xffff, RZ, 0xc0, !PT ;  /* 0x0000ffff0d0d7812 */ /* 0x000fe200078ec0ff */
[----:B------:R-:W2:Y:S01]  /*12120*/  LDL R4, [R1+0x1dc] ;  /* 0x0001dc0001047983 */ /* 0x000ea20000100800 */
[----:B0-----:R-:W-:-:S03]  /*12130*/  @!P0 IMAD.MOV.U32 R18, RZ, RZ, R0 ;  /* 0x000000ffff128224 */ /* 0x001fc600078e0000 */
[----:B------:R-:W3:Y:S01]  /*12140*/  LDL R0, [R1+0x2e0] ;  /* 0x0002e00001007983 */ /* 0x000ee20000100800 */
[----:B----4-:R-:W-:-:S03]  /*12150*/  @!P0 IMAD.MOV.U32 R19, RZ, RZ, R2 ;  /* 0x000000ffff138224 */ /* 0x010fc600078e0002 */
[----:B------:R-:W4:Y:S01]  /*12160*/  LDL R2, [R1+0x2dc] ;  /* 0x0002dc0001027983 */ /* 0x000f220000100800 */
[----:B------:R-:W-:Y:S02]  /*12170*/  LOP3.LUT R16, R16, 0xffff, RZ, 0xc0, !PT ;  /* 0x0000ffff10107812 */ /* 0x000fe400078ec0ff */
[----:B------:R-:W-:Y:S02]  /*12180*/  LOP3.LUT R12, R12, 0xffff, RZ, 0xc0, !PT ;  /* 0x0000ffff0c0c7812 */ /* 0x000fe400078ec0ff */
[----:B------:R-:W-:Y:S02]  /*12190*/  LOP3.LUT R10, R10, 0xffff, RZ, 0xc0, !PT ;  /* 0x0000ffff0a0a7812 */ /* 0x000fe400078ec0ff */
[----:B------:R-:W-:Y:S02]  /*121a0*/  LOP3.LUT R11, R11, 0xffff, RZ, 0xc0, !PT ;  /* 0x0000ffff0b0b7812 */ /* 0x000fe400078ec0ff */
[----:B------:R-:W-:Y:S02]  /*121b0*/  PRMT R14, R8, 0x3340, R14 ;  /* 0x00003340080e7816 */ /* 0x000fe4000000000e */
[----:B------:R-:W-:-:S02]  /*121c0*/  PRMT R13, R9, 0x3340, R13 ;  /* 0x00003340090d7816 */ /* 0x000fc4000000000d */
[----:B------:R-:W-:Y:S02]  /*121d0*/  PRMT R12, R16, 0x3340, R12 ;  /* 0x00003340100c7816 */ /* 0x000fe4000000000c */
[----:B------:R-:W-:Y:S02]  /*121e0*/  PRMT R11, R10, 0x3340, R11 ;  /* 0x000033400a0b7816 */ /* 0x000fe4000000000b */
[----:B------:R-:W-:Y:S02]  /*121f0*/  PRMT R10, R14, 0x5410, R13 ;  /* 0x000054100e0a7816 */ /* 0x000fe4000000000d */
[----:B------:R-:W-:Y:S01]  /*12200*/  PRMT R11, R12, 0x5410, R11 ;  /* 0x000054100c0b7816 */ /* 0x000fe2000000000b */
[----:B---3--:R-:W-:Y:S02]  /*12210*/  @!P0 IMAD.MOV.U32 R12, RZ, RZ, R0 ;  /* 0x000000ffff0c8224 */ /* 0x008fe400078e0000 */
[----:B------:R-:W3:Y:S01]  /*12220*/  LDL R0, [R1+0x1a0] ;  /* 0x0001a00001007983 */ /* 0x000ee20000100800 */
[----:B----4-:R-:W-:-:S03]  /*12230*/  @!P0 IMAD.MOV.U32 R13, RZ, RZ, R2 ;  /* 0x000000ffff0d8224 */ /* 0x010fc600078e0002 */
[----:B------:R-:W4:Y:S01]  /*12240*/  LDL R2, [R1+0x19c] ;  /* 0x00019c0001027983 */ /* 0x000f220000100800 */
        /* <DEDUP_REMOVED lines=14> */
[----:B------:R-:W-:Y:S02]  /*12330*/  PRMT R22, RZ, 0x7610, R22 ;  /* 0x00007610ff167816 */ /* 0x000fe40000000016 */
[----:B------:R-:W-:Y:S01]  /*12340*/  PRMT R20, RZ, 0x7610, R20 ;  /* 0x00007610ff147816 */ /* 0x000fe20000000014 */
[----:B------:R0:W-:Y:S04]  /*12350*/  STS.128 [R178+UR8], R8 ;  /* 0x00000008b2007988 */ /* 0x0001e80008000c08 */
[----:B------:R1:W4:Y:S01]  /*12360*/  @!P0 LDG.E.U8 R22, desc[UR40][R18.64] ;  /* 0x0000002812168981 */ /* 0x000322000c1e1100 */
[----:B0-----:R-:W-:-:S02]  /*12370*/  @!P0 IMAD.MOV.U32 R8, RZ, RZ, R174 ;  /* 0x000000ffff088224 */ /* 0x001fc400078e00ae */
[----:B------:R-:W-:Y:S01]  /*12380*/  @!P0 IMAD.MOV.U32 R9, RZ, RZ, R175 ;  /* 0x000000ffff098224 */ /* 0x000fe200078e00af */
[----:B-1----:R-:W-:Y:S01]  /*12390*/  PRMT R19, RZ, 0x7610, R19 ;  /* 0x00007610ff137816 */ /* 0x002fe20000000013 */
[----:B------:R-:W4:Y:S04]  /*123a0*/  LDL R175, [R1+0x15c] ;  /* 0x00015c0001af7983 */ /* 0x000f280000100800 */
[----:B------:R2:W4:Y:S04]  /*123b0*/  @!P0 LDG.E.U8 R20, desc[UR40][R8.64] ;  /* 0x0000002808148981 */ /* 0x000528000c1e1100 */
[----:B------:R-:W4:Y:S01]  /*123c0*/  LDL R174, [R1+0x160] ;  /* 0x0001600001ae7983 */ /* 0x000f220000100800 */
        /* <DEDUP_REMOVED lines=15> */
[----:B---3--:R-:W-:-:S02]  /*124c0*/  @!P0 IMAD.MOV.U32 R8, RZ, RZ, R0 ;  /* 0x000000ffff088224 */ /* 0x008fc400078e0000 */
[----:B------:R-:W3:Y:S01]  /*124d0*/  LDL R0, [R1+0xa0] ;  /* 0x0000a00001007983 */ /* 0x000ee20000100800 */
[----:B----4-:R-:W-:-:S03]  /*124e0*/  @!P0 IMAD.MOV.U32 R9, RZ, RZ, R2 ;  /* 0x000000ffff098224 */ /* 0x010fc600078e0002 */
[----:B------:R-:W4:Y:S04]  /*124f0*/  LDL R2, [R1+0x9c] ;  /* 0x00009c0001027983 */ /* 0x000f280000100800 */
[----:B------:R-:W4:Y:S04]  /*12500*/  LDL.LU R183, [R1+0x18] ;  /* 0x0000180001b77983 */ /* 0x000f280000300800 */
[----:B------:R-:W4:Y:S04]  /*12510*/  LDL.LU R184, [R1+0x14] ;  /* 0x0000140001b87983 */ /* 0x000f280000300800 */
[----:B------:R-:W4:Y:S04]  /*12520*/  LDL.LU R182, [R1+0xc] ;  /* 0x00000c0001b67983 */ /* 0x000f280000300800 */
[----:B------:R-:W4:Y:S04]  /*12530*/  LDL R179, [R1+0x5c] ;  /* 0x00005c0001b37983 */ /* 0x000f280000100800 */
[----:B------:R-:W4:Y:S01]  /*12540*/  LDL R178, [R1+0x60] ;  /* 0x0000600001b27983 */ /* 0x000f220000100800 */
[----:B------:R-:W-:-:S03]  /*12550*/  PRMT R16, RZ, 0x7610, R16 ;  /* 0x00007610ff107816 */ /* 0x000fc60000000010 */
[----:B------:R-:W4:Y:S04]  /*12560*/  LDL R177, [R1+0x418] ;  /* 0x0004180001b17983 */ /* 0x000f280000100800 */
[----:B------:R-:W4:Y:S01]  /*12570*/  LDL R176, [R1+0x41c] ;  /* 0x00041c0001b07983 */ /* 0x000f220000100800 */
[----:B------:R-:W-:-:S03]  /*12580*/  PRMT R15, RZ, 0x7610, R15 ;  /* 0x00007610ff0f7816 */ /* 0x000fc6000000000f */
[----:B------:R0:W4:Y:S01]  /*12590*/  @!P0 LDG.E.U8 R16, desc[UR40][R8.64] ;  /* 0x0000002808108981 */ /* 0x000122000c1e1100 */
[----:B------:R-:W-:Y:S02]  /*125a0*/  PRMT R21, RZ, 0x7610, R21 ;  /* 0x00007610ff157816 */ /* 0x000fe40000000015 */
[----:B------:R-:W-:Y:S01]  /*125b0*/  PRMT R14, RZ, 0x7610, R14 ;  /* 0x00007610ff0e7816 */ /* 0x000fe2000000000e */
[----:B------:R-:W4:Y:S04]  /*125c0*/  LDL R181, [R1+0x860] ;  /* 0x0008600001b57983 */ /* 0x000f280000100800 */
[----:B------:R1:W4:Y:S01]  /*125d0*/  @!P0 LDG.E.U8 R21, desc[UR40][R12.64] ;  /* 0x000000280c158981 */ /* 0x000322000c1e1100 */
[----:B------:R-:W-:Y:S02]  /*125e0*/  PRMT R11, RZ, 0x7610, R11 ;  /* 0x00007610ff0b7816 */ /* 0x000fe4000000000b */
[----:B------:R-:W-:Y:S01]  /*125f0*/  PRMT R193, RZ, 0x7610, R193 ;  /* 0x00007610ffc17816 */ /* 0x000fe200000000c1 */
[----:B------:R-:W4:Y:S01]  /*12600*/  LDL R180, [R1+0x294] ;  /* 0x0002940001b47983 */ /* 0x000f220000100800 */
[----:B0-----:R-:W-:-:S03]  /*12610*/  @!P0 IMAD.MOV.U32 R9, RZ, RZ, R175 ;  /* 0x000000ffff098224 */ /* 0x001fc600078e00af */
[----:B------:R-:W4:Y:S01]  /*12620*/  LDL R175, [R1+0x3d4] ;  /* 0x0003d40001af7983 */ /* 0x000f220000100800 */
[----:B------:R-:W-:-:S03]  /*12630*/  @!P0 IMAD.MOV.U32 R8, RZ, RZ, R174 ;  /* 0x000000ffff088224 */ /* 0x000fc600078e00ae */
[----:B------:R-:W4:Y:S04]  /*12640*/  LDL R174, [R1+0x3d8] ;  /* 0x0003d80001ae7983 */ /* 0x000f280000100800 */
[----:B------:R2:W4:Y:S01]  /*12650*/  @!P0 LDG.E.U8 R15, desc[UR40][R8.64] ;  /* 0x00000028080f8981 */ /* 0x000522000c1e1100 */
[----:B-1----:R-:W-:Y:S01]  /*12660*/  PRMT R13, RZ, 0x7610, R13 ;  /* 0x00007610ff0d7816 */ /* 0x002fe2000000000d */
[----:B--2---:R-:W-:Y:S02]  /*12670*/  @!P0 IMAD.MOV.U32 R8, RZ, RZ, R5 ;  /* 0x000000ffff088224 */ /* 0x004fe400078e0005 */
[----:B------:R-:W-:Y:S01]  /*12680*/  @!P0 IMAD.MOV.U32 R9, RZ, RZ, R173 ;  /* 0x000000ffff098224 */ /* 0x000fe200078e00ad */
[----:B------:R-:W2:Y:S04]  /*12690*/  LDL R5, [R1+0x398] ;  /* 0x0003980001057983 */ /* 0x000ea80000100800 */
[----:B------:R-:W2:Y:S04]  /*126a0*/  LDL R173, [R1+0x394] ;  /* 0x0003940001ad7983 */ /* 0x000ea80000100800 */
[----:B------:R0:W2:Y:S02]  /*126b0*/  @!P0 LDG.E.U8 R14, desc[UR40][R8.64] ;  /* 0x00000028080e8981 */ /* 0x0000a4000c1e1100 */
[----:B0-----:R-:W-:-:S02]  /*126c0*/  @!P0 IMAD.MOV.U32 R8, RZ, RZ, R3 ;  /* 0x000000ffff088224 */ /* 0x001fc400078e0003 */
[----:B------:R-:W2:Y:S01]  /*126d0*/  LDL R3, [R1+0x358] ;  /* 0x0003580001037983 */ /* 0x000ea20000100800 */
[----:B------:R-:W-:-:S03]  /*126e0*/  @!P0 IMAD.MOV.U32 R9, RZ, RZ, R4 ;  /* 0x000000ffff098224 */ /* 0x000fc600078e0004 */
[----:B------:R-:W2:Y:S04]  /*126f0*/  LDL R4, [R1+0x354] ;  /* 0x0003540001047983 */ /* 0x000ea80000100800 */
[----:B------:R3:W2:Y:S02]  /*12700*/  @!P0 LDG.E.U8 R13, desc[UR40][R8.64] ;  /* 0x00000028080d8981 */ /* 0x0006a4000c1e1100 */
[----:B---3--:R-:W-:Y:S02]  /*12710*/  @!P0 IMAD.MOV.U32 R8, RZ, RZ, R0 ;  /* 0x000000ffff088224 */ /* 0x008fe400078e0000 */
[----:B------:R-:W3:Y:S01]  /*12720*/  LDL R0, [R1+0x318] ;  /* 0x0003180001007983 */ /* 0x000ee20000100800 */
[----:B----4-:R-:W-:-:S03]  /*12730*/  @!P0 IMAD.MOV.U32 R9, RZ, RZ, R2 ;  /* 0x000000ffff098224 */ /* 0x010fc600078e0002 */
[----:B------:R-:W4:Y:S01]  /*12740*/  LDL R2, [R1+0x314] ;  /* 0x0003140001027983 */ /* 0x000f220000100800 */
[----:B------:R-:W-:-:S06]  /*12750*/  PRMT R12, RZ, 0x7610, R12 ;  /* 0x00007610ff0c7816 */ /* 0x000fcc000000000c */
[----:B------:R0:W4:Y:S02]  /*12760*/  @!P0 LDG.E.U8 R12, desc[UR40][R8.64] ;  /* 0x00000028080c8981 */ /* 0x000124000c1e1100 */
[----:B0-----:R-:W-:Y:S02]  /*12770*/  @!P0 IMAD.MOV.U32 R9, RZ, RZ, R179 ;  /* 0x000000ffff098224 */ /* 0x001fe400078e00b3 */
[----:B------:R-:W-:Y:S01]  /*12780*/  @!P0 IMAD.MOV.U32 R8, RZ, RZ, R178 ;  /* 0x000000ffff088224 */ /* 0x000fe200078e00b2 */
[----:B------:R-:W-:Y:S01]  /*12790*/  PRMT R189, RZ, 0x7610, R189 ;  /* 0x00007610ffbd7816 */ /* 0x000fe200000000bd */
[----:B------:R-:W4:Y:S04]  /*127a0*/  LDL R179, [R1+0x254] ;  /* 0x0002540001b37983 */ /* 0x000f280000100800 */
[----:B------:R0:W4:Y:S01]  /*127b0*/  @!P0 LDG.E.U8 R11, desc[UR40][R8.64] ;  /* 0x00000028080b8981 */ /* 0x000122000c1e1100 */
[----:B------:R-:W-:-:S02]  /*127c0*/  PRMT R10, RZ, 0x7610, R10 ;  /* 0x00007610ff0a7816 */ /* 0x000fc4000000000a */
[----:B------:R-:W-:Y:S01]  /*127d0*/  LOP3.LUT R161, R161, 0xffff, RZ, 0xc0, !PT ;  /* 0x0000ffffa1a17812 */ /* 0x000fe200078ec0ff */
[----:B------:R-:W4:Y:S01]  /*127e0*/  LDL R178, [R1+0x214] ;  /* 0x0002140001b27983 */ /* 0x000f220000100800 */
[----:B0-----:R-:W-:Y:S02]  /*127f0*/  @!P0 IMAD.MOV.U32 R8, RZ, RZ, R176 ;  /* 0x000000ffff088224 */ /* 0x001fe400078e00b0 */
[----:B------:R-:W-:Y:S01]  /*12800*/  @!P0 IMAD.MOV.U32 R9, RZ, RZ, R177 ;  /* 0x000000ffff098224 */ /* 0x000fe200078e00b1 */
[----:B------:R-:W-:Y:S01]  /*12810*/  LOP3.LUT R162, R162, 0xffff, RZ, 0xc0, !PT ;  /* 0x0000ffffa2a27812 */ /* 0x000fe200078ec0ff */
[----:B------:R-:W4:Y:S04]  /*12820*/  LDL R177, [R1+0x1d4] ;  /* 0x0001d40001b17983 */ /* 0x000f280000100800 */
[----:B------:R0:W4:Y:S01]  /*12830*/  @!P0 LDG.E.U8 R193, desc[UR40][R8.64] ;  /* 0x0000002808c18981 */ /* 0x000122000c1e1100 */
[----:B------:R-:W-:-:S02]  /*12840*/  LOP3.LUT R163, R163, 0xffff, RZ, 0xc0, !PT ;  /* 0x0000ffffa3a37812 */ /* 0x000fc400078ec0ff */
[----:B------:R-:W-:Y:S01]  /*12850*/  LOP3.LUT R168, R168, 0xffff, RZ, 0xc0, !PT ;  /* 0x0000ffffa8a87812 */ /* 0x000fe200078ec0ff */
[----:B------:R-:W4:Y:S01]  /*12860*/  LDL R176, [R1+0x1d8] ;  /* 0x0001d80001b07983 */ /* 0x000f220000100800 */
[----:B0-----:R-:W-:Y:S02]  /*12870*/  @!P0 IMAD.MOV.U32 R9, RZ, RZ, R175 ;  /* 0x000000ffff098224 */ /* 0x001fe400078e00af */
[----:B------:R-:W-:-:S05]  /*12880*/  @!P0 IMAD.MOV.U32 R8, RZ, RZ, R174 ;  /* 0x000000ffff088224 */ /* 0x000fca00078e00ae */
[----:B------:R2:W4:Y:S02]  /*12890*/  @!P0 LDG.E.U8 R189, desc[UR40][R8.64] ;  /* 0x0000002808bd8981 */ /* 0x000524000c1e1100 */
[----:B--2---:R-:W-:Y:S02]  /*128a0*/  @!P0 IMAD.MOV.U32 R8, RZ, RZ, R5 ;  /* 0x000000ffff088224 */ /* 0x004fe400078e0005 */
[----:B------:R-:W2:Y:S01]  /*128b0*/  LDL R5, [R1+0x298] ;  /* 0x0002980001057983 */ /* 0x000ea20000100800 */
[----:B------:R-:W-:-:S05]  /*128c0*/  @!P0 IMAD.MOV.U32 R9, RZ, RZ, R173 ;  /* 0x000000ffff098224 */ /* 0x000fca00078e00ad */
[----:B------:R0:W2:Y:S02]  /*128d0*/  @!P0 LDG.E.U8 R10, desc[UR40][R8.64] ;  /* 0x00000028080a8981 */ /* 0x0000a4000c1e1100 */
[----:B0-----:R-:W-:Y:S01]  /*128e0*/  PRMT R9, RZ, 0x7610, R9 ;  /* 0x00007610ff097816 */ /* 0x001fe20000000009 */
[----:B------:R-:W-:Y:S02]  /*128f0*/  @!P0 IMAD.MOV.U32 R174, RZ, RZ, R3 ;  /* 0x000000ffffae8224 */ /* 0x000fe400078e0003 */
        /* <DEDUP_REMOVED lines=8> */
[----:B------:R-:W-:Y:S02]  /*12980*/  LOP3.LUT R169, R169, 0xffff, RZ, 0xc0, !PT ;  /* 0x0000ffffa9a97812 */ /* 0x000fe400078ec0ff */
[----:B------:R-:W-:Y:S02]  /*12990*/  LOP3.LUT R170, R170, 0xffff, RZ, 0xc0, !PT ;  /* 0x0000ffffaaaa7812 */ /* 0x000fe400078ec0ff */
[----:B------:R-:W-:Y:S02]  /*129a0*/  PRMT R161, R161, 0x3340, R162 ;  /* 0x00003340a1a17816 */ /* 0x000fe400000000a2 */
[----:B------:R-:W-:Y:S02]  /*129b0*/  PRMT R168, R163, 0x3340, R168 ;  /* 0x00003340a3a87816 */ /* 0x000fe400000000a8 */
[----:B------:R-:W-:-:S04]  /*129c0*/  PRMT R162, R169, 0x3340, R170 ;  /* 0x00003340a9a27816 */ /* 0x000fc800000000aa */
[----:B------:R-:W-:Y:S01]  /*129d0*/  PRMT R162, R168, 0x5410, R162 ;  /* 0x00005410a8a27816 */ /* 0x000fe200000000a2 */
[----:B---3--:R-:W-:Y:S02]  /*129e0*/  @!P0 IMAD.MOV.U32 R168, RZ, RZ, R0 ;  /* 0x000000ffffa88224 */ /* 0x008fe400078e0000 */
[----:B------:R-:W3:Y:S01]  /*129f0*/  LDL R0, [R1+0x198] ;  /* 0x0001980001007983 */ /* 0x000ee20000100800 */
[----:B----4-:R-:W-:-:S03]  /*12a00*/  @!P0 IMAD.MOV.U32 R169, RZ, RZ, R2 ;  /* 0x000000ffffa98224 */ /* 0x010fc600078e0002 */
        /* <DEDUP_REMOVED lines=11> */
[----:B------:R-:W-:Y:S01]  /*12ac0*/  LOP3.LUT R203, R203, 0xffff, RZ, 0xc0, !PT ;  /* 0x0000ffffcbcb7812 */ /* 0x000fe200078ec0ff */
[----:B------:R-:W4:Y:S01]  /*12ad0*/  LDL R183, [R1+0x30c] ;  /* 0x00030c0001b77983 */ /* 0x000f220000100800 */
[----:B------:R-:W-:Y:S02]  /*12ae0*/  LOP3.LUT R199, R199, 0xffff, RZ, 0xc0, !PT ;  /* 0x0000ffffc7c77812 */ /* 0x000fe400078ec0ff */
[----:B0-----:R-:W-:Y:S01]  /*12af0*/  LOP3.LUT R174, R184, 0xffff, RZ, 0xc0, !PT ;  /* 0x0000ffffb8ae7812 */ /* 0x001fe200078ec0ff */
[----:B------:R-:W4:Y:S01]  /*12b00*/  LDL R187, [R1+0x14c] ;  /* 0x00014c0001bb7983 */ /* 0x000f220000100800 */
[----:B------:R-:W-:Y:S02]  /*12b10*/  LOP3.LUT R175, R182, 0xffff, RZ, 0xc0, !PT ;  /* 0x0000ffffb6af7812 */ /* 0x000fe400078ec0ff */
[----:B------:R-:W-:Y:S01]  /*12b20*/  PRMT R173, R173, 0x3340, R174 ;  /* 0x00003340adad7816 */ /* 0x000fe200000000ae */
[----:B------:R-:W4:Y:S01]  /*12b30*/  LDL R182, [R1+0x310] ;  /* 0x0003100001b67983 */ /* 0x000f220000100800 */
[----:B------:R-:W-:-:S02]  /*12b40*/  PRMT R6, R175, 0x3340, R6 ;  /* 0x00003340af067816 */ /* 0x000fc40000000006 */
[----:B------:R-:W-:Y:S01]  /*12b50*/  PRMT R7, R7, 0x3340, R160 ;  /* 0x0000334007077816 */ /* 0x000fe200000000a0 */
[----:B------:R-:W4:Y:S01]  /*12b60*/  LDL R174, [R1+0x98] ;  /* 0x0000980001ae7983 */ /* 0x000f220000100800 */
[----:B------:R-:W-:Y:S02]  /*12b70*/  PRMT R171, R171, 0x3340, R172 ;  /* 0x00003340abab7816 */ /* 0x000fe400000000ac */
[----:B------:R-:W-:Y:S01]  /*12b80*/  PRMT R163, R203, 0x3340, R199 ;  /* 0x00003340cba37816 */ /* 0x000fe200000000c7 */
[----:B------:R-:W4:Y:S01]  /*12b90*/  LDL R172, [R1+0xd8] ;  /* 0x0000d80001ac7983 */ /* 0x000f220000100800 */
[----:B------:R-:W-:Y:S02]  /*12ba0*/  PRMT R160, R173, 0x5410, R6 ;  /* 0x00005410ada07816 */ /* 0x000fe40000000006 */
[----:B------:R-:W-:Y:S01]  /*12bb0*/  PRMT R161, R7, 0x5410, R161 ;  /* 0x0000541007a17816 */ /* 0x000fe200000000a1 */
[----:B------:R-:W4:Y:S01]  /*12bc0*/  LDL R173, [R1+0xd4] ;  /* 0x0000d40001ad7983 */ /* 0x000f220000100800 */
[----:B------:R-:W-:-:S03]  /*12bd0*/  PRMT R163, R171, 0x5410, R163 ;  /* 0x00005410aba37816 */ /* 0x000fc600000000a3 */
[----:B------:R-:W4:Y:S04]  /*12be0*/  LDL R175, [R1+0x94] ;  /* 0x0000940001af7983 */ /* 0x000f280000100800 */
[----:B------:R2:W-:Y:S01]  /*12bf0*/  STS.128 [R181+UR8], R160 ;  /* 0x000000a0b5007988 */ /* 0x0005e20008000c08 */
[----:B------:R-:W-:Y:S02]  /*12c00*/  PRMT R7, RZ, 0x7610, R7 ;  /* 0x00007610ff077816 */ /* 0x000fe40000000007 */
[----:B------:R-:W-:Y:S01]  /*12c10*/  PRMT R6, RZ, 0x7610, R6 ;  /* 0x00007610ff067816 */ /* 0x000fe20000000006 */
[----:B------:R-:W4:Y:S04]  /*12c20*/  LDL R184, [R1+0x20c] ;  /* 0x00020c0001b87983 */ /* 0x000f280000100800 */
[----:B------:R0:W4:Y:S04]  /*12c30*/  @!P0 LDG.E.U8 R7, desc[UR40][R168.64] ;  /* 0x00000028a8078981 */ /* 0x000128000c1e1100 */
[----:B------:R-:W4:Y:S01]  /*12c40*/  LDL R186, [R1+0x150] ;  /* 0x0001500001ba7983 */ /* 0x000f220000100800 */
[----:B--2---:R-:W-:Y:S01]  /*12c50*/  @!P0 IMAD.MOV.U32 R162, RZ, RZ, R5 ;  /* 0x000000ffffa28224 */ /* 0x004fe200078e0005 */
[----:B------:R-:W-:-:S02]  /*12c60*/  PRMT R160, RZ, 0x7610, R160 ;  /* 0x00007610ffa07816 */ /* 0x000fc400000000a0 */
[----:B------:R-:W2:Y:S01]  /*12c70*/  LDL R5, [R1+0x158] ;  /* 0x0001580001057983 */ /* 0x000ea20000100800 */
[----:B------:R-:W-:Y:S01]  /*12c80*/  @!P0 IMAD.MOV.U32 R163, RZ, RZ, R180 ;  /* 0x000000ffffa38224 */ /* 0x000fe200078e00b4 */
[----:B------:R-:W-:Y:S01]  /*12c90*/  PRMT R161, RZ, 0x7610, R161 ;  /* 0x00007610ffa17816 */ /* 0x000fe200000000a1 */
[----:B0-----:R-:W-:Y:S01]  /*12ca0*/  @!P0 IMAD.MOV.U32 R168, RZ, RZ, R4 ;  /* 0x000000ffffa88224 */ /* 0x001fe200078e0004 */
[----:B------:R-:W2:Y:S01]  /*12cb0*/  LDL R181, [R1+0x2cc] ;  /* 0x0002cc0001b57983 */ /* 0x000ea20000100800 */
[----:B------:R-:W-:-:S03]  /*12cc0*/  @!P0 IMAD.MOV.U32 R169, RZ, RZ, R178 ;  /* 0x000000ffffa98224 */ /* 0x000fc600078e00b2 */
[----:B------:R0:W2:Y:S04]  /*12cd0*/  @!P0 LDG.E.U8 R6, desc[UR40][R162.64] ;  /* 0x00000028a2068981 */ /* 0x0000a8000c1e1100 */
[----:B------:R-:W2:Y:S04]  /*12ce0*/  LDL R4, [R1+0x114] ;  /* 0x0001140001047983 */ /* 0x000ea80000100800 */
[----:B------:R1:W2:Y:S01]  /*12cf0*/  @!P0 LDG.E.U8 R161, desc[UR40][R168.64] ;  /* 0x00000028a8a18981 */ /* 0x0002a2000c1e1100 */
[----:B0-----:R-:W-:Y:S02]  /*12d00*/  @!P0 IMAD.MOV.U32 R162, RZ, RZ, R3 ;  /* 0x000000ffffa28224 */ /* 0x001fe400078e0003 */
[----:B------:R-:W-:Y:S01]  /*12d10*/  @!P0 IMAD.MOV.U32 R163, RZ, RZ, R179 ;  /* 0x000000ffffa38224 */ /* 0x000fe200078e00b3 */
[----:B------:R-:W2:Y:S04]  /*12d20*/  LDL R3, [R1+0x118] ;  /* 0x0001180001037983 */ /* 0x000ea80000100800 */
[----:B------:R0:W2:Y:S01]  /*12d30*/  @!P0 LDG.E.U8 R160, desc[UR40][R162.64] ;  /* 0x00000028a2a08981 */ /* 0x0000a2000c1e1100 */
[----:B-1----:R-:W-:-:S02]  /*12d40*/  @!P0 IMAD.MOV.U32 R168, RZ, RZ, R176 ;  /* 0x000000ffffa88224 */ /* 0x002fc400078e00b0 */
[----:B------:R-:W-:Y:S01]  /*12d50*/  @!P0 IMAD.MOV.U32 R169, RZ, RZ, R177 ;  /* 0x000000ffffa98224 */ /* 0x000fe200078e00b1 */
[----:B------:R-:W2:Y:S04]  /*12d60*/  LDL R176, [R1+0x410] ;  /* 0x0004100001b07983 */ /* 0x000ea80000100800 */
[----:B------:R-:W2:Y:S01]  /*12d70*/  LDL R178, [R1+0x34c] ;  /* 0x00034c0001b27983 */ /* 0x000ea20000100800 */
[----:B0-----:R-:W-:-:S03]  /*12d80*/  PRMT R162, RZ, 0x7610, R162 ;  /* 0x00007610ffa27816 */ /* 0x001fc600000000a2 */
[----:B------:R-:W2:Y:S04]  /*12d90*/  LDL R180, [R1+0x2d0] ;  /* 0x0002d00001b47983 */ /* 0x000ea80000100800 */
[----:B------:R3:W2:Y:S04]  /*12da0*/  @!P0 LDG.E.U8 R162, desc[UR40][R168.64] ;  /* 0x00000028a8a28981 */ /* 0x0006a8000c1e1100 */
[----:B------:R-:W2:Y:S04]  /*12db0*/  LDL R249, [R1+0x10c] ;  /* 0x00010c0001f97983 */ /* 0x000ea80000100800 */
[----:B------:R-:W2:Y:S04]  /*12dc0*/  LDL R191, [R1+0x110] ;  /* 0x0001100001bf7983 */ /* 0x000ea80000100800 */
[----:B------:R-:W2:Y:S01]  /*12dd0*/  LDL R190, [R1+0xcc] ;  /* 0x0000cc0001be7983 */ /* 0x000ea20000100800 */
[----:B------:R-:W-:-:S03]  /*12de0*/  PRMT R188, RZ, 0x7610, R188 ;  /* 0x00007610ffbc7816 */ /* 0x000fc600000000bc */
[----:B------:R-:W2:Y:S01]  /*12df0*/  LDL R250, [R1+0x3c4] ;  /* 0x0003c40001fa7983 */ /* 0x000ea20000100800 */
[----:B---3--:R-:W-:-:S03]  /*12e00*/  @!P0 IMAD.MOV.U32 R168, RZ, RZ, R0 ;  /* 0x000000ffffa88224 */ /* 0x008fc600078e0000 */
[----:B------:R-:W3:Y:S01]  /*12e10*/  LDL R0, [R1+0x58] ;  /* 0x0000580001007983 */ /* 0x000ee20000100800 */
[----:B----4-:R-:W-:-:S03]  /*12e20*/  @!P0 IMAD.MOV.U32 R169, RZ, RZ, R2 ;  /* 0x000000ffffa98224 */ /* 0x010fc600078e0002 */
[----:B------:R-:W4:Y:S01]  /*12e30*/  LDL R2, [R1+0x54] ;  /* 0x0000540001027983 */ /* 0x000f220000100800 */
[----:B------:R-:W-:-:S06]  /*12e40*/  PRMT R163, RZ, 0x7610, R163 ;  /* 0x00007610ffa37816 */ /* 0x000fcc00000000a3 */
[----:B------:R0:W4:Y:S01]  /*12e50*/  @!P0 LDG.E.U8 R163, desc[UR40][R168.64] ;  /* 0x00000028a8a38981 */ /* 0x000122000c1e1100 */
[----:B------:R-:W-:Y:S01]  /*12e60*/  @!P0 IMAD.MOV.U32 R171, RZ, RZ, R170 ;  /* 0x000000ffffab8224 */ /* 0x000fe200078e00aa */
[----:B0-----:R-:W-:Y:S02]  /*12e70*/  PRMT R168, RZ, 0x7610, R168 ;  /* 0x00007610ffa87816 */ /* 0x001fe400000000a8 */
[----:B------:R-:W-:Y:S01]  /*12e80*/  PRMT R169, RZ, 0x7610, R169 ;  /* 0x00007610ffa97816 */ /* 0x000fe200000000a9 */
[----:B--2---:R-:W-:Y:S02]  /*12e90*/  @!P0 IMAD.MOV.U32 R170, RZ, RZ, R5 ;  /* 0x000000ffffaa8224 */ /* 0x004fe400078e0005 */
[----:B------:R-:W2:Y:S04]  /*12ea0*/  LDL R5, [R1+0x414] ;  /* 0x0004140001057983 */ /* 0x000ea80000100800 */
[----:B------:R0:W2:Y:S02]  /*12eb0*/  @!P0 LDG.E.U8 R168, desc[UR40][R170.64] ;  /* 0x00000028aaa88981 */ /* 0x0000a4000c1e1100 */
[----:B0-----:R-:W-:-:S02]  /*12ec0*/  @!P0 IMAD.MOV.U32 R171, RZ, RZ, R4 ;  /* 0x000000ffffab8224 */ /* 0x001fc400078e0004 */
[----:B------:R-:W2:Y:S01]  /*12ed0*/  LDL R4, [R1+0x3cc] ;  /* 0x0003cc0001047983 */ /* 0x000ea20000100800 */
[----:B------:R-:W-:-:S03]  /*12ee0*/  @!P0 IMAD.MOV.U32 R170, RZ, RZ, R3 ;  /* 0x000000ffffaa8224 */ /* 0x000fc600078e0003 */
[----:B------:R-:W2:Y:S04]  /*12ef0*/  LDL R3, [R1+0x3d0] ;  /* 0x0003d00001037983 */ /* 0x000ea80000100800 */
[----:B------:R0:W2:Y:S02]  /*12f00*/  @!P0 LDG.E.U8 R169, desc[UR40][R170.64] ;  /* 0x00000028aaa98981 */ /* 0x0000a4000c1e1100 */
[----:B0-----:R-:W-:-:S06]  /*12f10*/  PRMT R170, RZ, 0x7610, R170 ;  /* 0x00007610ffaa7816 */ /* 0x001fcc00000000aa */
[----:B------:R0:W2:Y:S02]  /*12f20*/  @!P0 LDG.E.U8 R170, desc[UR40][R172.64] ;  /* 0x00000028acaa8981 */ /* 0x0000a4000c1e1100 */
[----:B0-----:R-:W-:Y:S02]  /*12f30*/  @!P0 IMAD.MOV.U32 R172, RZ, RZ, R174 ;  /* 0x000000ffffac8224 */ /* 0x001fe400078e00ae */
[----:B------:R-:W-:Y:S02]  /*12f40*/  @!P0 IMAD.MOV.U32 R173, RZ, RZ, R175 ;  /* 0x000000ffffad8224 */ /* 0x000fe400078e00af */
[----:B---3--:R-:W-:Y:S02]  /*12f50*/  @!P0 IMAD.MOV.U32 R174, RZ, RZ, R0 ;  /* 0x000000ffffae8224 */ /* 0x008fe400078e0000 */
[----:B------:R-:W3:Y:S01]  /*12f60*/  LDL R0, [R1+0x390] ;  /* 0x0003900001007983 */ /* 0x000ee20000100800 */
[----:B----4-:R-:W-:-:S03]  /*12f70*/  @!P0 IMAD.MOV.U32 R175, RZ, RZ, R2 ;  /* 0x000000ffffaf8224 */ /* 0x010fc600078e0002 */
[----:B------:R-:W4:Y:S01]  /*12f80*/  LDL R2, [R1+0x38c] ;  /* 0x00038c0001027983 */ /* 0x000f220000100800 */
[----:B------:R-:W-:-:S06]  /*12f90*/  PRMT R171, RZ, 0x7610, R171 ;  /* 0x00007610ffab7816 */ /* 0x000fcc00000000ab */
[----:B------:R0:W4:Y:S02]  /*12fa0*/  @!P0 LDG.E.U8 R171, desc[UR40][R172.64] ;  /* 0x00000028acab8981 */ /* 0x000124000c1e1100 */
[----:B0-----:R-:W-:-:S06]  /*12fb0*/  PRMT R172, RZ, 0x7610, R172 ;  /* 0x00007610ffac7816 */ /* 0x001fcc00000000ac */
[----:B------:R0:W4:Y:S01]  /*12fc0*/  @!P0 LDG.E.U8 R172, desc[UR40][R174.64] ;  /* 0x00000028aeac8981 */ /* 0x000122000c1e1100 */
[----:B------:R-:W-:Y:S01]  /*12fd0*/  PRMT R173, RZ, 0x7610, R173 ;  /* 0x00007610ffad7816 */ /* 0x000fe200000000ad */
[----:B0-----:R-:W-:Y:S02]  /*12fe0*/  @!P0 IMAD.MOV.U32 R175, RZ, RZ, R176 ;  /* 0x000000ffffaf8224 */ /* 0x001fe400078e00b0 */
[----:B--2---:R-:W-:Y:S02]  /*12ff0*/  @!P0 IMAD.MOV.U32 R174, RZ, RZ, R5 ;  /* 0x000000ffffae8224 */ /* 0x004fe400078e0005 */
[----:B------:R-:W2:Y:S04]  /*13000*/  LDL R5, [R1+0x350] ;  /* 0x0003500001057983 */ /* 0x000ea80000100800 */
[----:B------:R0:W2:Y:S02]  /*13010*/  @!P0 LDG.E.U8 R173, desc[UR40][R174.64] ;  /* 0x00000028aead8981 */ /* 0x0000a4000c1e1100 */
[----:B0-----:R-:W-:Y:S01]  /*13020*/  PRMT R174, RZ, 0x7610, R174 ;  /* 0x00007610ffae7816 */ /* 0x001fe200000000ae */
[----:B------:R-:W-:-:S02]  /*13030*/  @!P0 IMAD.MOV.U32 R177, RZ, RZ, R4 ;  /* 0x000000ffffb18224 */ /* 0x000fc400078e0004 */
        /* <DEDUP_REMOVED lines=8> */
[----:B------:R-:W-:Y:S01]  /*130c0*/  PRMT R175, RZ, 0x7610, R175 ;  /* 0x00007610ffaf7816 */ /* 0x000fe200000000af */
[----:B------:R-:W-:-:S05]  /*130d0*/  @!P0 IMAD.MOV.U32 R179, RZ, RZ, R178 ;  /* 0x000000ffffb38224 */ /* 0x000fca00078e00b2 */
[----:B------:R0:W4:Y:S02]  /*130e0*/  @!P0 LDG.E.U8 R175, desc[UR40][R176.64] ;  /* 0x00000028b0af8981 */ /* 0x000124000c1e1100 */
[----:B0-----:R-:W-:Y:S02]  /*130f0*/  PRMT R176, RZ, 0x7610, R176 ;  /* 0x00007610ffb07816 */ /* 0x001fe400000000b0 */
[----:B------:R-:W-:Y:S01]  /*13100*/  PRMT R177, RZ, 0x7610, R177 ;  /* 0x00007610ffb17816 */ /* 0x000fe200000000b1 */
[----:B--2---:R-:W-:Y:S02]  /*13110*/  @!P0 IMAD.MOV.U32 R178, RZ, RZ, R5 ;  /* 0x000000ffffb28224 */ /* 0x004fe400078e0005 */
[----:B------:R-:W2:Y:S04]  /*13120*/  LDL R5, [R1+0x210] ;  /* 0x0002100001057983 */ /* 0x000ea80000100800 */
[----:B------:R0:W2:Y:S02]  /*13130*/  @!P0 LDG.E.U8 R176, desc[UR40][R178.64] ;  /* 0x00000028b2b08981 */ /* 0x0000a4000c1e1100 */
[----:B0-----:R-:W-:-:S02]  /*13140*/  @!P0 IMAD.MOV.U32 R178, RZ, RZ, R182 ;  /* 0x000000ffffb28224 */ /* 0x001fc400078e00b6 */
[----:B------:R-:W-:-:S05]  /*13150*/  @!P0 IMAD.MOV.U32 R179, RZ, RZ, R183 ;  /* 0x000000ffffb38224 */ /* 0x000fca00078e00b7 */
[----:B------:R0:W2:Y:S02]  /*13160*/  @!P0 LDG.E.U8 R177, desc[UR40][R178.64] ;  /* 0x00000028b2b18981 */ /* 0x0000a4000c1e1100 */
[----:B0-----:R-:W-:-:S06]  /*13170*/  PRMT R178, RZ, 0x7610, R178 ;  /* 0x00007610ffb27816 */ /* 0x001fcc00000000b2 */
[----:B------:R0:W2:Y:S02]  /*13180*/  @!P0 LDG.E.U8 R178, desc[UR40][R180.64] ;  /* 0x00000028b4b28981 */ /* 0x0000a4000c1e1100 */
[----:B0-----:R-:W-:Y:S02]  /*13190*/  @!P0 IMAD.MOV.U32 R180, RZ, RZ, R3 ;  /* 0x000000ffffb48224 */ /* 0x001fe400078e0003 */
[----:B------:R-:W-:Y:S01]  /*131a0*/  @!P0 IMAD.MOV.U32 R181, RZ, RZ, R4 ;  /* 0x000000ffffb58224 */ /* 0x000fe200078e0004 */
[----:B------:R-:W2:Y:S04]  /*131b0*/  LDL R3, [R1+0x1d0] ;  /* 0x0001d00001037983 */ /* 0x000ea80000100800 */
[----:B------:R-:W2:Y:S01]  /*131c0*/  LDL R4, [R1+0x1cc] ;  /* 0x0001cc0001047983 */ /* 0x000ea20000100800 */
[----:B---3--:R-:W-:-:S03]  /*131d0*/  @!P0 IMAD.MOV.U32 R182, RZ, RZ, R0 ;  /* 0x000000ffffb68224 */ /* 0x008fc600078e0000 */
[----:B------:R-:W3:Y:S01]  /*131e0*/  LDL R0, [R1+0x190] ;  /* 0x0001900001007983 */ /* 0x000ee20000100800 */
[----:B----4-:R-:W-:-:S03]  /*131f0*/  @!P0 IMAD.MOV.U32 R183, RZ, RZ, R2 ;  /* 0x000000ffffb78224 */ /* 0x010fc600078e0002 */
[----:B------:R-:W4:Y:S01]  /*13200*/  LDL R2, [R1+0x18c] ;  /* 0x00018c0001027983 */ /* 0x000f220000100800 */
[----:B------:R-:W-:-:S06]  /*13210*/  PRMT R179, RZ, 0x7610, R179 ;  /* 0x00007610ffb37816 */ /* 0x000fcc00000000b3 */
[----:B------:R0:W4:Y:S02]  /*13220*/  @!P0 LDG.E.U8 R179, desc[UR40][R180.64] ;  /* 0x00000028b4b38981 */ /* 0x000124000c1e1100 */
[----:B0-----:R-:W-:Y:S02]  /*13230*/  PRMT R180, RZ, 0x7610, R180 ;  /* 0x00007610ffb47816 */ /* 0x001fe400000000b4 */
[----:B------:R-:W-:-:S04]  /*13240*/  PRMT R181, RZ, 0x7610, R181 ;  /* 0x00007610ffb57816 */ /* 0x000fc800000000b5 */
[----:B------:R0:W4:Y:S02]  /*13250*/  @!P0 LDG.E.U8 R180, desc[UR40][R182.64] ;  /* 0x00000028b6b48981 */ /* 0x000124000c1e1100 */
        /* <DEDUP_REMOVED lines=20> */
[----:B------:R-:W-:Y:S02]  /*133a0*/  @!P0 IMAD.MOV.U32 R187, RZ, RZ, R249 ;  /* 0x000000ffffbb8224 */ /* 0x000fe400078e00f9 */
[----:B------:R-:W-:Y:S01]  /*133b0*/  @!P0 IMAD.MOV.U32 R191, RZ, RZ, R190 ;  /* 0x000000ffffbf8224 */ /* 0x000fe200078e00be */
[----:B------:R-:W4:Y:S04]  /*133c0*/  LDL R249, [R1+0x3c8] ;  /* 0x0003c80001f97983 */ /* 0x000f280000100800 */
[----:B------:R0:W4:Y:S02]  /*133d0*/  @!P0 LDG.E.U8 R185, desc[UR40][R186.64] ;  /* 0x00000028bab98981 */ /* 0x000124000c1e1100 */
[----:B0-----:R-:W-:-:S02]  /*133e0*/  PRMT R186, RZ, 0x7610, R186 ;  /* 0x00007610ffba7816 */ /* 0x001fc400000000ba */
[----:B------:R-:W-:Y:S01]  /*133f0*/  PRMT R187, RZ, 0x7610, R187 ;  /* 0x00007610ffbb7816 */ /* 0x000fe200000000bb */
[----:B--2---:R-:W-:Y:S02]  /*13400*/  @!P0 IMAD.MOV.U32 R190, RZ, RZ, R5 ;  /* 0x000000ffffbe8224 */ /* 0x004fe400078e0005 */
[----:B------:R-:W2:Y:S04]  /*13410*/  LDL R5, [R1+0x384] ;  /* 0x0003840001057983 */ /* 0x000ea80000100800 */
[----:B------:R0:W2:Y:S02]  /*13420*/  @!P0 LDG.E.U8 R186, desc[UR40][R190.64] ;  /* 0x00000028beba8981 */ /* 0x0000a4000c1e1100 */
[----:B0-----:R-:W-:Y:S02]  /*13430*/  @!P0 IMAD.MOV.U32 R190, RZ, RZ, R3 ;  /* 0x000000ffffbe8224 */ /* 0x001fe400078e0003 */
[----:B------:R-:W2:Y:S01]  /*13440*/  LDL R3, [R1+0x344] ;  /* 0x0003440001037983 */ /* 0x000ea20000100800 */
[----:B------:R-:W-:-:S03]  /*13450*/  @!P0 IMAD.MOV.U32 R191, RZ, RZ, R4 ;  /* 0x000000ffffbf8224 */ /* 0x000fc600078e0004 */
[----:B------:R-:W2:Y:S04]  /*13460*/  LDL R4, [R1+0x388] ;  /* 0x0003880001047983 */ /* 0x000ea80000100800 */
[----:B------:R3:W2:Y:S02]  /*13470*/  @!P0 LDG.E.U8 R187, desc[UR40][R190.64] ;  /* 0x00000028bebb8981 */ /* 0x0006a4000c1e1100 */
[----:B---3--:R-:W-:Y:S02]  /*13480*/  @!P0 IMAD.MOV.U32 R190, RZ, RZ, R0 ;  /* 0x000000ffffbe8224 */ /* 0x008fe400078e0000 */
[----:B----4-:R-:W-:Y:S02]  /*13490*/  @!P0 IMAD.MOV.U32 R191, RZ, RZ, R2 ;  /* 0x000000ffffbf8224 */ /* 0x010fe400078e0002 */
[----:B------:R-:W3:Y:S04]  /*134a0*/  LDL R2, [R1+0x348] ;  /* 0x0003480001027983 */ /* 0x000ee80000100800 */
[----:B------:R-:W4:Y:S04]  /*134b0*/  LDL.LU R0, [R1+0x48] ;  /* 0x0000480001007983 */ /* 0x000f280000300800 */
[----:B------:R0:W4:Y:S04]  /*134c0*/  @!P0 LDG.E.U8 R188, desc[UR40][R190.64] ;  /* 0x00000028bebc8981 */ /* 0x000128000c1e1100 */
[----:B------:R-:W0:Y:S04]  /*134d0*/  LDL R190, [R1+0x408] ;  /* 0x0004080001be7983 */ /* 0x000e280000100800 */
[----:B------:R-:W0:Y:S01]  /*134e0*/  LDL R191, [R1+0x40c] ;  /* 0x00040c0001bf7983 */ /* 0x000e220000100800 */
[----:B------:R-:W-:-:S02]  /*134f0*/  PRMT R192, RZ, 0x7610, R192 ;  /* 0x00007610ffc07816 */ /* 0x000fc400000000c0 */
[----:B------:R-:W-:Y:S02]  /*13500*/  PRMT R194, RZ, 0x7610, R194 ;  /* 0x00007610ffc27816 */ /* 0x000fe400000000c2 */
[----:B------:R-:W-:Y:S02]  /*13510*/  PRMT R196, RZ, 0x7610, R196 ;  /* 0x00007610ffc47816 */ /* 0x000fe400000000c4 */
[----:B------:R-:W-:Y:S02]  /*13520*/  PRMT R198, RZ, 0x7610, R198 ;  /* 0x00007610ffc67816 */ /* 0x000fe400000000c6 */
[----:B0-----:R-:W-:-:S04]  /*13530*/  @!P0 LOP3.LUT R191, R191, R190, RZ, 0x3c, !PT ;  /* 0x000000bebfbf8212 */ /* 0x001fc800078e3cff */
[----:B------:R-:W-:-:S04]  /*13540*/  @!P0 LOP3.LUT R190, R191, R190, RZ, 0x3c, !PT ;  /* 0x000000bebfbe8212 */ /* 0x000fc800078e3cff */
[----:B------:R-:W-:-:S05]  /*13550*/  @!P0 LOP3.LUT R191, R191, R190, RZ, 0x3c, !PT ;  /* 0x000000bebfbf8212 */ /* 0x000fca00078e3cff */
[----:B------:R0:W4:Y:S02]  /*13560*/  @!P0 LDG.E.U8 R192, desc[UR40][R190.64] ;  /* 0x00000028bec08981 */ /* 0x000124000c1e1100 */
[----:B0-----:R-:W-:Y:S02]  /*13570*/  @!P0 IMAD.MOV.U32 R190, RZ, RZ, R249 ;  /* 0x000000ffffbe8224 */ /* 0x001fe400078e00f9 */
[----:B------:R-:W-:Y:S01]  /*13580*/  @!P0 IMAD.MOV.U32 R191, RZ, RZ, R250 ;  /* 0x000000ffffbf8224 */ /* 0x000fe200078e00fa */
[----:B------:R-:W-:Y:S01]  /*13590*/  PRMT R199, RZ, 0x7610, R199 ;  /* 0x00007610ffc77816 */ /* 0x000fe200000000c7 */
[----:B------:R-:W4:Y:S04]  /*135a0*/  LDL R250, [R1+0x284] ;  /* 0x0002840001fa7983 */ /* 0x000f280000100800 */
[----:B------:R2:W4:Y:S04]  /*135b0*/  @!P0 LDG.E.U8 R194, desc[UR40][R190.64] ;  /* 0x00000028bec28981 */ /* 0x000528000c1e1100 */
[----:B------:R-:W4:Y:S01]  /*135c0*/  LDL R249, [R1+0x288] ;  /* 0x0002880001f97983 */ /* 0x000f220000100800 */
[----:B--2---:R-:W-:-:S02]  /*135d0*/  @!P0 IMAD.MOV.U32 R190, RZ, RZ, R4 ;  /* 0x000000ffffbe8224 */ /* 0x004fc400078e0004 */
[----:B------:R-:W-:Y:S01]  /*135e0*/  @!P0 IMAD.MOV.U32 R191, RZ, RZ, R5 ;  /* 0x000000ffffbf8224 */ /* 0x000fe200078e0005 */
[----:B------:R-:W2:Y:S04]  /*135f0*/  LDL R4, [R1+0x248] ;  /* 0x0002480001047983 */ /* 0x000ea80000100800 */
[----:B------:R3:W2:Y:S04]  /*13600*/  @!P0 LDG.E.U8 R196, desc[UR40][R190.64] ;  /* 0x00000028bec48981 */ /* 0x0006a8000c1e1100 */
[----:B------:R-:W2:Y:S01]  /*13610*/  LDL R5, [R1+0x244] ;  /* 0x0002440001057983 */ /* 0x000ea20000100800 */
[----:B---3--:R-:W-:-:S02]  /*13620*/  @!P0 IMAD.MOV.U32 R190, RZ, RZ, R2 ;  /* 0x000000ffffbe8224 */ /* 0x008fc400078e0002 */
[----:B------:R-:W-:Y:S01]  /*13630*/  @!P0 IMAD.MOV.U32 R191, RZ, RZ, R3 ;  /* 0x000000ffffbf8224 */ /* 0x000fe200078e0003 */
[----:B------:R-:W3:Y:S04]  /*13640*/  LDL R2, [R1+0x208] ;  /* 0x0002080001027983 */ /* 0x000ee80000100800 */
[----:B------:R0:W3:Y:S04]  /*13650*/  @!P0 LDG.E.U8 R198, desc[UR40][R190.64] ;  /* 0x00000028bec68981 */ /* 0x0000e8000c1e1100 */
[----:B------:R-:W3:Y:S04]  /*13660*/  LDL R3, [R1+0x204] ;  /* 0x0002040001037983 */ /* 0x000ee80000100800 */
[----:B------:R-:W0:Y:S04]  /*13670*/  LDL R190, [R1+0x304] ;  /* 0x0003040001be7983 */ /* 0x000e280000100800 */
[----:B------:R-:W0:Y:S02]  /*13680*/  LDL R191, [R1+0x308] ;  /* 0x0003080001bf7983 */ /* 0x000e240000100800 */
[----:B0-----:R-:W-:-:S04]  /*13690*/  @!P0 LOP3.LUT R191, R191, R190, RZ, 0x3c, !PT ;  /* 0x000000bebfbf8212 */ /* 0x001fc800078e3cff */
[----:B------:R-:W-:-:S04]  /*136a0*/  @!P0 LOP3.LUT R190, R191, R190, RZ, 0x3c, !PT ;  /* 0x000000bebfbe8212 */ /* 0x000fc800078e3cff */
[----:B------:R-:W-:-:S05]  /*136b0*/  @!P0 LOP3.LUT R191, R191, R190, RZ, 0x3c, !PT ;  /* 0x000000bebfbf8212 */ /* 0x000fca00078e3cff */
[----:B------:R0:W3:Y:S04]  /*136c0*/  @!P0 LDG.E.U8 R199, desc[UR40][R190.64] ;  /* 0x00000028bec78981 */ /* 0x0000e8000c1e1100 */
[----:B------:R-:W0:Y:S04]  /*136d0*/  LDL R190, [R1+0x2c4] ;  /* 0x0002c40001be7983 */ /* 0x000e280000100800 */
[----:B------:R-:W0:Y:S01]  /*136e0*/  LDL R191, [R1+0x2c8] ;  /* 0x0002c80001bf7983 */ /* 0x000e220000100800 */
[----:B------:R-:W-:Y:S02]  /*136f0*/  PRMT R202, RZ, 0x7610, R202 ;  /* 0x00007610ffca7816 */ /* 0x000fe400000000ca */
[----:B------:R-:W-:-:S02]  /*13700*/  PRMT R203, RZ, 0x7610, R203 ;  /* 0x00007610ffcb7816 */ /* 0x000fc400000000cb */
[----:B------:R-:W-:Y:S02]  /*13710*/  PRMT R206, RZ, 0x7610, R206 ;  /* 0x00007610ffce7816 */ /* 0x000fe400000000ce */
[----:B------:R-:W-:Y:S02]  /*13720*/  PRMT R208, RZ, 0x7610, R208 ;  /* 0x00007610ffd07816 */ /* 0x000fe400000000d0 */
[----:B0-----:R-:W-:-:S04]  /*13730*/  @!P0 LOP3.LUT R191, R191, R190, RZ, 0x3c, !PT ;  /* 0x000000bebfbf8212 */ /* 0x001fc800078e3cff */
[----:B------:R-:W-:-:S04]  /*13740*/  @!P0 LOP3.LUT R190, R191, R190, RZ, 0x3c, !PT ;  /* 0x000000bebfbe8212 */ /* 0x000fc800078e3cff */
[----:B------:R-:W-:-:S05]  /*13750*/  @!P0 LOP3.LUT R191, R191, R190, RZ, 0x3c, !PT ;  /* 0x000000bebfbf8212 */ /* 0x000fca00078e3cff */
[----:B------:R4:W3:Y:S02]  /*13760*/  @!P0 LDG.E.U8 R202, desc[UR40][R190.64] ;  /* 0x00000028beca8981 */ /* 0x0008e4000c1e1100 */
[----:B----4-:R-:W-:Y:S02]  /*13770*/  @!P0 IMAD.MOV.U32 R190, RZ, RZ, R249 ;  /* 0x000000ffffbe8224 */ /* 0x010fe400078e00f9 */
[----:B------:R-:W-:Y:S01]  /*13780*/  @!P0 IMAD.MOV.U32 R191, RZ, RZ, R250 ;  /* 0x000000ffffbf8224 */ /* 0x000fe200078e00fa */
[----:B------:R-:W-:Y:S01]  /*13790*/  PRMT R210, RZ, 0x7610, R210 ;  /* 0x00007610ffd27816 */ /* 0x000fe200000000d2 */
[----:B------:R-:W4:Y:S04]  /*137a0*/  LDL R250, [R1+0x104] ;  /* 0x0001040001fa7983 */ /* 0x000f280000100800 */
[----:B------:R2:W4:Y:S01]  /*137b0*/  @!P0 LDG.E.U8 R203, desc[UR40][R190.64] ;  /* 0x00000028becb8981 */ /* 0x000522000c1e1100 */
[----:B------:R-:W-:-:S03]  /*137c0*/  PRMT R211, RZ, 0x7610, R211 ;  /* 0x00007610ffd37816 */ /* 0x000fc600000000d3 */
[----:B------:R-:W4:Y:S01]  /*137d0*/  LDL R249, [R1+0x108] ;  /* 0x0001080001f97983 */ /* 0x000f220000100800 */
[----:B--2---:R-:W-:Y:S02]  /*137e0*/  @!P0 IMAD.MOV.U32 R190, RZ, RZ, R4 ;  /* 0x000000ffffbe8224 */ /* 0x004fe400078e0004 */
        /* <DEDUP_REMOVED lines=34> */
[----:B------:R-:W4:Y:S04]  /*13a10*/  LDL R249, [R1+0x340] ;  /* 0x0003400001f97983 */ /* 0x000f280000100800 */
[----:B------:R2:W4:Y:S04]  /*13a20*/  @!P0 LDG.E.U8 R213, desc[UR40][R190.64] ;  /* 0x00000028bed58981 */ /* 0x000528000c1e1100 */
[----:B------:R-:W4:Y:S01]  /*13a30*/  LDL R250, [R1+0x33c] ;  /* 0x00033c0001fa7983 */ /* 0x000f220000100800 */
[----:B--2---:R-:W-:-:S02]  /*13a40*/  @!P0 IMAD.MOV.U32 R190, RZ, RZ, R4 ;  /* 0x000000ffffbe8224 */ /* 0x004fc400078e0004 */
[----:B------:R-:W-:Y:S01]  /*13a50*/  @!P0 IMAD.MOV.U32 R191, RZ, RZ, R5 ;  /* 0x000000ffffbf8224 */ /* 0x000fe200078e0005 */
[----:B------:R-:W2:Y:S04]  /*13a60*/  LDL R4, [R1+0x2fc] ;  /* 0x0002fc0001047983 */ /* 0x000ea80000100800 */
[----:B------:R3:W2:Y:S04]  /*13a70*/  @!P0 LDG.E.U8 R214, desc[UR40][R190.64] ;  /* 0x00000028bed68981 */ /* 0x0006a8000c1e1100 */
[----:B------:R-:W4:Y:S01]  /*13a80*/  LDL R5, [R1+0x37c] ;  /* 0x00037c0001057983 */ /* 0x000f220000100800 */
[----:B---3--:R-:W-:-:S02]  /*13a90*/  @!P0 IMAD.MOV.U32 R190, RZ, RZ, R2 ;  /* 0x000000ffffbe8224 */ /* 0x008fc400078e0002 */
[----:B------:R-:W-:Y:S01]  /*13aa0*/  @!P0 IMAD.MOV.U32 R191, RZ, RZ, R3 ;  /* 0x000000ffffbf8224 */ /* 0x000fe200078e0003 */
[----:B------:R-:W3:Y:S04]  /*13ab0*/  LDL R2, [R1+0x380] ;  /* 0x0003800001027983 */ /* 0x000ee80000100800 */
[----:B------:R0:W2:Y:S04]  /*13ac0*/  @!P0 LDG.E.U8 R215, desc[UR40][R190.64] ;  /* 0x00000028bed78981 */ /* 0x0000a8000c1e1100 */
[----:B------:R-:W2:Y:S04]  /*13ad0*/  LDL R3, [R1+0x300] ;  /* 0x0003000001037983 */ /* 0x000ea80000100800 */
[----:B------:R1:W-:Y:S01]  /*13ae0*/  STL [R1+0x890], R0 ;  /* 0x0008900001007387 */ /* 0x0003e20000100800 */
[----:B0-----:R-:W-:-:S02]  /*13af0*/  @!P0 IMAD.MOV.U32 R190, RZ, RZ, R0 ;  /* 0x000000ffffbe8224 */ /* 0x001fc400078e0000 */
[----:B------:R-:W-:-:S05]  /*13b00*/  @!P0 IMAD.MOV.U32 R191, RZ, RZ, R252 ;  /* 0x000000ffffbf8224 */ /* 0x000fca00078e00fc */
[----:B------:R0:W2:Y:S04]  /*13b10*/  @!P0 LDG.E.U8 R216, desc[UR40][R190.64] ;  /* 0x00000028bed88981 */ /* 0x0000a8000c1e1100 */
[----:B-1----:R-:W2:Y:S04]  /*13b20*/  LDL.LU R0, [R1+0x80] ;  /* 0x0000800001007983 */ /* 0x002ea80000300800 */
[----:B------:R1:W-:Y:S04]  /*13b30*/  STL [R1+0x88c], R252 ;  /* 0x00088cfc01007387 */ /* 0x0003e80000100800 */
[----:B-1----:R-:W2:Y:S04]  /*13b40*/  LDL.LU R252, [R1+0x7c] ;  /* 0x00007c0001fc7983 */ /* 0x002ea80000300800 */
[----:B------:R-:W0:Y:S04]  /*13b50*/  LDL R190, [R1+0x400] ;  /* 0x0004000001be7983 */ /* 0x000e280000100800 */
[----:B------:R-:W0:Y:S01]  /*13b60*/  LDL R191, [R1+0x404] ;  /* 0x0004040001bf7983 */ /* 0x000e220000100800 */
[----:B------:R-:W-:-:S02]  /*13b70*/  PRMT R217, RZ, 0x7610, R217 ;  /* 0x00007610ffd97816 */ /* 0x000fc400000000d9 */
[----:B0-----:R-:W-:-:S04]  /*13b80*/  @!P0 LOP3.LUT R191, R191, R190, RZ, 0x3c, !PT ;  /* 0x000000bebfbf8212 */ /* 0x001fc800078e3cff */
[----:B------:R-:W-:-:S04]  /*13b90*/  @!P0 LOP3.LUT R190, R191, R190, RZ, 0x3c, !PT ;  /* 0x000000bebfbe8212 */ /* 0x000fc800078e3cff */
[----:B------:R-:W-:-:S05]  /*13ba0*/  @!P0 LOP3.LUT R191, R191, R190, RZ, 0x3c, !PT ;  /* 0x000000bebfbf8212 */ /* 0x000fca00078e3cff */
[----:B------:R0:W2:Y:S04]  /*13bb0*/  @!P0 LDG.E.U8 R217, desc[UR40][R190.64] ;  /* 0x00000028bed98981 */ /* 0x0000a8000c1e1100 */
        /* <DEDUP_REMOVED lines=9> */
[----:B------:R3:W2:Y:S02]  /*13c50*/  @!P0 LDG.E.U8 R218, desc[UR40][R190.64] ;  /* 0x00000028beda8981 */ /* 0x0006a4000c1e1100 */
[----:B---3--:R-:W-:Y:S02]  /*13c60*/  @!P0 IMAD.MOV.U32 R190, RZ, RZ, R2 ;  /* 0x000000ffffbe8224 */ /* 0x008fe400078e0002 */
[----:B----4-:R-:W-:Y:S01]  /*13c70*/  @!P0 IMAD.MOV.U32 R191, RZ, RZ, R5 ;  /* 0x000000ffffbf8224 */ /* 0x010fe200078e0005 */
[----:B------:R-:W3:Y:S04]  /*13c80*/  LDL R2, [R1+0x240] ;  /* 0x0002400001027983 */ /* 0x000ee80000100800 */
[----:B------:R0:W4:Y:S04]  /*13c90*/  @!P0 LDG.E.U8 R219, desc[UR40][R190.64] ;  /* 0x00000028bedb8981 */ /* 0x000128000c1e1100 */
[----:B------:R-:W4:Y:S01]  /*13ca0*/  LDL R5, [R1+0x23c] ;  /* 0x00023c0001057983 */ /* 0x000f220000100800 */
[----:B0-----:R-:W-:-:S02]  /*13cb0*/  @!P0 IMAD.MOV.U32 R190, RZ, RZ, R249 ;  /* 0x000000ffffbe8224 */ /* 0x001fc400078e00f9 */
[----:B------:R-:W-:Y:S01]  /*13cc0*/  @!P0 IMAD.MOV.U32 R191, RZ, RZ, R250 ;  /* 0x000000ffffbf8224 */ /* 0x000fe200078e00fa */
[----:B------:R-:W4:Y:S04]  /*13cd0*/  LDL.LU R249, [R1+0x24] ;  /* 0x0000240001f97983 */ /* 0x000f280000300800 */
[----:B------:R2:W4:Y:S02]  /*13ce0*/  @!P0 LDG.E.U8 R220, desc[UR40][R190.64] ;  /* 0x00000028bedc8981 */ /* 0x000524000c1e1100 */
[----:B--2---:R-:W-:Y:S02]  /*13cf0*/  @!P0 IMAD.MOV.U32 R190, RZ, RZ, R3 ;  /* 0x000000ffffbe8224 */ /* 0x004fe400078e0003 */
[----:B------:R-:W-:Y:S02]  /*13d00*/  @!P0 IMAD.MOV.U32 R191, RZ, RZ, R4 ;  /* 0x000000ffffbf8224 */ /* 0x000fe400078e0004 */
[----:B------:R-:W2:Y:S04]  /*13d10*/  LDL R4, [R1+0x1c0] ;  /* 0x0001c00001047983 */ /* 0x000ea80000100800 */
[----:B------:R-:W2:Y:S04]  /*13d20*/  LDL.LU R250, [R1+0x28] ;  /* 0x0000280001fa7983 */ /* 0x000ea80000300800 */
[----:B------:R-:W2:Y:S04]  /*13d30*/  LDL.LU R3, [R1+0x2c] ;  /* 0x00002c0001037983 */ /* 0x000ea80000300800 */
[----:B------:R0:W2:Y:S04]  /*13d40*/  @!P0 LDG.E.U8 R221, desc[UR40][R190.64] ;  /* 0x00000028bedd8981 */ /* 0x0000a8000c1e1100 */
        /* <DEDUP_REMOVED lines=11> */
[----:B0-----:R-:W-:-:S04]  /*13e00*/  @!P0 LOP3.LUT R191, R191, R190, RZ, 0x3c, !PT ;  /* 0x000000bebfbf8212 */ /* 0x001fc800078e3cff */
[----:B------:R-:W-:-:S04]  /*13e10*/  @!P0 LOP3.LUT R190, R191, R190, RZ, 0x3c, !PT ;  /* 0x000000bebfbe8212 */ /* 0x000fc800078e3cff */
[----:B------:R-:W-:-:S05]  /*13e20*/  @!P0 LOP3.LUT R191, R191, R190, RZ, 0x3c, !PT ;  /* 0x000000bebfbf8212 */ /* 0x000fca00078e3cff */
[----:B------:R3:W2:Y:S02]  /*13e30*/  @!P0 LDG.E.U8 R223, desc[UR40][R190.64] ;  /* 0x00000028bedf8981 */ /* 0x0006a4000c1e1100 */
[----:B---3--:R-:W-:Y:S02]  /*13e40*/  @!P0 IMAD.MOV.U32 R190, RZ, RZ, R2 ;  /* 0x000000ffffbe8224 */ /* 0x008fe400078e0002 */
[----:B----4-:R-:W-:Y:S01]  /*13e50*/  @!P0 IMAD.MOV.U32 R191, RZ, RZ, R5 ;  /* 0x000000ffffbf8224 */ /* 0x010fe200078e0005 */
[----:B------:R-:W3:Y:S04]  /*13e60*/  LDL.LU R2, [R1+0x34] ;  /* 0x0000340001027983 */ /* 0x000ee80000300800 */
[----:B------:R-:W4:Y:S04]  /*13e70*/  LDL.LU R5, [R1+0x20] ;  /* 0x0000200001057983 */ /* 0x000f280000300800 */
[----:B------:R0:W4:Y:S04]  /*13e80*/  @!P0 LDG.E.U8 R224, desc[UR40][R190.64] ;  /* 0x00000028bee08981 */ /* 0x000128000c1e1100 */
[----:B------:R-:W0:Y:S04]  /*13e90*/  LDL R190, [R1+0x1fc] ;  /* 0x0001fc0001be7983 */ /* 0x000e280000100800 */
[----:B------:R-:W0:Y:S01]  /*13ea0*/  LDL R191, [R1+0x200] ;  /* 0x0002000001bf7983 */ /* 0x000e220000100800 */
[----:B------:R-:W-:-:S02]  /*13eb0*/  PRMT R225, RZ, 0x7610, R225 ;  /* 0x00007610ffe17816 */ /* 0x000fc400000000e1 */
[----:B0-----:R-:W-:-:S04]  /*13ec0*/  @!P0 LOP3.LUT R191, R191, R190, RZ, 0x3c, !PT ;  /* 0x000000bebfbf8212 */ /* 0x001fc800078e3cff */
[----:B------:R-:W-:-:S04]  /*13ed0*/  @!P0 LOP3.LUT R190, R191, R190, RZ, 0x3c, !PT ;  /* 0x000000bebfbe8212 */ /* 0x000fc800078e3cff */
[----:B------:R-:W-:-:S05]  /*13ee0*/  @!P0 LOP3.LUT R191, R191, R190, RZ, 0x3c, !PT ;  /* 0x000000bebfbf8212 */ /* 0x000fca00078e3cff */
[----:B------:R2:W4:Y:S04]  /*13ef0*/  @!P0 LDG.E.U8 R225, desc[UR40][R190.64] ;  /* 0x00000028bee18981 */ /* 0x000528000c1e1100 */
[----:B------:R-:W3:Y:S01]  /*13f00*/  LDL R191, [R1+0x1bc] ;  /* 0x0001bc0001bf7983 */ /* 0x000ee20000100800 */
[----:B------:R-:W-:Y:S01]  /*13f10*/  PRMT R228, RZ, 0x7610, R228 ;  /* 0x00007610ffe47816 */ /* 0x000fe200000000e4 */
[----:B--2---:R-:W-:-:S05]  /*13f20*/  @!P0 IMAD.MOV.U32 R190, RZ, RZ, R4 ;  /* 0x000000ffffbe8224 */ /* 0x004fca00078e0004 */
[----:B---3--:R0:W2:Y:S04]  /*13f30*/  @!P0 LDG.E.U8 R228, desc[UR40][R190.64] ;  /* 0x00000028bee48981 */ /* 0x0080a8000c1e1100 */
[----:B------:R-:W0:Y:S04]  /*13f40*/  LDL R190, [R1+0x17c] ;  /* 0x00017c0001be7983 */ /* 0x000e280000100800 */
[----:B------:R-:W0:Y:S01]  /*13f50*/  LDL R191, [R1+0x180] ;  /* 0x0001800001bf7983 */ /* 0x000e220000100800 */
[----:B------:R-:W-:Y:S01]  /*13f60*/  PRMT R231, RZ, 0x7610, R231 ;  /* 0x00007610ffe77816 */ /* 0x000fe200000000e7 */
[----:B------:R-:W1:Y:S01]  /*13f70*/  S2R R4, SR_TID.X ;  /* 0x0000000000047919 */ /* 0x000e620000002100 */
[----:B0-----:R-:W-:-:S04]  /*13f80*/  @!P0 LOP3.LUT R191, R191, R190, RZ, 0x3c, !PT ;  /* 0x000000bebfbf8212 */ /* 0x001fc800078e3cff */
[----:B------:R-:W-:-:S04]  /*13f90*/  @!P0 LOP3.LUT R190, R191, R190, RZ, 0x3c, !PT ;  /* 0x000000bebfbe8212 */ /* 0x000fc800078e3cff */
[----:B------:R-:W-:-:S05]  /*13fa0*/  @!P0 LOP3.LUT R191, R191, R190, RZ, 0x3c, !PT ;  /* 0x000000bebfbf8212 */ /* 0x000fca00078e3cff */
[----:B------:R0:W3:Y:S04]  /*13fb0*/  @!P0 LDG.E.U8 R231, desc[UR40][R190.64] ;  /* 0x00000028bee78981 */ /* 0x0000e8000c1e1100 */
[----:B------:R-:W0:Y:S04]  /*13fc0*/  LDL R190, [R1+0x13c] ;  /* 0x00013c0001be7983 */ /* 0x000e280000100800 */
[----:B------:R-:W0:Y:S01]  /*13fd0*/  LDL R191, [R1+0x140] ;  /* 0x0001400001bf7983 */ /* 0x000e220000100800 */
[----:B-1----:R-:W-:Y:S02]  /*13fe0*/  LOP3.LUT R4, R4, 0x7f, RZ, 0xc0, !PT ;  /* 0x0000007f04047812 */ /* 0x002fe400078ec0ff */
[----:B------:R-:W-:-:S03]  /*13ff0*/  PRMT R233, RZ, 0x7610, R233 ;  /* 0x00007610ffe97816 */ /* 0x000fc600000000e9 */
[----:B------:R1:W-:Y:S04]  /*14000*/  STS.U8 [R4+UR8+0x4000], R249 ;  /* 0x004000f904007988 */ /* 0x0003e80008000008 */
[----:B-1----:R-:W2:Y:S01]  /*14010*/  LDL.LU R249, [R1+0x8c0] ;  /* 0x0008c00001f97983 */ /* 0x002ea20000300800 */
[----:B0-----:R-:W-:-:S04]  /*14020*/  @!P0 LOP3.LUT R191, R191, R190, RZ, 0x3c, !PT ;  /* 0x000000bebfbf8212 */ /* 0x001fc800078e3cff */
[----:B------:R-:W-:-:S04]  /*14030*/  @!P0 LOP3.LUT R190, R191, R190, RZ, 0x3c, !PT ;  /* 0x000000bebfbe8212 */ /* 0x000fc800078e3cff */
[----:B------:R-:W-:-:S05]  /*14040*/  @!P0 LOP3.LUT R191, R191, R190, RZ, 0x3c, !PT ;  /* 0x000000bebfbf8212 */ /* 0x000fca00078e3cff */
[----:B------:R0:W3:Y:S04]  /*14050*/  @!P0 LDG.E.U8 R233, desc[UR40][R190.64] ;  /* 0x00000028bee98981 */ /* 0x0000e8000c1e1100 */
[----:B------:R-:W0:Y:S04]  /*14060*/  LDL R190, [R1+0xfc] ;  /* 0x0000fc0001be7983 */ /* 0x000e280000100800 */
[----:B------:R-:W0:Y:S01]  /*14070*/  LDL R191, [R1+0x100] ;  /* 0x0001000001bf7983 */ /* 0x000e220000100800 */
        /* <DEDUP_REMOVED lines=11> */
[----:B-1----:R-:W2:Y:S04]  /*14130*/  LDL.LU R4, [R1+0x8b8] ;  /* 0x0008b80001047983 */ /* 0x002ea80000300800 */
[----:B------:R-:W3:Y:S01]  /*14140*/  LDL.LU R3, [R1+0x8b4] ;  /* 0x0008b40001037983 */ /* 0x000ee20000300800 */
[----:B0-----:R-:W-:-:S04]  /*14150*/  @!P0 LOP3.LUT R191, R191, R190, RZ, 0x3c, !PT ;  /* 0x000000bebfbf8212 */ /* 0x001fc800078e3cff */
[----:B------:R-:W-:-:S04]  /*14160*/  @!P0 LOP3.LUT R190, R191, R190, RZ, 0x3c, !PT ;  /* 0x000000bebfbe8212 */ /* 0x000fc800078e3cff */
[----:B------:R-:W-:-:S05]  /*14170*/  @!P0 LOP3.LUT R191, R191, R190, RZ, 0x3c, !PT ;  /* 0x000000bebfbf8212 */ /* 0x000fca00078e3cff */
[----:B------:R0:W2:Y:S04]  /*14180*/  @!P0 LDG.E.U8 R240, desc[UR40][R190.64] ;  /* 0x00000028bef08981 */ /* 0x0000a8000c1e1100 */
[----:B------:R-:W4:Y:S01]  /*14190*/  LDL.LU R191, [R1+0x30] ;  /* 0x0000300001bf7983 */ /* 0x000f220000300800 */
[----:B0-----:R-:W0:Y:S01]  /*141a0*/  S2R R190, SR_TID.X ;  /* 0x0000000000be7919 */ /* 0x001e220000002100 */
[----:B------:R-:W-:Y:S02]  /*141b0*/  PRMT R251, RZ, 0x7610, R251 ;  /* 0x00007610fffb7816 */ /* 0x000fe400000000fb */
[----:B0-----:R-:W-:-:S05]  /*141c0*/  LOP3.LUT R190, R190, 0x7f, RZ, 0xc0, !PT ;  /* 0x0000007fbebe7812 */ /* 0x001fca00078ec0ff */
[----:B----4-:R0:W-:Y:S02]  /*141d0*/  STS.U8 [R190+UR8+0x4c00], R191 ;  /* 0x004c00bfbe007988 */ /* 0x0101e40008000008 */
[----:B0-----:R-:W-:Y:S02]  /*141e0*/  @!P0 IMAD.MOV.U32 R190, RZ, RZ, R0 ;  /* 0x000000ffffbe8224 */ /* 0x001fe400078e0000 */
[----:B------:R-:W-:-:S05]  /*141f0*/  @!P0 IMAD.MOV.U32 R191, RZ, RZ, R252 ;  /* 0x000000ffffbf8224 */ /* 0x000fca00078e00fc */
[----:B------:R0:W4:Y:S02]  /*14200*/  @!P0 LDG.E.U8 R251, desc[UR40][R190.64] ;  /* 0x00000028befb8981 */ /* 0x000124000c1e1100 */
[----:B0-----:R-:W0:Y:S02]  /*14210*/  S2R R191, SR_TID.X ;  /* 0x0000000000bf7919 */ /* 0x001e240000002100 */
[----:B------:R-:W3:Y:S01]  /*14220*/  LDL.LU R190, [R1+0x1c] ;  /* 0x00001c0001be7983 */ /* 0x000ee20000300800 */
[----:B0-----:R-:W-:-:S05]  /*14230*/  LOP3.LUT R191, R191, 0x7f, RZ, 0xc0, !PT ;  /* 0x0000007fbfbf7812 */ /* 0x001fca00078ec0ff */
[----:B------:R0:W-:Y:S04]  /*14240*/  STS.U8 [R191+UR8+0x5000], R2 ;  /* 0x00500002bf007988 */ /* 0x0001e80008000008 */
[----:B------:R1:W-:Y:S04]  /*14250*/  STS.U8 [R191+UR8+0x5400], R5 ;  /* 0x00540005bf007988 */ /* 0x0003e80008000008 */
[----:B0-----:R-:W2:Y:S04]  /*14260*/  LDL.LU R2, [R1+0x8b0] ;  /* 0x0008b00001027983 */ /* 0x001ea80000300800 */
[----:B-1----:R-:W4:Y:S04]  /*14270*/  LDL.LU R5, [R1+0x8ac] ;  /* 0x0008ac0001057983 */ /* 0x002f280000300800 */
[----:B---3--:R-:W-:Y:S04]  /*14280*/  STS.U8 [R191+UR8+0x5800], R190 ;  /* 0x005800bebf007988 */ /* 0x008fe80008000008 */
[----:B----4-:R0:W-:Y:S04]  /*14290*/  STS.U8 [R191+UR8+0x5c00], R5 ;  /* 0x005c0005bf007988 */ /* 0x0101e80008000008 */
[----:B0-----:R-:W3:Y:S01]  /*142a0*/  LDL.LU R5, [R1+0x8a8] ;  /* 0x0008a80001057983 */ /* 0x001ee20000300800 */
[----:B------:R-:W0:Y:S03]  /*142b0*/  S2R R190, SR_TID.X ;  /* 0x0000000000be7919 */ /* 0x000e260000002100 */
[----:B--2---:R1:W-:Y:S04]  /*142c0*/  STS.U8 [R191+UR8+0x6000], R2 ;  /* 0x00600002bf007988 */ /* 0x0043e80008000008 */
[----:B------:R-:W-:Y:S04]  /*142d0*/  STS.U8 [R191+UR8+0x6400], R3 ;  /* 0x00640003bf007988 */ /* 0x000fe80008000008 */
[----:B------:R-:W-:Y:S04]  /*142e0*/  STS.U8 [R191+UR8+0x6800], R4 ;  /* 0x00680004bf007988 */ /* 0x000fe80008000008 */
[----:B------:R2:W-:Y:S04]  /*142f0*/  STS.U8 [R191+UR8+0x6c00], R250 ;  /* 0x006c00fabf007988 */ /* 0x0005e80008000008 */
[----:B-1----:R-:W4:Y:S01]  /*14300*/  LDL.LU R2, [R1+0x8a4] ;  /* 0x0008a40001027983 */ /* 0x002f220000300800 */
[----:B--2---:R-:W1:Y:S01]  /*14310*/  S2R R250, SR_TID.X ;  /* 0x0000000000fa7919 */ /* 0x004e620000002100 */
[----:B0-----:R-:W-:-:S02]  /*14320*/  LOP3.LUT R190, R190, 0x7f, RZ, 0xc0, !PT ;  /* 0x0000007fbebe7812 */ /* 0x001fc400078ec0ff */
[----:B------:R0:W-:Y:S04]  /*14330*/  STS.U8 [R191+UR8+0x7000], R249 ;  /* 0x007000f9bf007988 */ /* 0x0001e80008000008 */
[----:B------:R-:W-:Y:S04]  /*14340*/  STS.U8 [R191+UR8+0x7400], R248 ;  /* 0x007400f8bf007988 */ /* 0x000fe80008000008 */
[----:B------:R-:W2:Y:S01]  /*14350*/  LDL.LU R3, [R1+0x8a0] ;  /* 0x0008a00001037983 */ /* 0x000ea20000300800 */
[----:B0-----:R-:W-:-:S03]  /*14360*/  LOP3.LUT R249, R190, 0x10, RZ, 0x3c, !PT ;  /* 0x00000010bef97812 */ /* 0x001fc600078e3cff */
[----:B------:R-:W-:Y:S04]  /*14370*/  STS.U8 [R191+UR8+0x7800], R247 ;  /* 0x007800f7bf007988 */ /* 0x000fe80008000008 */
        /* <DEDUP_REMOVED lines=8> */
[----:B------:R-:W-:Y:S01]  /*14400*/  STS.U8 [R249+UR8+0x5c80], R229 ;  /* 0x005c80e5f9007988 */ /* 0x000fe20008000008 */
[----:B-1----:R-:W-:-:S03]  /*14410*/  LOP3.LUT R250, R250, 0x7f, RZ, 0xc0, !PT ;  /* 0x0000007ffafa7812 */ /* 0x002fc600078ec0ff */
[----:B------:R-:W-:Y:S04]  /*14420*/  STS.U8 [R249+UR8+0x6080], R227 ;  /* 0x006080e3f9007988 */ /* 0x000fe80008000008 */
[----:B------:R-:W-:Y:S04]  /*14430*/  STS.U8 [R249+UR8+0x6480], R226 ;  /* 0x006480e2f9007988 */ /* 0x000fe80008000008 */
[----:B------:R-:W-:Y:S04]  /*14440*/  STS.U8 [R249+UR8+0x6880], R209 ;  /* 0x006880d1f9007988 */ /* 0x000fe80008000008 */
[----:B------:R-:W-:Y:S04]  /*14450*/  STS.U8 [R249+UR8+0x6c80], R207 ;  /* 0x006c80cff9007988 */ /* 0x000fe80008000008 */
[----:B------:R-:W-:Y:S01]  /*14460*/  STS.U8 [R249+UR8+0x7080], R205 ;  /* 0x007080cdf9007988 */ /* 0x000fe20008000008 */
[----:B------:R-:W-:-:S03]  /*14470*/  LOP3.LUT R190, R250, 0x20, RZ, 0x3c, !PT ;  /* 0x00000020fabe7812 */ /* 0x000fc600078e3cff */
[----:B------:R-:W-:Y:S04]  /*14480*/  STS.U8 [R249+UR8+0x7480], R204 ;  /* 0x007480ccf9007988 */ /* 0x000fe80008000008 */
[----:B------:R-:W-:Y:S04]  /*14490*/  STS.U8 [R249+UR8+0x7880], R201 ;  /* 0x007880c9f9007988 */ /* 0x000fe80008000008 */
[----:B------:R0:W-:Y:S04]  /*144a0*/  STS.U8 [R249+UR8+0x7c80], R200 ;  /* 0x007c80c8f9007988 */ /* 0x0001e80008000008 */
[----:B------:R-:W4:Y:S01]  /*144b0*/  LDL.LU R4, [R1+0x89c] ;  /* 0x00089c0001047983 */ /* 0x000f220000300800 */
[----:B0-----:R-:W-:-:S02]  /*144c0*/  LOP3.LUT R249, R250, 0x30, RZ, 0x3c, !PT ;  /* 0x00000030faf97812 */ /* 0x001fc400078e3cff */
[----:B------:R-:W0:Y:S01]  /*144d0*/  S2R R250, SR_TID.X ;  /* 0x0000000000fa7919 */ /* 0x000e220000002100 */
        /* <DEDUP_REMOVED lines=15> */
[----:B------:R1:W-:Y:S04]  /*145d0*/  STS.U8 [R190+UR8+0x7d00], R153 ;  /* 0x007d0099be007988 */ /* 0x0003e80008000008 */
[----:B------:R-:W-:Y:S04]  /*145e0*/  STS.U8 [R249+UR8+0x4180], R197 ;  /* 0x004180c5f9007988 */ /* 0x000fe80008000008 */
[----:B------:R-:W-:Y:S04]  /*145f0*/  STS.U8 [R249+UR8+0x4580], R195 ;  /* 0x004580c3f9007988 */ /* 0x000fe80008000008 */
[----:B------:R-:W-:Y:S04]  /*14600*/  STS.U8 [R249+UR8+0x4980], R152 ;  /* 0x00498098f9007988 */ /* 0x000fe80008000008 */
[----:B------:R-:W-:Y:S01]  /*14610*/  STS.U8 [R249+UR8+0x4d80], R23 ;  /* 0x004d8017f9007988 */ /* 0x000fe20008000008 */
[----:B0-----:R-:W-:-:S03]  /*14620*/  LOP3.LUT R250, R250, 0x7f, RZ, 0xc0, !PT ;  /* 0x0000007ffafa7812 */ /* 0x001fc600078ec0ff */
        /* <DEDUP_REMOVED lines=20> */
[----:B------:R-:W-:Y:S01]  /*14770*/  STS.U8 [R190+UR8+0x5e00], R160 ;  /* 0x005e00a0be007988 */ /* 0x000fe20008000008 */
[----:B------:R-:W-:-:S03]  /*14780*/  LOP3.LUT R154, R250, 0x50, RZ, 0x3c, !PT ;  /* 0x00000050fa9a7812 */ /* 0x000fc600078e3cff */
        /* <DEDUP_REMOVED lines=42> */
[----:B---3--:R0:W-:Y:S04]  /*14a30*/  STS.U8 [R7+UR8+0x7f80], R5 ;  /* 0x007f800507007988 */ /* 0x0081e80008000008 */
[----:B0-----:R-:W3:Y:S04]  /*14a40*/  LDL.LU R5, [R1+0x898] ;  /* 0x0008980001057983 */ /* 0x001ee80000300800 */
[----:B------:R-:W2:Y:S04]  /*14a50*/  LDL R6, [R1+0x85c] ;  /* 0x00085c0001067983 */ /* 0x000ea80000100800 */
[----:B------:R-:W4:Y:S04]  /*14a60*/  LDL.LU R246, [R1+0x81c] ;  /* 0x00081c0001f67983 */ /* 0x000f280000300800 */
        /* <DEDUP_REMOVED lines=8> */
[----:B------:R-:W4:Y:S01]  /*14af0*/  LDL.LU R190, [R1+0x7dc] ;  /* 0x0007dc0001be7983 */ /* 0x000f220000300800 */
[----:B---3--:R-:W-:-:S05]  /*14b00*/  VIADD R5, R5, 0x1 ;  /* 0x0000000105057836 */ /* 0x008fca0000000000 */
[----:B------:R0:W-:Y:S01]  /*14b10*/  STL [R1+0x38], R5 ;  /* 0x0000380501007387 */ /* 0x0001e20000100800 */
[----:B--2---:R-:W-:Y:S02]  /*14b20*/  ISETP.NE.U32.AND P0, PT, R5, R6, PT ;  /* 0x000000060500720c */ /* 0x004fe40003f05070 */
[----:B0-----:R-:W0:Y:S02]  /*14b30*/  LDC R5, c[0x0][0x238] ;  /* 0x00008e00ff057b82 */ /* 0x001e240000000800 */
[----:B0-----:R-:W-:-:S05]  /*14b40*/  IMAD.SHL.U32 R5, R5, 0x80, RZ ;  /* 0x0000008005057824 */ /* 0x001fca00078e00ff */
[----:B------:R-:W-:-:S05]  /*14b50*/  IADD3 R3, P4, R5, R3, RZ ;  /* 0x0000000305037210 */ /* 0x000fca0007f9e0ff */
[----:B------:R0:W-:Y:S04]  /*14b60*/  STL [R1+0x814], R3 ;  /* 0x0008140301007387 */ /* 0x0001e80000100800 */
[----:B0-----:R-:W2:Y:S01]  /*14b70*/  LDL.LU R3, [R1+0x894] ;  /* 0x0008940001037983 */ /* 0x001ea20000300800 */
[C---:B----4-:R-:W-:Y:S02]  /*14b80*/  IADD3 R246, P3, R5.reuse, R246, RZ ;  /* 0x000000f605f67210 */ /* 0x050fe40007f7e0ff */
[C---:B------:R-:W-:Y:S02]  /*14b90*/  IADD3 R191, P6, R5.reuse, R191, RZ ;  /* 0x000000bf05bf7210 */ /* 0x040fe40007fde0ff */
[C---:B------:R-:W-:Y:S01]  /*14ba0*/  IADD3 R249, P5, R5.reuse, R249, RZ ;  /* 0x000000f905f97210 */ /* 0x040fe20007fbe0ff */
[----:B------:R0:W-:Y:S01]  /*14bb0*/  STL [R1+0x81c], R246 ;  /* 0x00081cf601007387 */ /* 0x0001e20000100800 */
[----:B------:R-:W-:-:S03]  /*14bc0*/  IADD3 R2, P1, R5, R2, RZ ;  /* 0x0000000205027210 */ /* 0x000fc60007f3e0ff */
[----:B0-----:R-:W3:Y:S04]  /*14bd0*/  LDL.LU R246, [R1+0x800] ;  /* 0x0008000001f67983 */ /* 0x001ee80000300800 */
[----:B------:R0:W-:Y:S04]  /*14be0*/  STL [R1+0x804], R191 ;  /* 0x000804bf01007387 */ /* 0x0001e80000100800 */
[----:B------:R1:W-:Y:S04]  /*14bf0*/  STL [R1+0x80c], R249 ;  /* 0x00080cf901007387 */ /* 0x0003e80000100800 */
[----:B0-----:R-:W4:Y:S04]  /*14c00*/  LDL.LU R191, [R1+0x7d4] ;  /* 0x0007d40001bf7983 */ /* 0x001f280000300800 */
[----:B------:R0:W-:Y:S04]  /*14c10*/  STL [R1+0x7fc], R2 ;  /* 0x0007fc0201007387 */ /* 0x0001e80000100800 */
[----:B------:R-:W4:Y:S04]  /*14c20*/  LDL.LU R245, [R1+0x7f8] ;  /* 0x0007f80001f57983 */ /* 0x000f280000300800 */
[----:B-1----:R-:W4:Y:S01]  /*14c30*/  LDL.LU R249, [R1+0x7cc] ;  /* 0x0007cc0001f97983 */ /* 0x002f220000300800 */
[----:B------:R-:W-:-:S02]  /*14c40*/  IADD3 R4, P2, R5, R4, RZ ;  /* 0x0000000405047210 */ /* 0x000fc40007f5e0ff */
[----:B0-----:R-:W-:-:S05]  /*14c50*/  SHF.R.S32.HI R2, RZ, 0x1f, R5 ;  /* 0x0000001fff027819 */ /* 0x001fca0000011405 */
[C---:B------:R-:W-:Y:S01]  /*14c60*/  IMAD.X R243, R2.reuse, 0x1, R243, P3 ;  /* 0x0000000102f37824 */ /* 0x040fe200018e06f3 */
[C---:B------:R-:W-:Y:S01]  /*14c70*/  IADD3 R244, P3, R5.reuse, R244, RZ ;  /* 0x000000f405f47210 */ /* 0x040fe20007f7e0ff */
[C---:B------:R-:W-:Y:S01]  /*14c80*/  IMAD.X R247, R2.reuse, 0x1, R247, P4 ;  /* 0x0000000102f77824 */ /* 0x040fe200020e06f7 */
[C---:B------:R-:W-:Y:S01]  /*14c90*/  IADD3 R250, P4, R5.reuse, R250, RZ ;  /* 0x000000fa05fa7210 */ /* 0x040fe20007f9e0ff */
[C---:B------:R-:W-:Y:S01]  /*14ca0*/  IMAD.X R248, R2.reuse, 0x1, R248, P5 ;  /* 0x0000000102f87824 */ /* 0x040fe200028e06f8 */
[C---:B------:R-:W-:Y:S01]  /*14cb0*/  IADD3 R190, P5, R5.reuse, R190, RZ ;  /* 0x000000be05be7210 */ /* 0x040fe20007fbe0ff */
[----:B--2---:R-:W-:Y:S01]  /*14cc0*/  IMAD.X R3, R2, 0x1, R3, P2 ;  /* 0x0000000102037824 */ /* 0x004fe200010e0603 */
[----:B------:R-:W-:-:S05]  /*14cd0*/  IADD3 R242, P2, R5, R242, RZ ;  /* 0x000000f205f27210 */ /* 0x000fca0007f5e0ff */
[----:B------:R-:W-:Y:S04]  /*14ce0*/  STL [R1+0x7f4], R242 ;  /* 0x0007f4f201007387 */ /* 0x000fe80000100800 */
[----:B------:R-:W-:Y:S04]  /*14cf0*/  STL [R1+0x818], R243 ;  /* 0x000818f301007387 */ /* 0x000fe80000100800 */
[----:B------:R-:W2:Y:S04]  /*14d00*/  LDL.LU R235, [R1+0x7f0] ;  /* 0x0007f00001eb7983 */ /* 0x000ea80000300800 */
[----:B------:R-:W-:Y:S04]  /*14d10*/  STL [R1+0x7ec], R244 ;  /* 0x0007ecf401007387 */ /* 0x000fe80000100800 */
[----:B------:R-:W2:Y:S04]  /*14d20*/  LDL.LU R236, [R1+0x7c4] ;  /* 0x0007c40001ec7983 */ /* 0x000ea80000300800 */
[----:B------:R-:W-:Y:S04]  /*14d30*/  STL [R1+0x810], R247 ;  /* 0x000810f701007387 */ /* 0x000fe80000100800 */
[----:B------:R-:W2:Y:S04]  /*14d40*/  LDL.LU R200, [R1+0x7e8] ;  /* 0x0007e80001c87983 */ /* 0x000ea80000300800 */
[----:B------:R0:W-:Y:S04]  /*14d50*/  STL [R1+0x7e4], R250 ;  /* 0x0007e4fa01007387 */ /* 0x0001e80000100800 */
[----:B------:R-:W2:Y:S04]  /*14d60*/  LDL.LU R201, [R1+0x7bc] ;  /* 0x0007bc0001c97983 */ /* 0x000ea80000300800 */
[----:B------:R-:W2:Y:S04]  /*14d70*/  LDL.LU R204, [R1+0x7e0] ;  /* 0x0007e00001cc7983 */ /* 0x000ea80000300800 */
[----:B0-----:R-:W2:Y:S04]  /*14d80*/  LDL.LU R250, [R1+0x7b4] ;  /* 0x0007b40001fa7983 */ /* 0x001ea80000300800 */
[----:B------:R-:W2:Y:S04]  /*14d90*/  LDL.LU R205, [R1+0x7d8] ;  /* 0x0007d80001cd7983 */ /* 0x000ea80000300800 */
[----:B------:R-:W2:Y:S04]  /*14da0*/  LDL.LU R207, [R1+0x7ac] ;  /* 0x0007ac0001cf7983 */ /* 0x000ea80000300800 */
[----:B------:R0:W-:Y:S04]  /*14db0*/  STL [R1+0x808], R248 ;  /* 0x000808f801007387 */ /* 0x0001e80000100800 */
[----:B0-----:R-:W2:Y:S04]  /*14dc0*/  LDL.LU R248, [R1+0x7d0] ;  /* 0x0007d00001f87983 */ /* 0x001ea80000300800 */
[----:B------:R-:W2:Y:S04]  /*14dd0*/  LDL.LU R209, [R1+0x7a4] ;  /* 0x0007a40001d17983 */ /* 0x000ea80000300800 */
[----:B------:R-:W2:Y:S04]  /*14de0*/  LDL.LU R226, [R1+0x7c8] ;  /* 0x0007c80001e27983 */ /* 0x000ea80000300800 */
[----:B------:R-:W2:Y:S04]  /*14df0*/  LDL.LU R227, [R1+0x79c] ;  /* 0x00079c0001e37983 */ /* 0x000ea80000300800 */
[----:B------:R0:W-:Y:S04]  /*14e00*/  STL [R1+0x7dc], R190 ;  /* 0x0007dcbe01007387 */ /* 0x0001e80000100800 */
[----:B------:R-:W2:Y:S04]  /*14e10*/  LDL.LU R229, [R1+0x7c0] ;  /* 0x0007c00001e57983 */ /* 0x000ea80000300800 */
[----:B------:R-:W2:Y:S04]  /*14e20*/  LDL.LU R237, [R1+0x794] ;  /* 0x0007940001ed7983 */ /* 0x000ea80000300800 */
[----:B------:R-:W2:Y:S01]  /*14e30*/  LDL.LU R238, [R1+0x7b8] ;  /* 0x0007b80001ee7983 */ /* 0x000ea20000300800 */
[----:B---3--:R-:W-:-:S03]  /*14e40*/  IMAD.X R246, R2, 0x1, R246, P6 ;  /* 0x0000000102f67824 */ /* 0x008fc600030e06f6 */
[----:B------:R-:W3:Y:S04]  /*14e50*/  LDL.LU R241, [R1+0x78c] ;  /* 0x00078c0001f17983 */ /* 0x000ee80000300800 */
[----:B------:R-:W3:Y:S01]  /*14e60*/  LDL.LU R247, [R1+0x7b0] ;  /* 0x0007b00001f77983 */ /* 0x000ee20000300800 */
[----:B----4-:R-:W-:-:S03]  /*14e70*/  IADD3 R191, P6, R5, R191, RZ ;  /* 0x000000bf05bf7210 */ /* 0x010fc60007fde0ff */
[----:B0-----:R-:W4:Y:S04]  /*14e80*/  LDL.LU R190, [R1+0x784] ;  /* 0x0007840001be7983 */ /* 0x001f280000300800 */
[----:B------:R0:W-:Y:S01]  /*14e90*/  STL [R1+0x800], R246 ;  /* 0x000800f601007387 */ /* 0x0001e20000100800 */
[C---:B------:R-:W-:Y:S01]  /*14ea0*/  IMAD.X R245, R2.reuse, 0x1, R245, P1 ;  /* 0x0000000102f57824 */ /* 0x040fe200008e06f5 */
[C---:B------:R-:W-:Y:S02]  /*14eb0*/  IADD3 R249, P1, R5.reuse, R249, RZ ;  /* 0x000000f905f97210 */ /* 0x040fe40007f3e0ff */
[----:B0-----:R-:W4:Y:S04]  /*14ec0*/  LDL.LU R246, [R1+0x7a8] ;  /* 0x0007a80001f67983 */ /* 0x001f280000300800 */
[----:B------:R0:W-:Y:S04]  /*14ed0*/  STL [R1+0x7d4], R191 ;  /* 0x0007d4bf01007387 */ /* 0x0001e80000100800 */
[----:B0-----:R-:W4:Y:S04]  /*14ee0*/  LDL.LU R191, [R1+0x77c] ;  /* 0x00077c0001bf7983 */ /* 0x001f280000300800 */
[----:B------:R-:W4:Y:S04]  /*14ef0*/  LDL.LU R242, [R1+0x7a0] ;  /* 0x0007a00001f27983 */ /* 0x000f280000300800 */
[----:B------:R-:W4:Y:S04]  /*14f00*/  LDL.LU R243, [R1+0x774] ;  /* 0x0007740001f37983 */ /* 0x000f280000300800 */
[----:B------:R0:W-:Y:S04]  /*14f10*/  STL [R1+0x7f8], R245 ;  /* 0x0007f8f501007387 */ /* 0x0001e80000100800 */
[----:B------:R-:W4:Y:S04]  /*14f20*/  LDL.LU R244, [R1+0x798] ;  /* 0x0007980001f47983 */ /* 0x000f280000300800 */
[----:B------:R1:W-:Y:S04]  /*14f30*/  STL [R1+0x7cc], R249 ;  /* 0x0007ccf901007387 */ /* 0x0003e80000100800 */
[----:B0-----:R-:W4:Y:S04]  /*14f40*/  LDL.LU R245, [R1+0x76c] ;  /* 0x00076c0001f57983 */ /* 0x001f280000300800 */
[----:B-1----:R-:W4:Y:S01]  /*14f50*/  LDL.LU R249, [R1+0x790] ;  /* 0x0007900001f97983 */ /* 0x002f220000300800 */
[----:B--2---:R-:W-:Y:S01]  /*14f60*/  IMAD.X R235, R2, 0x1, R235, P2 ;  /* 0x0000000102eb7824 */ /* 0x004fe200010e06eb */
[----:B------:R-:W-:-:S04]  /*14f70*/  IADD3 R236, P2, R5, R236, RZ ;  /* 0x000000ec05ec7210 */ /* 0x000fc80007f5e0ff */
[----:B------:R-:W-:Y:S01]  /*14f80*/  STL [R1+0x7f0], R235 ;  /* 0x0007f0eb01007387 */ /* 0x000fe20000100800 */
[----:B------:R-:W-:-:S03]  /*14f90*/  IMAD.X R200, R2, 0x1, R200, P3 ;  /* 0x0000000102c87824 */ /* 0x000fc600018e06c8 */
[----:B------:R-:W-:Y:S04]  /*14fa0*/  STL [R1+0x7c4], R236 ;  /* 0x0007c4ec01007387 */ /* 0x000fe80000100800 */
[----:B------:R-:W-:Y:S01]  /*14fb0*/  STL [R1+0x7e8], R200 ;  /* 0x0007e8c801007387 */ /* 0x000fe20000100800 */
[C---:B------:R-:W-:Y:S01]  /*14fc0*/  IADD3 R201, P3, R5.reuse, R201, RZ ;  /* 0x000000c905c97210 */ /* 0x040fe20007f7e0ff */
[----:B------:R-:W-:Y:S01]  /*14fd0*/  IMAD.X R204, R2, 0x1, R204, P4 ;  /* 0x0000000102cc7824 */ /* 0x000fe200020e06cc */
[----:B------:R-:W-:-:S05]  /*14fe0*/  IADD3 R250, P4, R5, R250, RZ ;  /* 0x000000fa05fa7210 */ /* 0x000fca0007f9e0ff */
[----:B------:R0:W-:Y:S01]  /*14ff0*/  STL [R1+0x7b4], R250 ;  /* 0x0007b4fa01007387 */ /* 0x0001e20000100800 */
[----:B------:R-:W-:-:S03]  /*15000*/  IMAD.X R205, R2, 0x1, R205, P5 ;  /* 0x0000000102cd7824 */ /* 0x000fc600028e06cd */
[----:B------:R-:W-:Y:S04]  /*15010*/  STL [R1+0x7bc], R201 ;  /* 0x0007bcc901007387 */ /* 0x000fe80000100800 */
[----:B0-----:R-:W2:Y:S01]  /*15020*/  LDL.LU R250, [R1+0x764] ;  /* 0x0007640001fa7983 */ /* 0x001ea20000300800 */
[C---:B------:R-:W-:Y:S01]  /*15030*/  IADD3 R207, P5, R5.reuse, R207, RZ ;  /* 0x000000cf05cf7210 */ /* 0x040fe20007fbe0ff */
[----:B------:R-:W-:Y:S02]  /*15040*/  IMAD.X R248, R2, 0x1, R248, P6 ;  /* 0x0000000102f87824 */ /* 0x000fe400030e06f8 */
[----:B------:R-:W-:Y:S01]  /*15050*/  STL [R1+0x7e0], R204 ;  /* 0x0007e0cc01007387 */ /* 0x000fe20000100800 */
[----:B------:R-:W-:-:S03]  /*15060*/  IADD3 R209, P6, R5, R209, RZ ;  /* 0x000000d105d17210 */ /* 0x000fc60007fde0ff */
[----:B------:R0:W-:Y:S01]  /*15070*/  STL [R1+0x7d0], R248 ;  /* 0x0007d0f801007387 */ /* 0x0001e20000100800 */
[----:B------:R-:W-:-:S03]  /*15080*/  IMAD.X R226, R2, 0x1, R226, P1 ;  /* 0x0000000102e27824 */ /* 0x000fc600008e06e2 */
[----:B------:R-:W-:Y:S01]  /*15090*/  STL [R1+0x7d8], R205 ;  /* 0x0007d8cd01007387 */ /* 0x000fe20000100800 */
[----:B------:R-:W-:-:S03]  /*150a0*/  IADD3 R227, P1, R5, R227, RZ ;  /* 0x000000e305e37210 */ /* 0x000fc60007f3e0ff */
[----:B0-----:R-:W2:Y:S04]  /*150b0*/  LDL.LU R248, [R1+0x788] ;  /* 0x0007880001f87983 */ /* 0x001ea80000300800 */
[----:B------:R-:W-:Y:S01]  /*150c0*/  STL [R1+0x7ac], R207 ;  /* 0x0007accf01007387 */ /* 0x000fe20000100800 */
[----:B------:R-:W-:-:S03]  /*150d0*/  IMAD.X R229, R2, 0x1, R229, P2 ;  /* 0x0000000102e57824 */ /* 0x000fc600010e06e5 */
[----:B------:R-:W-:Y:S01]  /*150e0*/  STL [R1+0x7a4], R209 ;  /* 0x0007a4d101007387 */ /* 0x000fe20000100800 */
[----:B------:R-:W-:-:S03]  /*150f0*/  IADD3 R237, P2, R5, R237, RZ ;  /* 0x000000ed05ed7210 */ /* 0x000fc60007f5e0ff */
[----:B------:R-:W-:Y:S01]  /*15100*/  STL [R1+0x7c8], R226 ;  /* 0x0007c8e201007387 */ /* 0x000fe20000100800 */
[----:B------:R-:W-:-:S03]  /*15110*/  IMAD.X R238, R2, 0x1, R238, P3 ;  /* 0x0000000102ee7824 */ /* 0x000fc600018e06ee */
[----:B------:R-:W-:Y:S01]  /*15120*/  STL [R1+0x79c], R227 ;  /* 0x00079ce301007387 */ /* 0x000fe20000100800 */
[C---:B---3--:R-:W-:Y:S01]  /*15130*/  IADD3 R241, P3, R5.reuse, R241, RZ ;  /* 0x000000f105f17210 */ /* 0x048fe20007f7e0ff */
[----:B------:R-:W-:Y:S02]  /*15140*/  IMAD.X R247, R2, 0x1, R247, P4 ;  /* 0x0000000102f77824 */ /* 0x000fe400020e06f7 */
[----:B------:R-:W-:Y:S01]  /*15150*/  STL [R1+0x7c0], R229 ;  /* 0x0007c0e501007387 */ /* 0x000fe20000100800 */
[----:B----4-:R-:W-:-:S03]  /*15160*/  IADD3 R190, P4, R5, R190, RZ ;  /* 0x000000be05be7210 */ /* 0x010fc60007f9e0ff */
[----:B------:R-:W-:Y:S04]  /*15170*/  STL [R1+0x794], R237 ;  /* 0x000794ed01007387 */ /* 0x000fe80000100800 */
[----:B------:R-:W-:Y:S04]  /*15180*/  STL [R1+0x7b8], R238 ;  /* 0x0007b8ee01007387 */ /* 0x000fe80000100800 */
[----:B------:R0:W-:Y:S04]  /*15190*/  STL [R1+0x7b0], R247 ;  /* 0x0007b0f701007387 */ /* 0x0001e80000100800 */
[----:B------:R-:W-:Y:S01]  /*151a0*/  STL [R1+0x78c], R241 ;  /* 0x00078cf101007387 */ /* 0x000fe20000100800 */
[----:B------:R-:W-:-:S03]  /*151b0*/  IMAD.X R246, R2, 0x1, R246, P5 ;  /* 0x0000000102f67824 */ /* 0x000fc600028e06f6 */
[----:B0-----:R-:W3:Y:S04]  /*151c0*/  LDL.LU R247, [R1+0x75c] ;  /* 0x00075c0001f77983 */ /* 0x001ee80000300800 */
[----:B------:R0:W-:Y:S01]  /*151d0*/  STL [R1+0x784], R190 ;  /* 0x000784be01007387 */ /* 0x0001e20000100800 */
[----:B------:R-:W-:-:S03]  /*151e0*/  IADD3 R191, P5, R5, R191, RZ ;  /* 0x000000bf05bf7210 */ /* 0x000fc60007fbe0ff */
[----:B0-----:R-:W4:Y:S01]  /*151f0*/  LDL.LU R190, [R1+0x780] ;  /* 0x0007800001be7983 */ /* 0x001f220000300800 */
[----:B------:R-:W-:-:S03]  /*15200*/  IMAD.X R242, R2, 0x1, R242, P6 ;  /* 0x0000000102f27824 */ /* 0x000fc600030e06f2 */
        /* <DEDUP_REMOVED lines=8> */
[----:B------:R-:W-:Y:S04]  /*15290*/  STL [R1+0x7a0], R242 ;  /* 0x0007a0f201007387 */ /* 0x000fe80000100800 */
[----:B------:R-:W-:Y:S04]  /*152a0*/  STL [R1+0x774], R243 ;  /* 0x000774f301007387 */ /* 0x000fe80000100800 */
[----:B------:R-:W4:Y:S04]  /*152b0*/  LDL.LU R235, [R1+0x74c] ;  /* 0x00074c0001eb7983 */ /* 0x000f280000300800 */
[----:B------:R-:W-:Y:S04]  /*152c0*/  STL [R1+0x798], R244 ;  /* 0x000798f401007387 */ /* 0x000fe80000100800 */
[----:B------:R-:W4:Y:S04]  /*152d0*/  LDL.LU R236, [R1+0x770] ;  /* 0x0007700001ec7983 */ /* 0x000f280000300800 */
[----:B------:R-:W-:Y:S04]  /*152e0*/  STL [R1+0x76c], R245 ;  /* 0x00076cf501007387 */ /* 0x000fe80000100800 */
[----:B------:R-:W4:Y:S04]  /*152f0*/  LDL.LU R200, [R1+0x744] ;  /* 0x0007440001c87983 */ /* 0x000f280000300800 */
[----:B------:R0:W-:Y:S04]  /*15300*/  STL [R1+0x790], R249 ;  /* 0x000790f901007387 */ /* 0x0001e80000100800 */
[----:B------:R-:W4:Y:S04]  /*15310*/  LDL.LU R201, [R1+0x768] ;  /* 0x0007680001c97983 */ /* 0x000f280000300800 */
[----:B------:R-:W4:Y:S04]  /*15320*/  LDL.LU R204, [R1+0x73c] ;  /* 0x00073c0001cc7983 */ /* 0x000f280000300800 */
[----:B0-----:R-:W4:Y:S04]  /*15330*/  LDL.LU R249, [R1+0x760] ;  /* 0x0007600001f97983 */ /* 0x001f280000300800 */
[----:B------:R-:W4:Y:S04]  /*15340*/  LDL.LU R205, [R1+0x734] ;  /* 0x0007340001cd7983 */ /* 0x000f280000300800 */
[----:B------:R-:W4:Y:S01]  /*15350*/  LDL.LU R207, [R1+0x758] ;  /* 0x0007580001cf7983 */ /* 0x000f220000300800 */
[----:B--2---:R-:W-:-:S05]  /*15360*/  IADD3 R250, P2, R5, R250, RZ ;  /* 0x000000fa05fa7210 */ /* 0x004fca0007f5e0ff */
[----:B------:R0:W-:Y:S04]  /*15370*/  STL [R1+0x764], R250 ;  /* 0x000764fa01007387 */ /* 0x0001e80000100800 */
[----:B0-----:R-:W2:Y:S04]  /*15380*/  LDL.LU R250, [R1+0x72c] ;  /* 0x00072c0001fa7983 */ /* 0x001ea80000300800 */
[----:B------:R-:W2:Y:S01]  /*15390*/  LDL.LU R209, [R1+0x750] ;  /* 0x0007500001d17983 */ /* 0x000ea20000300800 */
[----:B------:R-:W-:-:S03]  /*153a0*/  IMAD.X R248, R2, 0x1, R248, P3 ;  /* 0x0000000102f87824 */ /* 0x000fc600018e06f8 */
[----:B------:R-:W2:Y:S04]  /*153b0*/  LDL.LU R226, [R1+0x724] ;  /* 0x0007240001e27983 */ /* 0x000ea80000300800 */
[----:B------:R-:W2:Y:S04]  /*153c0*/  LDL.LU R227, [R1+0x748] ;  /* 0x0007480001e37983 */ /* 0x000ea80000300800 */
[----:B------:R0:W-:Y:S04]  /*153d0*/  STL [R1+0x788], R248 ;  /* 0x000788f801007387 */ /* 0x0001e80000100800 */
[----:B------:R-:W2:Y:S04]  /*153e0*/  LDL.LU R229, [R1+0x71c] ;  /* 0x00071c0001e57983 */ /* 0x000ea80000300800 */
[----:B------:R-:W2:Y:S04]  /*153f0*/  LDL.LU R237, [R1+0x740] ;  /* 0x0007400001ed7983 */ /* 0x000ea80000300800 */
[----:B------:R-:W2:Y:S04]  /*15400*/  LDL.LU R238, [R1+0x714] ;  /* 0x0007140001ee7983 */ /* 0x000ea80000300800 */
[----:B------:R-:W2:Y:S04]  /*15410*/  LDL.LU R241, [R1+0x738] ;  /* 0x0007380001f17983 */ /* 0x000ea80000300800 */
[----:B------:R-:W2:Y:S04]  /*15420*/  LDL.LU R245, [R1+0x70c] ;  /* 0x00070c0001f57983 */ /* 0x000ea80000300800 */
[----:B0-----:R-:W2:Y:S01]  /*15430*/  LDL.LU R248, [R1+0x730] ;  /* 0x0007300001f87983 */ /* 0x001ea20000300800 */
[----:B---3--:R-:W-:-:S05]  /*15440*/  IADD3 R247, P3, R5, R247, RZ ;  /* 0x000000f705f77210 */ /* 0x008fca0007f7e0ff */
[----:B------:R0:W-:Y:S01]  /*15450*/  STL [R1+0x75c], R247 ;  /* 0x00075cf701007387 */ /* 0x0001e20000100800 */
[----:B----4-:R-:W-:-:S03]  /*15460*/  IMAD.X R190, R2, 0x1, R190, P4 ;  /* 0x0000000102be7824 */ /* 0x010fc600020e06be */
[----:B0-----:R-:W3:Y:S04]  /*15470*/  LDL.LU R247, [R1+0x704] ;  /* 0x0007040001f77983 */ /* 0x001ee80000300800 */
[----:B------:R0:W-:Y:S01]  /*15480*/  STL [R1+0x780], R190 ;  /* 0x000780be01007387 */ /* 0x0001e20000100800 */
[----:B------:R-:W-:-:S03]  /*15490*/  IADD3 R246, P4, R5, R246, RZ ;  /* 0x000000f605f67210 */ /* 0x000fc60007f9e0ff */
[----:B0-----:R-:W4:Y:S04]  /*154a0*/  LDL.LU R190, [R1+0x728] ;  /* 0x0007280001be7983 */ /* 0x001f280000300800 */
[----:B------:R-:W4:Y:S04]  /*154b0*/  LDL.LU R242, [R1+0x6fc] ;  /* 0x0006fc0001f27983 */ /* 0x000f280000300800 */
[----:B------:R-:W4:Y:S01]  /*154c0*/  LDL.LU R243, [R1+0x720] ;  /* 0x0007200001f37983 */ /* 0x000f220000300800 */
[----:B------:R-:W-:-:S03]  /*154d0*/  IMAD.X R191, R2, 0x1, R191, P5 ;  /* 0x0000000102bf7824 */ /* 0x000fc600028e06bf */
[----:B------:R0:W-:Y:S04]  /*154e0*/  STL [R1+0x754], R246 ;  /* 0x000754f601007387 */ /* 0x0001e80000100800 */
[----:B------:R-:W4:Y:S04]  /*154f0*/  LDL.LU R244, [R1+0x6f4] ;  /* 0x0006f40001f47983 */ /* 0x000f280000300800 */
[----:B------:R1:W-:Y:S04]  /*15500*/  STL [R1+0x778], R191 ;  /* 0x000778bf01007387 */ /* 0x0003e80000100800 */
[----:B0-----:R-:W4:Y:S01]  /*15510*/  LDL.LU R246, [R1+0x718] ;  /* 0x0007180001f67983 */ /* 0x001f220000300800 */
[----:B------:R-:W-:-:S03]  /*15520*/  IADD3 R235, P5, R5, R235, RZ ;  /* 0x000000eb05eb7210 */ /* 0x000fc60007fbe0ff */
[----:B-1----:R-:W4:Y:S01]  /*15530*/  LDL.LU R191, [R1+0x6ec] ;  /* 0x0006ec0001bf7983 */ /* 0x002f220000300800 */
[----:B------:R-:W-:-:S03]  /*15540*/  IMAD.X R236, R2, 0x1, R236, P6 ;  /* 0x0000000102ec7824 */ /* 0x000fc600030e06ec */
[----:B------:R-:W-:Y:S01]  /*15550*/  STL [R1+0x74c], R235 ;  /* 0x00074ceb01007387 */ /* 0x000fe20000100800 */
[----:B------:R-:W-:-:S03]  /*15560*/  IADD3 R200, P6, R5, R200, RZ ;  /* 0x000000c805c87210 */ /* 0x000fc60007fde0ff */
[----:B------:R-:W-:Y:S04]  /*15570*/  STL [R1+0x770], R236 ;  /* 0x000770ec01007387 */ /* 0x000fe80000100800 */
[----:B------:R-:W-:Y:S01]  /*15580*/  STL [R1+0x744], R200 ;  /* 0x000744c801007387 */ /* 0x000fe20000100800 */
[C---:B------:R-:W-:Y:S02]  /*15590*/  IMAD.X R201, R2.reuse, 0x1, R201, P1 ;  /* 0x0000000102c97824 */ /* 0x040fe400008e06c9 */
[----:B------:R-:W-:-:S05]  /*155a0*/  IMAD.X R249, R2, 0x1, R249, P2 ;  /* 0x0000000102f97824 */ /* 0x000fca00010e06f9 */
[----:B------:R0:W-:Y:S04]  /*155b0*/  STL [R1+0x760], R249 ;  /* 0x000760f901007387 */ /* 0x0001e80000100800 */
[----:B------:R-:W-:Y:S04]  /*155c0*/  STL [R1+0x768], R201 ;  /* 0x000768c901007387 */ /* 0x000fe80000100800 */
[----:B0-----:R-:W4:Y:S01]  /*155d0*/  LDL.LU R249, [R1+0x710] ;  /* 0x0007100001f97983 */ /* 0x001f220000300800 */
[C---:B------:R-:W-:Y:S01]  /*155e0*/  IADD3 R204, P1, R5.reuse, R204, RZ ;  /* 0x000000cc05cc7210 */ /* 0x040fe20007f3e0ff */
[----:B------:R-:W-:Y:S01]  /*155f0*/  IMAD.X R207, R2, 0x1, R207, P3 ;  /* 0x0000000102cf7824 */ /* 0x000fe200018e06cf */
[----:B------:R-:W-:-:S03]  /*15600*/  IADD3 R205, P2, R5, R205, RZ ;  /* 0x000000cd05cd7210 */ /* 0x000fc60007f5e0ff */
[----:B------:R-:W-:Y:S01]  /*15610*/  STL [R1+0x73c], R204 ;  /* 0x00073ccc01007387 */ /* 0x000fe20000100800 */
[----:B--2---:R-:W-:Y:S01]  /*15620*/  IADD3 R250, P3, R5, R250, RZ ;  /* 0x000000fa05fa7210 */ /* 0x004fe20007f7e0ff */
[----:B------:R-:W-:-:S04]  /*15630*/  IMAD.X R209, R2, 0x1, R209, P4 ;  /* 0x0000000102d17824 */ /* 0x000fc800020e06d1 */
[----:B------:R0:W-:Y:S01]  /*15640*/  STL [R1+0x72c], R250 ;  /* 0x00072cfa01007387 */ /* 0x0001e20000100800 */
[----:B------:R-:W-:-:S03]  /*15650*/  IADD3 R226, P4, R5, R226, RZ ;  /* 0x000000e205e27210 */ /* 0x000fc60007f9e0ff */
[----:B------:R-:W-:Y:S01]  /*15660*/  STL [R1+0x734], R205 ;  /* 0x000734cd01007387 */ /* 0x000fe20000100800 */
[----:B------:R-:W-:-:S03]  /*15670*/  IMAD.X R227, R2, 0x1, R227, P5 ;  /* 0x0000000102e37824 */ /* 0x000fc600028e06e3 */
[----:B0-----:R-:W2:Y:S04]  /*15680*/  LDL.LU R250, [R1+0x6e4] ;  /* 0x0006e40001fa7983 */ /* 0x001ea80000300800 */
[----:B------:R-:W-:Y:S01]  /*15690*/  STL [R1+0x758], R207 ;  /* 0x000758cf01007387 */ /* 0x000fe20000100800 */
[----:B------:R-:W-:-:S03]  /*156a0*/  IADD3 R229, P5, R5, R229, RZ ;  /* 0x000000e505e57210 */ /* 0x000fc60007fbe0ff */
[----:B------:R-:W-:Y:S01]  /*156b0*/  STL [R1+0x750], R209 ;  /* 0x000750d101007387 */ /* 0x000fe20000100800 */
[----:B------:R-:W-:-:S03]  /*156c0*/  IMAD.X R237, R2, 0x1, R237, P6 ;  /* 0x0000000102ed7824 */ /* 0x000fc600030e06ed */
[----:B------:R-:W-:Y:S01]  /*156d0*/  STL [R1+0x724], R226 ;  /* 0x000724e201007387 */ /* 0x000fe20000100800 */
[C---:B------:R-:W-:Y:S01]  /*156e0*/  IADD3 R238, P6, R5.reuse, R238, RZ ;  /* 0x000000ee05ee7210 */ /* 0x040fe20007fde0ff */
[----:B------:R-:W-:Y:S02]  /*156f0*/  IMAD.X R241, R2, 0x1, R241, P1 ;  /* 0x0000000102f17824 */ /* 0x000fe400008e06f1 */
[----:B------:R-:W-:Y:S01]  /*15700*/  STL [R1+0x748], R227 ;  /* 0x000748e301007387 */ /* 0x000fe20000100800 */
[----:B------:R-:W-:-:S03]  /*15710*/  IADD3 R245, P1, R5, R245, RZ ;  /* 0x000000f505f57210 */ /* 0x000fc60007f3e0ff */
[----:B------:R-:W-:Y:S01]  /*15720*/  STL [R1+0x71c], R229 ;  /* 0x00071ce501007387 */ /* 0x000fe20000100800 */
[----:B------:R-:W-:-:S03]  /*15730*/  IMAD.X R248, R2, 0x1, R248, P2 ;  /* 0x0000000102f87824 */ /* 0x000fc600010e06f8 */
[----:B------:R-:W-:Y:S04]  /*15740*/  STL [R1+0x740], R237 ;  /* 0x000740ed01007387 */ /* 0x000fe80000100800 */
[----:B------:R-:W-:Y:S04]  /*15750*/  STL [R1+0x714], R238 ;  /* 0x000714ee01007387 */ /* 0x000fe80000100800 */
[----:B------:R0:W-:Y:S04]  /*15760*/  STL [R1+0x70c], R245 ;  /* 0x00070cf501007387 */ /* 0x0001e80000100800 */
[----:B------:R-:W-:Y:S04]  /*15770*/  STL [R1+0x738], R241 ;  /* 0x000738f101007387 */ /* 0x000fe80000100800 */
[----:B0-----:R-:W2:Y:S04]  /*15780*/  LDL.LU R245, [R1+0x708] ;  /* 0x0007080001f57983 */ /* 0x001ea80000300800 */
[----:B------:R0:W-:Y:S01]  /*15790*/  STL [R1+0x730], R248 ;  /* 0x000730f801007387 */ /* 0x0001e20000100800 */
[----:B---3--:R-:W-:-:S03]  /*157a0*/  IADD3 R247, P2, R5, R247, RZ ;  /* 0x000000f705f77210 */ /* 0x008fc60007f5e0ff */
[----:B0-----:R-:W3:Y:S04]  /*157b0*/  LDL.LU R248, [R1+0x6dc] ;  /* 0x0006dc0001f87983 */ /* 0x001ee80000300800 */
[----:B------:R0:W-:Y:S01]  /*157c0*/  STL [R1+0x704], R247 ;  /* 0x000704f701007387 */ /* 0x0001e20000100800 */
[C---:B----4-:R-:W-:Y:S01]  /*157d0*/  IMAD.X R190, R2.reuse, 0x1, R190, P3 ;  /* 0x0000000102be7824 */ /* 0x050fe200018e06be */
[----:B------:R-:W-:Y:S02]  /*157e0*/  IADD3 R242, P3, R5, R242, RZ ;  /* 0x000000f205f27210 */ /* 0x000fe40007f7e0ff */
[----:B0-----:R-:W4:Y:S01]  /*157f0*/  LDL.LU R247, [R1+0x700] ;  /* 0x0007000001f77983 */ /* 0x001f220000300800 */
[----:B------:R-:W-:-:S03]  /*15800*/  IMAD.X R243, R2, 0x1, R243, P4 ;  /* 0x0000000102f37824 */ /* 0x000fc600020e06f3 */
[----:B------:R0:W-:Y:S01]  /*15810*/  STL [R1+0x728], R190 ;  /* 0x000728be01007387 */ /* 0x0001e20000100800 */
[----:B------:R-:W-:-:S03]  /*15820*/  IADD3 R244, P4, R5, R244, RZ ;  /* 0x000000f405f47210 */ /* 0x000fc60007f9e0ff */
[----:B0-----:R-:W4:Y:S04]  /*15830*/  LDL.LU R190, [R1+0x6d4] ;  /* 0x0006d40001be7983 */ /* 0x001f280000300800 */
[----:B------:R-:W-:Y:S01]  /*15840*/  STL [R1+0x6fc], R242 ;  /* 0x0006fcf201007387 */ /* 0x000fe20000100800 */
[----:B------:R-:W-:-:S03]  /*15850*/  IMAD.X R246, R2, 0x1, R246, P5 ;  /* 0x0000000102f67824 */ /* 0x000fc600028e06f6 */
[----:B------:R-:W-:Y:S01]  /*15860*/  STL [R1+0x720], R243 ;  /* 0x000720f301007387 */ /* 0x000fe20000100800 */
[----:B------:R-:W-:-:S03]  /*15870*/  IADD3 R191, P5, R5, R191, RZ ;  /* 0x000000bf05bf7210 */ /* 0x000fc60007fbe0ff */
[----:B------:R-:W4:Y:S04]  /*15880*/  LDL.LU R236, [R1+0x6f8] ;  /* 0x0006f80001ec7983 */ /* 0x000f280000300800 */
[----:B------:R-:W-:Y:S04]  /*15890*/  STL [R1+0x6f4], R244 ;  /* 0x0006f4f401007387 */ /* 0x000fe80000100800 */
[----:B------:R-:W4:Y:S04]  /*158a0*/  LDL.LU R200, [R1+0x6cc] ;  /* 0x0006cc0001c87983 */ /* 0x000f280000300800 */
[----:B------:R-:W-:Y:S04]  /*158b0*/  STL [R1+0x718], R246 ;  /* 0x000718f601007387 */ /* 0x000fe80000100800 */
[----:B------:R-:W4:Y:S04]  /*158c0*/  LDL.LU R201, [R1+0x6f0] ;  /* 0x0006f00001c97983 */ /* 0x000f280000300800 */
[----:B------:R0:W-:Y:S04]  /*158d0*/  STL [R1+0x6ec], R191 ;  /* 0x0006ecbf01007387 */ /* 0x0001e80000100800 */
[----:B0-----:R-:W4:Y:S04]  /*158e0*/  LDL.LU R191, [R1+0x6c4] ;  /* 0x0006c40001bf7983 */ /* 0x001f280000300800 */
[----:B------:R-:W4:Y:S04]  /*158f0*/  LDL.LU R204, [R1+0x6e8] ;  /* 0x0006e80001cc7983 */ /* 0x000f280000300800 */
[----:B------:R-:W4:Y:S01]  /*15900*/  LDL.LU R205, [R1+0x6bc] ;  /* 0x0006bc0001cd7983 */ /* 0x000f220000300800 */
[----:B------:R-:W-:-:S03]  /*15910*/  IMAD.X R249, R2, 0x1, R249, P6 ;  /* 0x0000000102f97824 */ /* 0x000fc600030e06f9 */
[----:B------:R-:W4:Y:S04]  /*15920*/  LDL.LU R207, [R1+0x6e0] ;  /* 0x0006e00001cf7983 */ /* 0x000f280000300800 */
[----:B------:R0:W-:Y:S04]  /*15930*/  STL [R1+0x710], R249 ;  /* 0x000710f901007387 */ /* 0x0001e80000100800 */
[----:B0-----:R-:W4:Y:S04]  /*15940*/  LDL.LU R249, [R1+0x6b4] ;  /* 0x0006b40001f97983 */ /* 0x001f280000300800 */
[----:B------:R-:W4:Y:S04]  /*15950*/  LDL.LU R209, [R1+0x6d8] ;  /* 0x0006d80001d17983 */ /* 0x000f280000300800 */
[----:B------:R-:W4:Y:S04]  /*15960*/  LDL.LU R226, [R1+0x6ac] ;  /* 0x0006ac0001e27983 */ /* 0x000f280000300800 */
[----:B------:R-:W4:Y:S01]  /*15970*/  LDL.LU R227, [R1+0x6d0] ;  /* 0x0006d00001e37983 */ /* 0x000f220000300800 */
[----:B--2---:R-:W-:-:S05]  /*15980*/  IADD3 R250, P6, R5, R250, RZ ;  /* 0x000000fa05fa7210 */ /* 0x004fca0007fde0ff */
[----:B------:R0:W-:Y:S04]  /*15990*/  STL [R1+0x6e4], R250 ;  /* 0x0006e4fa01007387 */ /* 0x0001e80000100800 */
[----:B------:R-:W2:Y:S04]  /*159a0*/  LDL.LU R229, [R1+0x6a4] ;  /* 0x0006a40001e57983 */ /* 0x000ea80000300800 */
[----:B------:R-:W2:Y:S04]  /*159b0*/  LDL.LU R237, [R1+0x6c8] ;  /* 0x0006c80001ed7983 */ /* 0x000ea80000300800 */
[----:B------:R-:W2:Y:S04]  /*159c0*/  LDL.LU R238, [R1+0x69c] ;  /* 0x00069c0001ee7983 */ /* 0x000ea80000300800 */
[----:B------:R-:W2:Y:S04]  /*159d0*/  LDL.LU R241, [R1+0x6c0] ;  /* 0x0006c00001f17983 */ /* 0x000ea80000300800 */
[----:B------:R-:W2:Y:S04]  /*159e0*/  LDL.LU R246, [R1+0x694] ;  /* 0x0006940001f67983 */ /* 0x000ea80000300800 */
[----:B0-----:R-:W2:Y:S01]  /*159f0*/  LDL.LU R250, [R1+0x6b8] ;  /* 0x0006b80001fa7983 */ /* 0x001ea20000300800 */
[----:B------:R-:W-:-:S05]  /*15a00*/  IMAD.X R245, R2, 0x1, R245, P1 ;  /* 0x0000000102f57824 */ /* 0x000fca00008e06f5 */
[----:B------:R0:W-:Y:S01]  /*15a10*/  STL [R1+0x708], R245 ;  /* 0x000708f501007387 */ /* 0x0001e20000100800 */
[----:B---3--:R-:W-:-:S03]  /*15a20*/  IADD3 R248, P1, R5, R248, RZ ;  /* 0x000000f805f87210 */ /* 0x008fc60007f3e0ff */
[----:B0-----:R-:W3:Y:S04]  /*15a30*/  LDL.LU R245, [R1+0x68c] ;  /* 0x00068c0001f57983 */ /* 0x001ee80000300800 */
[----:B------:R0:W-:Y:S01]  /*15a40*/  STL [R1+0x6dc], R248 ;  /* 0x0006dcf801007387 */ /* 0x0001e20000100800 */
[----:B----4-:R-:W-:-:S03]  /*15a50*/  IMAD.X R247, R2, 0x1, R247, P2 ;  /* 0x0000000102f77824 */ /* 0x010fc600010e06f7 */
[----:B0-----:R-:W4:Y:S04]  /*15a60*/  LDL.LU R248, [R1+0x6b0] ;  /* 0x0006b00001f87983 */ /* 0x001f280000300800 */
[----:B------:R-:W4:Y:S04]  /*15a70*/  LDL.LU R242, [R1+0x684] ;  /* 0x0006840001f27983 */ /* 0x000f280000300800 */
[----:B------:R-:W4:Y:S01]  /*15a80*/  LDL.LU R243, [R1+0x6a8] ;  /* 0x0006a80001f37983 */ /* 0x000f220000300800 */
[----:B------:R-:W-:-:S03]  /*15a90*/  IADD3 R190, P2, R5, R190, RZ ;  /* 0x000000be05be7210 */ /* 0x000fc60007f5e0ff */
[----:B------:R0:W-:Y:S04]  /*15aa0*/  STL [R1+0x700], R247 ;  /* 0x000700f701007387 */ /* 0x0001e80000100800 */
[----:B------:R-:W4:Y:S04]  /*15ab0*/  LDL.LU R244, [R1+0x67c] ;  /* 0x00067c0001f47983 */ /* 0x000f280000300800 */
[----:B------:R1:W-:Y:S04]  /*15ac0*/  STL [R1+0x6d4], R190 ;  /* 0x0006d4be01007387 */ /* 0x0003e80000100800 */
[----:B0-----:R-:W4:Y:S01]  /*15ad0*/  LDL.LU R247, [R1+0x6a0] ;  /* 0x0006a00001f77983 */ /* 0x001f220000300800 */
[----:B------:R-:W-:-:S03]  /*15ae0*/  IMAD.X R236, R2, 0x1, R236, P3 ;  /* 0x0000000102ec7824 */ /* 0x000fc600018e06ec */
[----:B-1----:R-:W4:Y:S01]  /*15af0*/  LDL.LU R190, [R1+0x674] ;  /* 0x0006740001be7983 */ /* 0x002f220000300800 */
[----:B------:R-:W-:-:S03]  /*15b00*/  IADD3 R200, P3, R5, R200, RZ ;  /* 0x000000c805c87210 */ /* 0x000fc60007f7e0ff */
[----:B------:R-:W-:Y:S01]  /*15b10*/  STL [R1+0x6f8], R236 ;  /* 0x0006f8ec01007387 */ /* 0x000fe20000100800 */
[----:B------:R-:W-:Y:S01]  /*15b20*/  IMAD.X R201, R2, 0x1, R201, P4 ;  /* 0x0000000102c97824 */ /* 0x000fe200020e06c9 */
[----:B------:R-:W-:-:S05]  /*15b30*/  IADD3 R191, P4, R5, R191, RZ ;  /* 0x000000bf05bf7210 */ /* 0x000fca0007f9e0ff */
[----:B------:R0:W-:Y:S04]  /*15b40*/  STL [R1+0x6c4], R191 ;  /* 0x0006c4bf01007387 */ /* 0x0001e80000100800 */
[----:B------:R-:W-:Y:S01]  /*15b50*/  STL [R1+0x6cc], R200 ;  /* 0x0006ccc801007387 */ /* 0x000fe20000100800 */
[----:B------:R-:W-:-:S03]  /*15b60*/  IMAD.X R204, R2, 0x1, R204, P5 ;  /* 0x0000000102cc7824 */ /* 0x000fc600028e06cc */
[----:B0-----:R-:W4:Y:S01]  /*15b70*/  LDL.LU R191, [R1+0x698] ;  /* 0x0006980001bf7983 */ /* 0x001f220000300800 */
[----:B------:R-:W-:Y:S01]  /*15b80*/  IMAD.X R207, R2, 0x1, R207, P6 ;  /* 0x0000000102cf7824 */ /* 0x000fe200030e06cf */
[C---:B------:R-:W-:Y:S02]  /*15b90*/  IADD3 R205, P5, R5.reuse, R205, RZ ;  /* 0x000000cd05cd7210 */ /* 0x040fe40007fbe0ff */
[----:B------:R-:W-:Y:S01]  /*15ba0*/  STL [R1+0x6f0], R201 ;  /* 0x0006f0c901007387 */ /* 0x000fe20000100800 */
[----:B------:R-:W-:-:S03]  /*15bb0*/  IADD3 R249, P6, R5, R249, RZ ;  /* 0x000000f905f97210 */ /* 0x000fc60007fde0ff */
[----:B------:R-:W-:Y:S04]  /*15bc0*/  STL [R1+0x6e8], R204 ;  /* 0x0006e8cc01007387 */ /* 0x000fe80000100800 */
[----:B------:R0:W-:Y:S04]  /*15bd0*/  STL [R1+0x6b4], R249 ;  /* 0x0006b4f901007387 */ /* 0x0001e80000100800 */
[----:B------:R-:W-:Y:S04]  /*15be0*/  STL [R1+0x6bc], R205 ;  /* 0x0006bccd01007387 */ /* 0x000fe80000100800 */
[----:B0-----:R-:W4:Y:S01]  /*15bf0*/  LDL.LU R249, [R1+0x66c] ;  /* 0x00066c0001f97983 */ /* 0x001f220000300800 */
[C---:B------:R-:W-:Y:S01]  /*15c00*/  IMAD.X R209, R2.reuse, 0x1, R209, P1 ;  /* 0x0000000102d17824 */ /* 0x040fe200008e06d1 */
[C---:B------:R-:W-:Y:S01]  /*15c10*/  IADD3 R226, P1, R5.reuse, R226, RZ ;  /* 0x000000e205e27210 */ /* 0x040fe20007f3e0ff */
[C---:B------:R-:W-:Y:S01]  /*15c20*/  IMAD.X R227, R2.reuse, 0x1, R227, P2 ;  /* 0x0000000102e37824 */ /* 0x040fe200010e06e3 */
[----:B------:R-:W-:Y:S04]  /*15c30*/  STL [R1+0x6e0], R207 ;  /* 0x0006e0cf01007387 */ /* 0x000fe80000100800 */
[----:B------:R-:W-:Y:S04]  /*15c40*/  STL [R1+0x6d8], R209 ;  /* 0x0006d8d101007387 */ /* 0x000fe80000100800 */
[----:B------:R-:W-:Y:S04]  /*15c50*/  STL [R1+0x6ac], R226 ;  /* 0x0006ace201007387 */ /* 0x000fe80000100800 */
[----:B------:R-:W-:Y:S01]  /*15c60*/  STL [R1+0x6d0], R227 ;  /* 0x0006d0e301007387 */ /* 0x000fe20000100800 */
[----:B--2---:R-:W-:Y:S01]  /*15c70*/  IADD3 R229, P2, R5, R229, RZ ;  /* 0x000000e505e57210 */ /* 0x004fe20007f5e0ff */
[----:B------:R-:W-:-:S04]  /*15c80*/  IMAD.X R237, R2, 0x1, R237, P3 ;  /* 0x0000000102ed7824 */ /* 0x000fc800018e06ed */
[----:B------:R-:W-:Y:S01]  /*15c90*/  STL [R1+0x6a4], R229 ;  /* 0x0006a4e501007387 */ /* 0x000fe20000100800 */
[C---:B------:R-:W-:Y:S01]  /*15ca0*/  IADD3 R238, P3, R5.reuse, R238, RZ ;  /* 0x000000ee05ee7210 */ /* 0x040fe20007f7e0ff */
[----:B------:R-:W-:Y:S02]  /*15cb0*/  IMAD.X R241, R2, 0x1, R241, P4 ;  /* 0x0000000102f17824 */ /* 0x000fe400020e06f1 */
[----:B------:R-:W-:Y:S01]  /*15cc0*/  STL [R1+0x6c8], R237 ;  /* 0x0006c8ed01007387 */ /* 0x000fe20000100800 */
[----:B------:R-:W-:-:S03]  /*15cd0*/  IADD3 R246, P4, R5, R246, RZ ;  /* 0x000000f605f67210 */ /* 0x000fc60007f9e0ff */
[----:B------:R-:W-:Y:S01]  /*15ce0*/  STL [R1+0x69c], R238 ;  /* 0x00069cee01007387 */ /* 0x000fe20000100800 */
[----:B------:R-:W-:-:S03]  /*15cf0*/  IMAD.X R250, R2, 0x1, R250, P5 ;  /* 0x0000000102fa7824 */ /* 0x000fc600028e06fa */
[----:B------:R0:W-:Y:S04]  /*15d00*/  STL [R1+0x694], R246 ;  /* 0x000694f601007387 */ /* 0x0001e80000100800 */
[----:B------:R-:W-:Y:S04]  /*15d10*/  STL [R1+0x6c0], R241 ;  /* 0x0006c0f101007387 */ /* 0x000fe80000100800 */
[----:B0-----:R-:W2:Y:S04]  /*15d20*/  LDL.LU R246, [R1+0x690] ;  /* 0x0006900001f67983 */ /* 0x001ea80000300800 */
[----:B------:R0:W-:Y:S04]  /*15d30*/  STL [R1+0x6b8], R250 ;  /* 0x0006b8fa01007387 */ /* 0x0001e80000100800 */
[----:B0-----:R-:W2:Y:S01]  /*15d40*/  LDL.LU R250, [R1+0x664] ;  /* 0x0006640001fa7983 */ /* 0x001ea20000300800 */
[----:B---3--:R-:W-:-:S05]  /*15d50*/  IADD3 R245, P5, R5, R245, RZ ;  /* 0x000000f505f57210 */ /* 0x008fca0007fbe0ff */
[----:B------:R0:W-:Y:S01]  /*15d60*/  STL [R1+0x68c], R245 ;  /* 0x00068cf501007387 */ /* 0x0001e20000100800 */
[----:B----4-:R-:W-:-:S03]  /*15d70*/  IMAD.X R248, R2, 0x1, R248, P6 ;  /* 0x0000000102f87824 */ /* 0x010fc600030e06f8 */
[----:B0-----:R-:W3:Y:S01]  /*15d80*/  LDL.LU R245, [R1+0x688] ;  /* 0x0006880001f57983 */ /* 0x001ee20000300800 */
[----:B------:R-:W-:-:S03]  /*15d90*/  IADD3 R242, P6, R5, R242, RZ ;  /* 0x000000f205f27210 */ /* 0x000fc60007fde0ff */
[----:B------:R0:W-:Y:S01]  /*15da0*/  STL [R1+0x6b0], R248 ;  /* 0x0006b0f801007387 */ /* 0x0001e20000100800 */
[----:B------:R-:W-:-:S03]  /*15db0*/  IMAD.X R243, R2, 0x1, R243, P1 ;  /* 0x0000000102f37824 */ /* 0x000fc600008e06f3 */
[----:B0-----:R-:W4:Y:S01]  /*15dc0*/  LDL.LU R248, [R1+0x65c] ;  /* 0x00065c0001f87983 */ /* 0x001f220000300800 */
[----:B------:R-:W-:-:S03]  /*15dd0*/  IADD3 R244, P1, R5, R244, RZ ;  /* 0x000000f405f47210 */ /* 0x000fc60007f3e0ff */
[----:B------:R-:W-:Y:S04]  /*15de0*/  STL [R1+0x684], R242 ;  /* 0x000684f201007387 */ /* 0x000fe80000100800 */
[----:B------:R-:W-:Y:S01]  /*15df0*/  STL [R1+0x6a8], R243 ;  /* 0x0006a8f301007387 */ /* 0x000fe20000100800 */
[----:B------:R-:W-:-:S03]  /*15e00*/  IMAD.X R247, R2, 0x1, R247, P2 ;  /* 0x0000000102f77824 */ /* 0x000fc600010e06f7 */
[----:B------:R-:W4:Y:S04]  /*15e10*/  LDL.LU R235, [R1+0x680] ;  /* 0x0006800001eb7983 */ /* 0x000f280000300800 */
[----:B------:R-:W-:Y:S01]  /*15e20*/  STL [R1+0x67c], R244 ;  /* 0x00067cf401007387 */ /* 0x000fe20000100800 */
[----:B------:R-:W-:-:S03]  /*15e30*/  IADD3 R190, P2, R5, R190, RZ ;  /* 0x000000be05be7210 */ /* 0x000fc60007f5e0ff */
[----:B------:R-:W4:Y:S04]  /*15e40*/  LDL.LU R236, [R1+0x654] ;  /* 0x0006540001ec7983 */ /* 0x000f280000300800 */
[----:B------:R-:W-:Y:S04]  /*15e50*/  STL [R1+0x6a0], R247 ;  /* 0x0006a0f701007387 */ /* 0x000fe80000100800 */
[----:B------:R-:W4:Y:S04]  /*15e60*/  LDL.LU R200, [R1+0x678] ;  /* 0x0006780001c87983 */ /* 0x000f280000300800 */
[----:B------:R0:W-:Y:S04]  /*15e70*/  STL [R1+0x674], R190 ;  /* 0x000674be01007387 */ /* 0x0001e80000100800 */
[----:B0-----:R-:W4:Y:S04]  /*15e80*/  LDL.LU R190, [R1+0x64c] ;  /* 0x00064c0001be7983 */ /* 0x001f280000300800 */
[----:B------:R-:W4:Y:S04]  /*15e90*/  LDL.LU R201, [R1+0x670] ;  /* 0x0006700001c97983 */ /* 0x000f280000300800 */
[----:B------:R-:W4:Y:S04]  /*15ea0*/  LDL.LU R204, [R1+0x644] ;  /* 0x0006440001cc7983 */ /* 0x000f280000300800 */
[----:B------:R-:W4:Y:S01]  /*15eb0*/  LDL.LU R205, [R1+0x668] ;  /* 0x0006680001cd7983 */ /* 0x000f220000300800 */
[----:B------:R-:W-:-:S05]  /*15ec0*/  IMAD.X R191, R2, 0x1, R191, P3 ;  /* 0x0000000102bf7824 */ /* 0x000fca00018e06bf */
[----:B------:R0:W-:Y:S04]  /*15ed0*/  STL [R1+0x698], R191 ;  /* 0x000698bf01007387 */ /* 0x0001e80000100800 */
[----:B------:R-:W4:Y:S04]  /*15ee0*/  LDL.LU R207, [R1+0x63c] ;  /* 0x00063c0001cf7983 */ /* 0x000f280000300800 */
[----:B0-----:R-:W4:Y:S04]  /*15ef0*/  LDL.LU R191, [R1+0x660] ;  /* 0x0006600001bf7983 */ /* 0x001f280000300800 */
[----:B------:R-:W4:Y:S04]  /*15f00*/  LDL.LU R209, [R1+0x634] ;  /* 0x0006340001d17983 */ /* 0x000f280000300800 */
[----:B------:R-:W4:Y:S01]  /*15f10*/  LDL.LU R226, [R1+0x658] ;  /* 0x0006580001e27983 */ /* 0x000f220000300800 */
[----:B------:R-:W-:-:S03]  /*15f20*/  IADD3 R249, P3, R5, R249, RZ ;  /* 0x000000f905f97210 */ /* 0x000fc60007f7e0ff */
[----:B------:R-:W4:Y:S04]  /*15f30*/  LDL.LU R227, [R1+0x62c] ;  /* 0x00062c0001e37983 */ /* 0x000f280000300800 */
[----:B------:R0:W-:Y:S04]  /*15f40*/  STL [R1+0x66c], R249 ;  /* 0x00066cf901007387 */ /* 0x0001e80000100800 */
[----:B------:R-:W4:Y:S04]  /*15f50*/  LDL.LU R229, [R1+0x650] ;  /* 0x0006500001e57983 */ /* 0x000f280000300800 */
[----:B------:R-:W4:Y:S04]  /*15f60*/  LDL.LU R237, [R1+0x624] ;  /* 0x0006240001ed7983 */ /* 0x000f280000300800 */
[----:B------:R-:W4:Y:S04]  /*15f70*/  LDL.LU R238, [R1+0x648] ;  /* 0x0006480001ee7983 */ /* 0x000f280000300800 */
[----:B------:R-:W4:Y:S04]  /*15f80*/  LDL.LU R241, [R1+0x61c] ;  /* 0x00061c0001f17983 */ /* 0x000f280000300800 */
[----:B------:R-:W4:Y:S04]  /*15f90*/  LDL.LU R247, [R1+0x640] ;  /* 0x0006400001f77983 */ /* 0x000f280000300800 */
[----:B0-----:R-:W4:Y:S01]  /*15fa0*/  LDL.LU R249, [R1+0x614] ;  /* 0x0006140001f97983 */ /* 0x001f220000300800 */
[----:B--2---:R-:W-:-:S05]  /*15fb0*/  IMAD.X R246, R2, 0x1, R246, P4 ;  /* 0x0000000102f67824 */ /* 0x004fca00020e06f6 */
[----:B------:R0:W-:Y:S01]  /*15fc0*/  STL [R1+0x690], R246 ;  /* 0x000690f601007387 */ /* 0x0001e20000100800 */
[----:B------:R-:W-:-:S03]  /*15fd0*/  IADD3 R250, P4, R5, R250, RZ ;  /* 0x000000fa05fa7210 */ /* 0x000fc60007f9e0ff */
[----:B0-----:R-:W2:Y:S04]  /*15fe0*/  LDL.LU R246, [R1+0x638] ;  /* 0x0006380001f67983 */ /* 0x001ea80000300800 */
[----:B------:R0:W-:Y:S04]  /*15ff0*/  STL [R1+0x664], R250 ;  /* 0x000664fa01007387 */ /* 0x0001e80000100800 */
[----:B0-----:R-:W2:Y:S04]  /*16000*/  LDL.LU R250, [R1+0x60c] ;  /* 0x00060c0001fa7983 */ /* 0x001ea80000300800 */
[----:B------:R-:W2:Y:S01]  /*16010*/  LDL.LU R242, [R1+0x630] ;  /* 0x0006300001f27983 */ /* 0x000ea20000300800 */
[----:B---3--:R-:W-:-:S03]  /*16020*/  IMAD.X R245, R2, 0x1, R245, P5 ;  /* 0x0000000102f57824 */ /* 0x008fc600028e06f5 */
[----:B------:R-:W3:Y:S04]  /*16030*/  LDL.LU R243, [R1+0x604] ;  /* 0x0006040001f37983 */ /* 0x000ee80000300800 */
[----:B------:R0:W-:Y:S04]  /*16040*/  STL [R1+0x688], R245 ;  /* 0x000688f501007387 */ /* 0x0001e80000100800 */
[----:B------:R-:W3:Y:S01]  /*16050*/  LDL.LU R244, [R1+0x628] ;  /* 0x0006280001f47983 */ /* 0x000ee20000300800 */
[----:B----4-:R-:W-:-:S05]  /*16060*/  IADD3 R248, P5, R5, R248, RZ ;  /* 0x000000f805f87210 */ /* 0x010fca0007fbe0ff */
        /* <DEDUP_REMOVED lines=8> */
[----:B------:R0:W-:Y:S01]  /*160f0*/  STL [R1+0x64c], R190 ;  /* 0x00064cbe01007387 */ /* 0x0001e20000100800 */
[----:B------:R-:W-:-:S03]  /*16100*/  IMAD.X R201, R2, 0x1, R201, P2 ;  /* 0x0000000102c97824 */ /* 0x000fc600010e06c9 */
[----:B------:R-:W-:Y:S01]  /*16110*/  STL [R1+0x654], R236 ;  /* 0x000654ec01007387 */ /* 0x000fe20000100800 */
[----:B------:R-:W-:Y:S01]  /*16120*/  IADD3 R204, P2, R5, R204, RZ ;  /* 0x000000cc05cc7210 */ /* 0x000fe20007f5e0ff */
[C---:B------:R-:W-:Y:S02]  /*16130*/  IMAD.X R205, R2.reuse, 0x1, R205, P3 ;  /* 0x0000000102cd7824 */ /* 0x040fe400018e06cd */
[----:B0-----:R-:W4:Y:S04]  /*16140*/  LDL.LU R190, [R1+0x5f4] ;  /* 0x0005f40001be7983 */ /* 0x001f280000300800 */
[----:B------:R-:W-:Y:S04]  /*16150*/  STL [R1+0x678], R200 ;  /* 0x000678c801007387 */ /* 0x000fe80000100800 */
[----:B------:R-:W-:Y:S01]  /*16160*/  STL [R1+0x670], R201 ;  /* 0x000670c901007387 */ /* 0x000fe20000100800 */
[----:B------:R-:W-:-:S03]  /*16170*/  IMAD.X R191, R2, 0x1, R191, P4 ;  /* 0x0000000102bf7824 */ /* 0x000fc600020e06bf */
[----:B------:R-:W-:Y:S04]  /*16180*/  STL [R1+0x644], R204 ;  /* 0x000644cc01007387 */ /* 0x000fe80000100800 */
[----:B------:R0:W-:Y:S01]  /*16190*/  STL [R1+0x660], R191 ;  /* 0x000660bf01007387 */ /* 0x0001e20000100800 */
[----:B------:R-:W-:-:S03]  /*161a0*/  IADD3 R207, P3, R5, R207, RZ ;  /* 0x000000cf05cf7210 */ /* 0x000fc60007f7e0ff */
[----:B------:R-:W-:Y:S01]  /*161b0*/  STL [R1+0x668], R205 ;  /* 0x000668cd01007387 */ /* 0x000fe20000100800 */
[C---:B------:R-:W-:Y:S01]  /*161c0*/  IADD3 R209, P4, R5.reuse, R209, RZ ;  /* 0x000000d105d17210 */ /* 0x040fe20007f9e0ff */
[----:B------:R-:W-:Y:S02]  /*161d0*/  IMAD.X R226, R2, 0x1, R226, P5 ;  /* 0x0000000102e27824 */ /* 0x000fe400028e06e2 */
[----:B0-----:R-:W4:Y:S01]  /*161e0*/  LDL.LU R191, [R1+0x618] ;  /* 0x0006180001bf7983 */ /* 0x001f220000300800 */
[----:B------:R-:W-:-:S03]  /*161f0*/  IADD3 R227, P5, R5, R227, RZ ;  /* 0x000000e305e37210 */ /* 0x000fc60007fbe0ff */
[----:B------:R-:W-:Y:S01]  /*16200*/  STL [R1+0x63c], R207 ;  /* 0x00063ccf01007387 */ /* 0x000fe20000100800 */
[----:B------:R-:W-:-:S03]  /*16210*/  IMAD.X R229, R2, 0x1, R229, P6 ;  /* 0x0000000102e57824 */ /* 0x000fc600030e06e5 */
        /* <DEDUP_REMOVED lines=9> */
[----:B------:R-:W-:Y:S04]  /*162b0*/  STL [R1+0x624], R237 ;  /* 0x000624ed01007387 */ /* 0x000fe80000100800 */
[----:B------:R-:W-:Y:S04]  /*162c0*/  STL [R1+0x648], R238 ;  /* 0x000648ee01007387 */ /* 0x000fe80000100800 */
[----:B------:R0:W-:Y:S04]  /*162d0*/  STL [R1+0x640], R247 ;  /* 0x000640f701007387 */ /* 0x0001e80000100800 */
[----:B------:R-:W-:Y:S04]  /*162e0*/  STL [R1+0x61c], R241 ;  /* 0x00061cf101007387 */ /* 0x000fe80000100800 */
[----:B0-----:R-:W4:Y:S04]  /*162f0*/  LDL.LU R247, [R1+0x5ec] ;  /* 0x0005ec0001f77983 */ /* 0x001f280000300800 */
[----:B------:R0:W-:Y:S04]  /*16300*/  STL [R1+0x614], R249 ;  /* 0x000614f901007387 */ /* 0x0001e80000100800 */
[----:B0-----:R-:W4:Y:S01]  /*16310*/  LDL.LU R249, [R1+0x610] ;  /* 0x0006100001f97983 */ /* 0x001f220000300800 */
[----:B--2---:R-:W-:-:S05]  /*16320*/  IMAD.X R246, R2, 0x1, R246, P3 ;  /* 0x0000000102f67824 */ /* 0x004fca00018e06f6 */
[----:B------:R0:W-:Y:S01]  /*16330*/  STL [R1+0x638], R246 ;  /* 0x000638f601007387 */ /* 0x0001e20000100800 */
[----:B------:R-:W-:-:S03]  /*16340*/  IADD3 R250, P3, R5, R250, RZ ;  /* 0x000000fa05fa7210 */ /* 0x000fc60007f7e0ff */
[----:B0-----:R-:W2:Y:S01]  /*16350*/  LDL.LU R246, [R1+0x5e4] ;  /* 0x0005e40001f67983 */ /* 0x001ea20000300800 */
[----:B------:R-:W-:-:S03]  /*16360*/  IMAD.X R242, R2, 0x1, R242, P4 ;  /* 0x0000000102f27824 */ /* 0x000fc600020e06f2 */
[----:B------:R0:W-:Y:S01]  /*16370*/  STL [R1+0x60c], R250 ;  /* 0x00060cfa01007387 */ /* 0x0001e20000100800 */
[----:B---3--:R-:W-:-:S03]  /*16380*/  IADD3 R243, P4, R5, R243, RZ ;  /* 0x000000f305f37210 */ /* 0x008fc60007f9e0ff */
[----:B0-----:R-:W3:Y:S01]  /*16390*/  LDL.LU R250, [R1+0x608] ;  /* 0x0006080001fa7983 */ /* 0x001ee20000300800 */
[----:B------:R-:W-:-:S03]  /*163a0*/  IMAD.X R244, R2, 0x1, R244, P5 ;  /* 0x0000000102f47824 */ /* 0x000fc600028e06f4 */
[----:B------:R-:W-:Y:S04]  /*163b0*/  STL [R1+0x630], R242 ;  /* 0x000630f201007387 */ /* 0x000fe80000100800 */
[----:B------:R-:W-:Y:S04]  /*163c0*/  STL [R1+0x604], R243 ;  /* 0x000604f301007387 */ /* 0x000fe80000100800 */
[----:B------:R-:W3:Y:S01]  /*163d0*/  LDL.LU R235, [R1+0x5dc] ;  /* 0x0005dc0001eb7983 */ /* 0x000ee20000300800 */
[----:B----4-:R-:W-:-:S03]  /*163e0*/  IADD3 R245, P5, R5, R245, RZ ;  /* 0x000000f505f57210 */ /* 0x010fc60007fbe0ff */
[----:B------:R-:W-:Y:S01]  /*163f0*/  STL [R1+0x628], R244 ;  /* 0x000628f401007387 */ /* 0x000fe20000100800 */
[----:B------:R-:W-:-:S03]  /*16400*/  IMAD.X R248, R2, 0x1, R248, P6 ;  /* 0x0000000102f87824 */ /* 0x000fc600030e06f8 */
        /* <DEDUP_REMOVED lines=8> */
[----:B------:R-:W-:-:S05]  /*16490*/  IADD3 R190, P6, R5, R190, RZ ;  /* 0x000000be05be7210 */ /* 0x000fca0007fde0ff */
[----:B------:R0:W-:Y:S04]  /*164a0*/  STL [R1+0x5f4], R190 ;  /* 0x0005f4be01007387 */ /* 0x0001e80000100800 */
[----:B------:R-:W4:Y:S04]  /*164b0*/  LDL.LU R207, [R1+0x5e8] ;  /* 0x0005e80001cf7983 */ /* 0x000f280000300800 */
[----:B0-----:R-:W4:Y:S04]  /*164c0*/  LDL.LU R190, [R1+0x5bc] ;  /* 0x0005bc0001be7983 */ /* 0x001f280000300800 */
[----:B------:R-:W4:Y:S04]  /*164d0*/  LDL.LU R209, [R1+0x5e0] ;  /* 0x0005e00001d17983 */ /* 0x000f280000300800 */
[----:B------:R-:W4:Y:S04]  /*164e0*/  LDL.LU R226, [R1+0x5b4] ;  /* 0x0005b40001e27983 */ /* 0x000f280000300800 */
[----:B------:R-:W4:Y:S01]  /*164f0*/  LDL.LU R227, [R1+0x5d8] ;  /* 0x0005d80001e37983 */ /* 0x000f220000300800 */
[----:B------:R-:W-:-:S05]  /*16500*/  IMAD.X R191, R2, 0x1, R191, P1 ;  /* 0x0000000102bf7824 */ /* 0x000fca00008e06bf */
[----:B------:R0:W-:Y:S04]  /*16510*/  STL [R1+0x618], R191 ;  /* 0x000618bf01007387 */ /* 0x0001e80000100800 */
[----:B------:R-:W4:Y:S04]  /*16520*/  LDL.LU R229, [R1+0x5ac] ;  /* 0x0005ac0001e57983 */ /* 0x000f280000300800 */
[----:B------:R-:W4:Y:S04]  /*16530*/  LDL.LU R237, [R1+0x5d0] ;  /* 0x0005d00001ed7983 */ /* 0x000f280000300800 */
[----:B------:R-:W4:Y:S04]  /*16540*/  LDL.LU R238, [R1+0x5a4] ;  /* 0x0005a40001ee7983 */ /* 0x000f280000300800 */
[----:B------:R-:W4:Y:S04]  /*16550*/  LDL.LU R241, [R1+0x5c8] ;  /* 0x0005c80001f17983 */ /* 0x000f280000300800 */
[----:B------:R-:W4:Y:S04]  /*16560*/  LDL.LU R245, [R1+0x59c] ;  /* 0x00059c0001f57983 */ /* 0x000f280000300800 */
[----:B0-----:R-:W4:Y:S01]  /*16570*/  LDL.LU R191, [R1+0x5c0] ;  /* 0x0005c00001bf7983 */ /* 0x001f220000300800 */
[----:B------:R-:W-:-:S05]  /*16580*/  IADD3 R247, P1, R5, R247, RZ ;  /* 0x000000f705f77210 */ /* 0x000fca0007f3e0ff */
[----:B------:R0:W-:Y:S01]  /*16590*/  STL [R1+0x5ec], R247 ;  /* 0x0005ecf701007387 */ /* 0x0001e20000100800 */
[----:B------:R-:W-:-:S03]  /*165a0*/  IMAD.X R249, R2, 0x1, R249, P2 ;  /* 0x0000000102f97824 */ /* 0x000fc600010e06f9 */
[----:B0-----:R-:W4:Y:S04]  /*165b0*/  LDL.LU R247, [R1+0x594] ;  /* 0x0005940001f77983 */ /* 0x001f280000300800 */
[----:B------:R0:W-:Y:S04]  /*165c0*/  STL [R1+0x610], R249 ;  /* 0x000610f901007387 */ /* 0x0001e80000100800 */
[----:B0-----:R-:W4:Y:S04]  /*165d0*/  LDL.LU R249, [R1+0x5b8] ;  /* 0x0005b80001f97983 */ /* 0x001f280000300800 */
[----:B------:R-:W4:Y:S04]  /*165e0*/  LDL.LU R242, [R1+0x58c] ;  /* 0x00058c0001f27983 */ /* 0x000f280000300800 */
[----:B------:R-:W4:Y:S01]  /*165f0*/  LDL.LU R243, [R1+0x5b0] ;  /* 0x0005b00001f37983 */ /* 0x000f220000300800 */
[----:B--2---:R-:W-:-:S05]  /*16600*/  IADD3 R246, P2, R5, R246, RZ ;  /* 0x000000f605f67210 */ /* 0x004fca0007f5e0ff */
[----:B------:R0:W-:Y:S04]  /*16610*/  STL [R1+0x5e4], R246 ;  /* 0x0005e4f601007387 */ /* 0x0001e80000100800 */
[----:B------:R-:W2:Y:S01]  /*16620*/  LDL.LU R244, [R1+0x584] ;  /* 0x0005840001f47983 */ /* 0x000ea20000300800 */
[----:B---3--:R-:W-:-:S05]  /*16630*/  IMAD.X R250, R2, 0x1, R250, P3 ;  /* 0x0000000102fa7824 */ /* 0x008fca00018e06fa */
[----:B------:R1:W-:Y:S04]  /*16640*/  STL [R1+0x608], R250 ;  /* 0x000608fa01007387 */ /* 0x0003e80000100800 */
[----:B0-----:R-:W3:Y:S01]  /*16650*/  LDL.LU R246, [R1+0x5a8] ;  /* 0x0005a80001f67983 */ /* 0x001ee20000300800 */
[----:B------:R-:W-:-:S03]  /*16660*/  IADD3 R235, P3, R5, R235, RZ ;  /* 0x000000eb05eb7210 */ /* 0x000fc60007f7e0ff */
[----:B-1----:R-:W3:Y:S01]  /*16670*/  LDL.LU R250, [R1+0x57c] ;  /* 0x00057c0001fa7983 */ /* 0x002ee20000300800 */
[----:B----4-:R-:W-:-:S03]  /*16680*/  IMAD.X R236, R2, 0x1, R236, P4 ;  /* 0x0000000102ec7824 */ /* 0x010fc600020e06ec */
[----:B------:R-:W-:Y:S01]  /*16690*/  STL [R1+0x5dc], R235 ;  /* 0x0005dceb01007387 */ /* 0x000fe20000100800 */
[----:B------:R-:W-:Y:S01]  /*166a0*/  IADD3 R200, P4, R5, R200, RZ ;  /* 0x000000c805c87210 */ /* 0x000fe20007f9e0ff */
[----:B------:R-:W-:-:S05]  /*166b0*/  IMAD.X R248, R2, 0x1, R248, P5 ;  /* 0x0000000102f87824 */ /* 0x000fca00028e06f8 */
[----:B------:R0:W-:Y:S01]  /*166c0*/  STL [R1+0x5f8], R248 ;  /* 0x0005f8f801007387 */ /* 0x0001e20000100800 */
[----:B------:R-:W-:-:S03]  /*166d0*/  IADD3 R201, P5, R5, R201, RZ ;  /* 0x000000c905c97210 */ /* 0x000fc60007fbe0ff */
[----:B------:R-:W-:Y:S01]  /*166e0*/  STL [R1+0x600], R236 ;  /* 0x000600ec01007387 */ /* 0x000fe20000100800 */
[C---:B------:R-:W-:Y:S01]  /*166f0*/  IMAD.X R204, R2.reuse, 0x1, R204, P6 ;  /* 0x0000000102cc7824 */ /* 0x040fe200030e06cc */
[----:B------:R-:W-:Y:S02]  /*16700*/  IADD3 R205, P6, R5, R205, RZ ;  /* 0x000000cd05cd7210 */ /* 0x000fe40007fde0ff */
[----:B0-----:R-:W4:Y:S04]  /*16710*/  LDL.LU R248, [R1+0x5a0] ;  /* 0x0005a00001f87983 */ /* 0x001f280000300800 */
[----:B------:R-:W-:Y:S04]  /*16720*/  STL [R1+0x5d4], R200 ;  /* 0x0005d4c801007387 */ /* 0x000fe80000100800 */
[----:B------:R-:W-:Y:S01]  /*16730*/  STL [R1+0x5cc], R201 ;  /* 0x0005ccc901007387 */ /* 0x000fe20000100800 */
[----:B------:R-:W-:-:S03]  /*16740*/  IMAD.X R207, R2, 0x1, R207, P1 ;  /* 0x0000000102cf7824 */ /* 0x000fc600008e06cf */
[----:B------:R-:W-:Y:S01]  /*16750*/  STL [R1+0x5f0], R204 ;  /* 0x0005f0cc01007387 */ /* 0x000fe20000100800 */
[----:B------:R-:W-:Y:S01]  /*16760*/  IADD3 R190, P1, R5, R190, RZ ;  /* 0x000000be05be7210 */ /* 0x000fe20007f3e0ff */
[----:B------:R-:W-:-:S04]  /*16770*/  IMAD.X R209, R2, 0x1, R209, P2 ;  /* 0x0000000102d17824 */ /* 0x000fc800010e06d1 */
[----:B------:R0:W-:Y:S01]  /*16780*/  STL [R1+0x5bc], R190 ;  /* 0x0005bcbe01007387 */ /* 0x0001e20000100800 */
[----:B------:R-:W-:-:S03]  /*16790*/  IADD3 R226, P2, R5, R226, RZ ;  /* 0x000000e205e27210 */ /* 0x000fc60007f5e0ff */
[----:B------:R-:W-:Y:S01]  /*167a0*/  STL [R1+0x5c4], R205 ;  /* 0x0005c4cd01007387 */ /* 0x000fe20000100800 */
[----:B------:R-:W-:-:S03]  /*167b0*/  IMAD.X R227, R2, 0x1, R227, P3 ;  /* 0x0000000102e37824 */ /* 0x000fc600018e06e3 */
[----:B0-----:R-:W4:Y:S04]  /*167c0*/  LDL.LU R190, [R1+0x574] ;  /* 0x0005740001be7983 */ /* 0x001f280000300800 */
[----:B------:R-:W-:Y:S01]  /*167d0*/  STL [R1+0x5e8], R207 ;  /* 0x0005e8cf01007387 */ /* 0x000fe20000100800 */
        /* <DEDUP_REMOVED lines=11> */
[----:B------:R-:W-:Y:S04]  /*16890*/  STL [R1+0x5a4], R238 ;  /* 0x0005a4ee01007387 */ /* 0x000fe80000100800 */
[----:B------:R0:W-:Y:S04]  /*168a0*/  STL [R1+0x59c], R245 ;  /* 0x00059cf501007387 */ /* 0x0001e80000100800 */
[----:B------:R-:W-:Y:S04]  /*168b0*/  STL [R1+0x5c8], R241 ;  /* 0x0005c8f101007387 */ /* 0x000fe80000100800 */
[----:B0-----:R-:W4:Y:S04]  /*168c0*/  LDL.LU R245, [R1+0x598] ;  /* 0x0005980001f57983 */ /* 0x001f280000300800 */
[----:B------:R0:W-:Y:S04]  /*168d0*/  STL [R1+0x5c0], R191 ;  /* 0x0005c0bf01007387 */ /* 0x0001e80000100800 */
[----:B0-----:R-:W4:Y:S01]  /*168e0*/  LDL.LU R191, [R1+0x56c] ;  /* 0x00056c0001bf7983 */ /* 0x001f220000300800 */
[----:B------:R-:W-:-:S05]  /*168f0*/  IADD3 R247, P6, R5, R247, RZ ;  /* 0x000000f705f77210 */ /* 0x000fca0007fde0ff */
[----:B------:R0:W-:Y:S01]  /*16900*/  STL [R1+0x594], R247 ;  /* 0x000594f701007387 */ /* 0x0001e20000100800 */
[----:B------:R-:W-:-:S03]  /*16910*/  IMAD.X R249, R2, 0x1, R249, P1 ;  /* 0x0000000102f97824 */ /* 0x000fc600008e06f9 */
[----:B0-----:R-:W4:Y:S04]  /*16920*/  LDL.LU R247, [R1+0x590] ;  /* 0x0005900001f77983 */ /* 0x001f280000300800 */
[----:B------:R0:W-:Y:S04]  /*16930*/  STL [R1+0x5b8], R249 ;  /* 0x0005b8f901007387 */ /* 0x0001e80000100800 */
[----:B0-----:R-:W4:Y:S01]  /*16940*/  LDL.LU R249, [R1+0x564] ;  /* 0x0005640001f97983 */ /* 0x001f220000300800 */
[----:B------:R-:W-:Y:S01]  /*16950*/  IADD3 R242, P1, R5, R242, RZ ;  /* 0x000000f205f27210 */ /* 0x000fe20007f3e0ff */
[----:B------:R-:W-:-:S04]  /*16960*/  IMAD.X R243, R2, 0x1, R243, P2 ;  /* 0x0000000102f37824 */ /* 0x000fc800010e06f3 */
[----:B------:R-:W-:Y:S04]  /*16970*/  STL [R1+0x58c], R242 ;  /* 0x00058cf201007387 */ /* 0x000fe80000100800 */
[----:B------:R-:W-:Y:S04]  /*16980*/  STL [R1+0x5b0], R243 ;  /* 0x0005b0f301007387 */ /* 0x000fe80000100800 */
[----:B------:R-:W4:Y:S01]  /*16990*/  LDL.LU R235, [R1+0x588] ;  /* 0x0005880001eb7983 */ /* 0x000f220000300800 */
[----:B--2---:R-:W-:-:S05]  /*169a0*/  IADD3 R244, P2, R5, R244, RZ ;  /* 0x000000f405f47210 */ /* 0x004fca0007f5e0ff */
[----:B------:R-:W-:Y:S04]  /*169b0*/  STL [R1+0x584], R244 ;  /* 0x000584f401007387 */ /* 0x000fe80000100800 */
[----:B------:R-:W2:Y:S01]  /*169c0*/  LDL.LU R236, [R1+0x55c] ;  /* 0x00055c0001ec7983 */ /* 0x000ea20000300800 */
[----:B---3--:R-:W-:Y:S01]  /*169d0*/  IMAD.X R246, R2, 0x1, R246, P3 ;  /* 0x0000000102f67824 */ /* 0x008fe200018e06f6 */
[----:B------:R-:W-:-:S04]  /*169e0*/  IADD3 R250, P3, R5, R250, RZ ;  /* 0x000000fa05fa7210 */ /* 0x000fc80007f7e0ff */
[----:B------:R-:W-:Y:S04]  /*169f0*/  STL [R1+0x5a8], R246 ;  /* 0x0005a8f601007387 */ /* 0x000fe80000100800 */
[----:B------:R-:W3:Y:S04]  /*16a00*/  LDL.LU R200, [R1+0x580] ;  /* 0x0005800001c87983 */ /* 0x000ee80000300800 */
[----:B------:R0:W-:Y:S04]  /*16a10*/  STL [R1+0x57c], R250 ;  /* 0x00057cfa01007387 */ /* 0x0001e80000100800 */
[----:B0-----:R-:W3:Y:S04]  /*16a20*/  LDL.LU R250, [R1+0x554] ;  /* 0x0005540001fa7983 */ /* 0x001ee80000300800 */
[----:B------:R-:W3:Y:S04]  /*16a30*/  LDL.LU R201, [R1+0x578] ;  /* 0x0005780001c97983 */ /* 0x000ee80000300800 */
[----:B------:R-:W3:Y:S04]  /*16a40*/  LDL.LU R204, [R1+0x54c] ;  /* 0x00054c0001cc7983 */ /* 0x000ee80000300800 */
[----:B------:R-:W3:Y:S01]  /*16a50*/  LDL.LU R205, [R1+0x570] ;  /* 0x0005700001cd7983 */ /* 0x000ee20000300800 */
[----:B----4-:R-:W-:-:S05]  /*16a60*/  IMAD.X R248, R2, 0x1, R248, P4 ;  /* 0x0000000102f87824 */ /* 0x010fca00020e06f8 */
[----:B------:R0:W-:Y:S04]  /*16a70*/  STL [R1+0x5a0], R248 ;  /* 0x0005a0f801007387 */ /* 0x0001e80000100800 */
[----:B------:R-:W4:Y:S04]  /*16a80*/  LDL.LU R207, [R1+0x544] ;  /* 0x0005440001cf7983 */ /* 0x000f280000300800 */
[----:B0-----:R-:W4:Y:S04]  /*16a90*/  LDL.LU R248, [R1+0x568] ;  /* 0x0005680001f87983 */ /* 0x001f280000300800 */
[----:B------:R-:W4:Y:S04]  /*16aa0*/  LDL.LU R209, [R1+0x53c] ;  /* 0x00053c0001d17983 */ /* 0x000f280000300800 */
[----:B------:R-:W4:Y:S04]  /*16ab0*/  LDL.LU R226, [R1+0x560] ;  /* 0x0005600001e27983 */ /* 0x000f280000300800 */
[----:B------:R-:W4:Y:S01]  /*16ac0*/  LDL.LU R227, [R1+0x534] ;  /* 0x0005340001e37983 */ /* 0x000f220000300800 */
[----:B------:R-:W-:-:S05]  /*16ad0*/  IADD3 R190, P4, R5, R190, RZ ;  /* 0x000000be05be7210 */ /* 0x000fca0007f9e0ff */
[----:B------:R0:W-:Y:S04]  /*16ae0*/  STL [R1+0x574], R190 ;  /* 0x000574be01007387 */ /* 0x0001e80000100800 */
[----:B------:R-:W4:Y:S04]  /*16af0*/  LDL.LU R229, [R1+0x558] ;  /* 0x0005580001e57983 */ /* 0x000f280000300800 */
[----:B------:R-:W4:Y:S04]  /*16b00*/  LDL.LU R237, [R1+0x52c] ;  /* 0x00052c0001ed7983 */ /* 0x000f280000300800 */
[----:B------:R-:W4:Y:S04]  /*16b10*/  LDL.LU R238, [R1+0x550] ;  /* 0x0005500001ee7983 */ /* 0x000f280000300800 */
[----:B------:R-:W4:Y:S04]  /*16b20*/  LDL.LU R241, [R1+0x524] ;  /* 0x0005240001f17983 */ /* 0x000f280000300800 */
[----:B------:R-:W4:Y:S04]  /*16b30*/  LDL.LU R246, [R1+0x548] ;  /* 0x0005480001f67983 */ /* 0x000f280000300800 */
[----:B0-----:R-:W4:Y:S04]  /*16b40*/  LDL.LU R190, [R1+0x51c] ;  /* 0x00051c0001be7983 */ /* 0x001f280000300800 */
[----:B------:R-:W4:Y:S01]  /*16b50*/  LDL.LU R242, [R1+0x540] ;  /* 0x0005400001f27983 */ /* 0x000f220000300800 */
[----:B------:R-:W-:Y:S01]  /*16b60*/  IMAD.X R245, R2, 0x1, R245, P5 ;  /* 0x0000000102f57824 */ /* 0x000fe200028e06f5 */
[----:B------:R-:W-:-:S05]  /*16b70*/  IADD3 R191, P5, R5, R191, RZ ;  /* 0x000000bf05bf7210 */ /* 0x000fca0007fbe0ff */
[----:B------:R0:W-:Y:S04]  /*16b80*/  STL [R1+0x56c], R191 ;  /* 0x00056cbf01007387 */ /* 0x0001e80000100800 */
[----:B------:R1:W-:Y:S04]  /*16b90*/  STL [R1+0x598], R245 ;  /* 0x000598f501007387 */ /* 0x0003e80000100800 */
[----:B0-----:R-:W4:Y:S01]  /*16ba0*/  LDL.LU R191, [R1+0x514] ;  /* 0x0005140001bf7983 */ /* 0x001f220000300800 */
[----:B------:R-:W-:-:S03]  /*16bb0*/  IMAD.X R247, R2, 0x1, R247, P6 ;  /* 0x0000000102f77824 */ /* 0x000fc600030e06f7 */
[----:B------:R-:W4:Y:S04]  /*16bc0*/  LDL.LU R243, [R1+0x538] ;  /* 0x0005380001f37983 */ /* 0x000f280000300800 */
[----:B------:R-:W4:Y:S04]  /*16bd0*/  LDL.LU R244, [R1+0x50c] ;  /* 0x00050c0001f47983 */ /* 0x000f280000300800 */
[----:B------:R0:W-:Y:S01]  /*16be0*/  STL [R1+0x590], R247 ;  /* 0x000590f701007387 */ /* 0x0001e20000100800 */
[----:B------:R-:W-:-:S03]  /*16bf0*/  IADD3 R249, P6, R5, R249, RZ ;  /* 0x000000f905f97210 */ /* 0x000fc60007fde0ff */
[----:B-1----:R-:W4:Y:S04]  /*16c00*/  LDL.LU R245, [R1+0x530] ;  /* 0x0005300001f57983 */ /* 0x002f280000300800 */
[----:B------:R1:W-:Y:S04]  /*16c10*/  STL [R1+0x564], R249 ;  /* 0x000564f901007387 */ /* 0x0003e80000100800 */
[----:B0-----:R-:W4:Y:S04]  /*16c20*/  LDL.LU R247, [R1+0x504] ;  /* 0x0005040001f77983 */ /* 0x001f280000300800 */
[----:B-1----:R-:W4:Y:S01]  /*16c30*/  LDL.LU R249, [R1+0x528] ;  /* 0x0005280001f97983 */ /* 0x002f220000300800 */
[----:B------:R-:W-:-:S05]  /*16c40*/  IMAD.X R235, R2, 0x1, R235, P1 ;  /* 0x0000000102eb7824 */ /* 0x000fca00008e06eb */
[----:B------:R-:W-:Y:S01]  /*16c50*/  STL [R1+0x588], R235 ;  /* 0x000588eb01007387 */ /* 0x000fe20000100800 */
[C---:B--2---:R-:W-:Y:S01]  /*16c60*/  IADD3 R236, P1, R5.reuse, R236, RZ ;  /* 0x000000ec05ec7210 */ /* 0x044fe20007f3e0ff */
[C---:B---3--:R-:W-:Y:S01]  /*16c70*/  IMAD.X R200, R2.reuse, 0x1, R200, P2 ;  /* 0x0000000102c87824 */ /* 0x048fe200010e06c8 */
[----:B------:R-:W-:Y:S01]  /*16c80*/  IADD3 R250, P2, R5, R250, RZ ;  /* 0x000000fa05fa7210 */ /* 0x000fe20007f5e0ff */
[----:B------:R-:W-:-:S04]  /*16c90*/  IMAD.X R201, R2, 0x1, R201, P3 ;  /* 0x0000000102c97824 */ /* 0x000fc800018e06c9 */
[----:B------:R0:W-:Y:S01]  /*16ca0*/  STL [R1+0x554], R250 ;  /* 0x000554fa01007387 */ /* 0x0001e20000100800 */
[----:B------:R-:W-:-:S03]  /*16cb0*/  IADD3 R204, P3, R5, R204, RZ ;  /* 0x000000cc05cc7210 */ /* 0x000fc60007f7e0ff */
[----:B------:R-:W-:Y:S01]  /*16cc0*/  STL [R1+0x55c], R236 ;  /* 0x00055cec01007387 */ /* 0x000fe20000100800 */
[----:B------:R-:W-:-:S03]  /*16cd0*/  IMAD.X R205, R2, 0x1, R205, P4 ;  /* 0x0000000102cd7824 */ /* 0x000fc600020e06cd */
[----:B0-----:R-:W2:Y:S04]  /*16ce0*/  LDL.LU R250, [R1+0x4fc] ;  /* 0x0004fc0001fa7983 */ /* 0x001ea80000300800 */
[----:B------:R-:W-:Y:S04]  /*16cf0*/  STL [R1+0x580], R200 ;  /* 0x000580c801007387 */ /* 0x000fe80000100800 */
[----:B------:R-:W-:Y:S04]  /*16d00*/  STL [R1+0x578], R201 ;  /* 0x000578c901007387 */ /* 0x000fe80000100800 */
[----:B------:R-:W-:Y:S01]  /*16d10*/  STL [R1+0x54c], R204 ;  /* 0x00054ccc01007387 */ /* 0x000fe20000100800 */
[C---:B----4-:R-:W-:Y:S01]  /*16d20*/  IADD3 R207, P4, R5.reuse, R207, RZ ;  /* 0x000000cf05cf7210 */ /* 0x050fe20007f9e0ff */
[----:B------:R-:W-:Y:S01]  /*16d30*/  IMAD.X R248, R2, 0x1, R248, P5 ;  /* 0x0000000102f87824 */ /* 0x000fe200028e06f8 */
[----:B------:R-:W-:-:S04]  /*16d40*/  IADD3 R209, P5, R5, R209, RZ ;  /* 0x000000d105d17210 */ /* 0x000fc80007fbe0ff */
[----:B------:R0:W-:Y:S01]  /*16d50*/  STL [R1+0x568], R248 ;  /* 0x000568f801007387 */ /* 0x0001e20000100800 */
[----:B------:R-:W-:-:S03]  /*16d60*/  IMAD.X R226, R2, 0x1, R226, P6 ;  /* 0x0000000102e27824 */ /* 0x000fc600030e06e2 */
[----:B------:R-:W-:Y:S01]  /*16d70*/  STL [R1+0x570], R205 ;  /* 0x000570cd01007387 */ /* 0x000fe20000100800 */
[----:B------:R-:W-:-:S03]  /*16d80*/  IADD3 R227, P6, R5, R227, RZ ;  /* 0x000000e305e37210 */ /* 0x000fc60007fde0ff */
[----:B0-----:R-:W3:Y:S04]  /*16d90*/  LDL.LU R248, [R1+0x520] ;  /* 0x0005200001f87983 */ /* 0x001ee80000300800 */
[----:B------:R-:W-:Y:S04]  /*16da0*/  STL [R1+0x544], R207 ;  /* 0x000544cf01007387 */ /* 0x000fe80000100800 */
        /* <DEDUP_REMOVED lines=12> */
[----:B------:R0:W-:Y:S04]  /*16e70*/  STL [R1+0x548], R246 ;  /* 0x000548f601007387 */ /* 0x0001e80000100800 */
[----:B------:R-:W-:Y:S01]  /*16e80*/  STL [R1+0x524], R241 ;  /* 0x000524f101007387 */ /* 0x000fe20000100800 */
[----:B------:R-:W-:-:S03]  /*16e90*/  IMAD.X R242, R2, 0x1, R242, P4 ;  /* 0x0000000102f27824 */ /* 0x000fc600020e06f2 */
[----:B0-----:R-:W4:Y:S04]  /*16ea0*/  LDL.LU R246, [R1+0x4f4] ;  /* 0x0004f40001f67983 */ /* 0x001f280000300800 */
[----:B------:R0:W-:Y:S04]  /*16eb0*/  STL [R1+0x51c], R190 ;  /* 0x00051cbe01007387 */ /* 0x0001e80000100800 */
[----:B0-----:R-:W4:Y:S01]  /*16ec0*/  LDL.LU R190, [R1+0x518] ;  /* 0x0005180001be7983 */ /* 0x001f220000300800 */
[----:B------:R-:W-:Y:S01]  /*16ed0*/  IADD3 R191, P4, R5, R191, RZ ;  /* 0x000000bf05bf7210 */ /* 0x000fe20007f9e0ff */
[----:B------:R-:W-:-:S04]  /*16ee0*/  IMAD.X R243, R2, 0x1, R243, P5 ;  /* 0x0000000102f37824 */ /* 0x000fc800028e06f3 */
[----:B------:R0:W-:Y:S01]  /*16ef0*/  STL [R1+0x514], R191 ;  /* 0x000514bf01007387 */ /* 0x0001e20000100800 */
[----:B------:R-:W-:-:S03]  /*16f00*/  IADD3 R244, P5, R5, R244, RZ ;  /* 0x000000f405f47210 */ /* 0x000fc60007fbe0ff */
[----:B0-----:R-:W4:Y:S01]  /*16f10*/  LDL.LU R191, [R1+0x4ec] ;  /* 0x0004ec0001bf7983 */ /* 0x001f220000300800 */
[----:B------:R-:W-:-:S03]  /*16f20*/  IMAD.X R245, R2, 0x1, R245, P6 ;  /* 0x0000000102f57824 */ /* 0x000fc600030e06f5 */
[----:B------:R-:W-:Y:S04]  /*16f30*/  STL [R1+0x540], R242 ;  /* 0x000540f201007387 */ /* 0x000fe80000100800 */
[----:B------:R-:W-:Y:S01]  /*16f40*/  STL [R1+0x538], R243 ;  /* 0x000538f301007387 */ /* 0x000fe20000100800 */
[----:B------:R-:W-:-:S03]  /*16f50*/  IADD3 R247, P6, R5, R247, RZ ;  /* 0x000000f705f77210 */ /* 0x000fc60007fde0ff */
[----:B------:R-:W-:Y:S01]  /*16f60*/  STL [R1+0x50c], R244 ;  /* 0x00050cf401007387 */ /* 0x000fe20000100800 */
[----:B------:R-:W-:-:S03]  /*16f70*/  IMAD.X R249, R2, 0x1, R249, P1 ;  /* 0x0000000102f97824 */ /* 0x000fc600008e06f9 */
        /* <DEDUP_REMOVED lines=13> */
[----:B0-----:R-:W2:Y:S04]  /*17050*/  LDL.LU R250, [R1+0x4f0] ;  /* 0x0004f00001fa7983 */ /* 0x001ea80000300800 */
[----:B------:R-:W2:Y:S04]  /*17060*/  LDL.LU R207, [R1+0x4c4] ;  /* 0x0004c40001cf7983 */ /* 0x000ea80000300800 */
[----:B------:R-:W2:Y:S04]  /*17070*/  LDL.LU R209, [R1+0x4e8] ;  /* 0x0004e80001d17983 */ /* 0x000ea80000300800 */
[----:B------:R-:W2:Y:S01]  /*17080*/  LDL.LU R226, [R1+0x4bc] ;  /* 0x0004bc0001e27983 */ /* 0x000ea20000300800 */
[----:B---3--:R-:W-:-:S05]  /*17090*/  IMAD.X R248, R2, 0x1, R248, P2 ;  /* 0x0000000102f87824 */ /* 0x008fca00010e06f8 */
[----:B------:R0:W-:Y:S04]  /*170a0*/  STL [R1+0x520], R248 ;  /* 0x000520f801007387 */ /* 0x0001e80000100800 */
[----:B------:R-:W3:Y:S04]  /*170b0*/  LDL.LU R227, [R1+0x4e0] ;  /* 0x0004e00001e37983 */ /* 0x000ee80000300800 */
[----:B------:R-:W3:Y:S04]  /*170c0*/  LDL.LU R229, [R1+0x4b4] ;  /* 0x0004b40001e57983 */ /* 0x000ee80000300800 */
[----:B------:R-:W3:Y:S04]  /*170d0*/  LDL.LU R237, [R1+0x4d8] ;  /* 0x0004d80001ed7983 */ /* 0x000ee80000300800 */
[----:B------:R-:W3:Y:S04]  /*170e0*/  LDL.LU R238, [R1+0x4ac] ;  /* 0x0004ac0001ee7983 */ /* 0x000ee80000300800 */
[----:B------:R-:W3:Y:S04]  /*170f0*/  LDL.LU R247, [R1+0x4d0] ;  /* 0x0004d00001f77983 */ /* 0x000ee80000300800 */
[----:B0-----:R-:W3:Y:S04]  /*17100*/  LDL.LU R248, [R1+0x4a4] ;  /* 0x0004a40001f87983 */ /* 0x001ee80000300800 */
[----:B------:R-:W3:Y:S01]  /*17110*/  LDL.LU R241, [R1+0x4c8] ;  /* 0x0004c80001f17983 */ /* 0x000ee20000300800 */
[----:B----4-:R-:W-:Y:S01]  /*17120*/  IADD3 R246, P2, R5, R246, RZ ;  /* 0x000000f605f67210 */ /* 0x010fe20007f5e0ff */
[----:B------:R-:W-:-:S05]  /*17130*/  IMAD.X R190, R2, 0x1, R190, P3 ;  /* 0x0000000102be7824 */ /* 0x000fca00018e06be */
[----:B------:R0:W-:Y:S04]  /*17140*/  STL [R1+0x518], R190 ;  /* 0x000518be01007387 */ /* 0x0001e80000100800 */
        /* <DEDUP_REMOVED lines=8> */
[----:B-1----:R-:W4:Y:S01]  /*171d0*/  LDL.LU R246, [R1+0x4b0] ;  /* 0x0004b00001f67983 */ /* 0x002f220000300800 */
[----:B------:R-:W-:-:S03]  /*171e0*/  IMAD.X R234, R2, 0x1, R234, P4 ;  /* 0x0000000102ea7824 */ /* 0x000fc600020e06ea */
[----:B0-----:R-:W4:Y:S04]  /*171f0*/  LDL.LU R191, [R1+0x484] ;  /* 0x0004840001bf7983 */ /* 0x001f280000300800 */
[----:B------:R-:W-:Y:S01]  /*17200*/  STL [R1+0x510], R234 ;  /* 0x000510ea01007387 */ /* 0x000fe20000100800 */
[C---:B------:R-:W-:Y:S01]  /*17210*/  IADD3 R235, P4, R5.reuse, R235, RZ ;  /* 0x000000eb05eb7210 */ /* 0x040fe20007f9e0ff */
[----:B------:R-:W-:Y:S01]  /*17220*/  IMAD.X R236, R2, 0x1, R236, P5 ;  /* 0x0000000102ec7824 */ /* 0x000fe200028e06ec */
[----:B------:R-:W-:-:S05]  /*17230*/  IADD3 R249, P5, R5, R249, RZ ;  /* 0x000000f905f97210 */ /* 0x000fca0007fbe0ff */
        /* <DEDUP_REMOVED lines=8> */
[----:B------:R-:W-:Y:S01]  /*172c0*/  STL [R1+0x4d4], R201 ;  /* 0x0004d4c901007387 */ /* 0x000fe20000100800 */
[C---:B--2---:R-:W-:Y:S01]  /*172d0*/  IADD3 R205, P1, R5.reuse, R205, RZ ;  /* 0x000000cd05cd7210 */ /* 0x044fe20007f3e0ff */
[----:B------:R-:W-:Y:S01]  /*172e0*/  IMAD.X R250, R2, 0x1, R250, P2 ;  /* 0x0000000102fa7824 */ /* 0x000fe200010e06fa */
[----:B------:R-:W-:-:S04]  /*172f0*/  IADD3 R207, P2, R5, R207, RZ ;  /* 0x000000cf05cf7210 */ /* 0x000fc80007f5e0ff */
[----:B------:R0:W-:Y:S01]  /*17300*/  STL [R1+0x4f0], R250 ;  /* 0x0004f0fa01007387 */ /* 0x0001e20000100800 */
[----:B------:R-:W-:-:S03]  /*17310*/  IMAD.X R209, R2, 0x1, R209, P3 ;  /* 0x0000000102d17824 */ /* 0x000fc600018e06d1 */
[----:B------:R-:W-:Y:S01]  /*17320*/  STL [R1+0x4f8], R204 ;  /* 0x0004f8cc01007387 */ /* 0x000fe20000100800 */
[----:B------:R-:W-:-:S03]  /*17330*/  IADD3 R226, P3, R5, R226, RZ ;  /* 0x000000e205e27210 */ /* 0x000fc60007f7e0ff */
[----:B0-----:R-:W2:Y:S04]  /*17340*/  LDL.LU R250, [R1+0x47c] ;  /* 0x00047c0001fa7983 */ /* 0x001ea80000300800 */
[----:B------:R-:W-:Y:S04]  /*17350*/  STL [R1+0x4cc], R205 ;  /* 0x0004cccd01007387 */ /* 0x000fe80000100800 */
[----:B------:R-:W-:Y:S04]  /*17360*/  STL [R1+0x4c4], R207 ;  /* 0x0004c4cf01007387 */ /* 0x000fe80000100800 */
[----:B------:R-:W-:Y:S01]  /*17370*/  STL [R1+0x4e8], R209 ;  /* 0x0004e8d101007387 */ /* 0x000fe20000100800 */
[----:B---3--:R-:W-:-:S03]  /*17380*/  IMAD.X R227, R2, 0x1, R227, P4 ;  /* 0x0000000102e37824 */ /* 0x008fc600020e06e3 */
        /* <DEDUP_REMOVED lines=9> */
[----:B------:R0:W-:Y:S04]  /*17420*/  STL [R1+0x4d0], R247 ;  /* 0x0004d0f701007387 */ /* 0x0001e80000100800 */
[----:B------:R-:W-:Y:S01]  /*17430*/  STL [R1+0x4ac], R238 ;  /* 0x0004acee01007387 */ /* 0x000fe20000100800 */
[----:B------:R-:W-:-:S03]  /*17440*/  IMAD.X R241, R2, 0x1, R241, P1 ;  /* 0x0000000102f17824 */ /* 0x000fc600008e06f1 */
[----:B0-----:R-:W3:Y:S04]  /*17450*/  LDL.LU R247, [R1+0x4a0] ;  /* 0x0004a00001f77983 */ /* 0x001ee80000300800 */
[----:B------:R0:W-:Y:S04]  /*17460*/  STL [R1+0x4a4], R248 ;  /* 0x0004a4f801007387 */ /* 0x0001e80000100800 */
[----:B0-----:R-:W3:Y:S01]  /*17470*/  LDL.LU R248, [R1+0x474] ;  /* 0x0004740001f87983 */ /* 0x001ee20000300800 */
[----:B----4-:R-:W-:Y:S01]  /*17480*/  IADD3 R190, P1, R5, R190, RZ ;  /* 0x000000be05be7210 */ /* 0x010fe20007f3e0ff */
[----:B------:R-:W-:-:S04]  /*17490*/  IMAD.X R242, R2, 0x1, R242, P2 ;  /* 0x0000000102f27824 */ /* 0x000fc800010e06f2 */
[----:B------:R0:W-:Y:S01]  /*174a0*/  STL [R1+0x49c], R190 ;  /* 0x00049cbe01007387 */ /* 0x0001e20000100800 */
[C---:B------:R-:W-:Y:S01]  /*174b0*/  IADD3 R243, P2, R5.reuse, R243, RZ ;  /* 0x000000f305f37210 */ /* 0x040fe20007f5e0ff */
[----:B------:R-:W-:Y:S02]  /*174c0*/  IMAD.X R244, R2, 0x1, R244, P3 ;  /* 0x0000000102f47824 */ /* 0x000fe400018e06f4 */
[----:B0-----:R-:W4:Y:S04]  /*174d0*/  LDL.LU R190, [R1+0x498] ;  /* 0x0004980001be7983 */ /* 0x001f280000300800 */
[----:B------:R-:W-:Y:S04]  /*174e0*/  STL [R1+0x4c8], R241 ;  /* 0x0004c8f101007387 */ /* 0x000fe80000100800 */
[----:B------:R-:W-:Y:S01]  /*174f0*/  STL [R1+0x4c0], R242 ;  /* 0x0004c0f201007387 */ /* 0x000fe20000100800 */
[----:B------:R-:W-:-:S03]  /*17500*/  IADD3 R245, P3, R5, R245, RZ ;  /* 0x000000f505f57210 */ /* 0x000fc60007f7e0ff */
        /* <DEDUP_REMOVED lines=28> */
[----:B0-----:R-:W2:Y:S04]  /*176d0*/  LDL.LU R250, [R1+0x450] ;  /* 0x0004500001fa7983 */ /* 0x001ea80000300800 */
[----:B------:R-:W2:Y:S01]  /*176e0*/  LDL.LU R241, [R1+0x834] ;  /* 0x0008340001f17983 */ /* 0x000ea20000300800 */
[----:B---3--:R-:W-:Y:S01]  /*176f0*/  IMAD.X R247, R2, 0x1, R247, P6 ;  /* 0x0000000102f77824 */ /* 0x008fe200030e06f7 */
[----:B------:R-:W-:-:S05]  /*17700*/  IADD3 R248, P6, R5, R248, RZ ;  /* 0x000000f805f87210 */ /* 0x000fca0007fde0ff */
[----:B------:R0:W-:Y:S04]  /*17710*/  STL [R1+0x474], R248 ;  /* 0x000474f801007387 */ /* 0x0001e80000100800 */
        /* <DEDUP_REMOVED lines=8> */
[----:B-1----:R-:W4:Y:S04]  /*177a0*/  LDL.LU R247, [R1+0x820] ;  /* 0x0008200001f77983 */ /* 0x002f280000300800 */
[----:B0-----:R-:W4:Y:S01]  /*177b0*/  LDL.LU R190, [R1+0x430] ;  /* 0x0004300001be7983 */ /* 0x001f220000300800 */
[----:B------:R-:W-:-:S05]  /*177c0*/  IADD3 R234, P1, R5, R234, RZ ;  /* 0x000000ea05ea7210 */ /* 0x000fca0007f3e0ff */
[----:B------:R-:W-:Y:S01]  /*177d0*/  STL [R1+0x46c], R234 ;  /* 0x00046cea01007387 */ /* 0x000fe20000100800 */
[C---:B------:R-:W-:Y:S01]  /*177e0*/  IMAD.X R235, R2.reuse, 0x1, R235, P2 ;  /* 0x0000000102eb7824 */ /* 0x040fe200010e06eb */
[----:B------:R-:W-:Y:S01]  /*177f0*/  IADD3 R236, P2, R5, R236, RZ ;  /* 0x000000ec05ec7210 */ /* 0x000fe20007f5e0ff */
[----:B------:R-:W-:-:S05]  /*17800*/  IMAD.X R191, R2, 0x1, R191, P3 ;  /* 0x0000000102bf7824 */ /* 0x000fca00018e06bf */
[----:B------:R0:W-:Y:S01]  /*17810*/  STL [R1+0x488], R191 ;  /* 0x000488bf01007387 */ /* 0x0001e20000100800 */
[----:B------:R-:W-:-:S03]  /*17820*/  IADD3 R200, P3, R5, R200, RZ ;  /* 0x000000c805c87210 */ /* 0x000fc60007f7e0ff */
[----:B------:R-:W-:Y:S01]  /*17830*/  STL [R1+0x490], R235 ;  /* 0x000490eb01007387 */ /* 0x000fe20000100800 */
[----:B------:R-:W-:-:S03]  /*17840*/  IMAD.X R201, R2, 0x1, R201, P4 ;  /* 0x0000000102c97824 */ /* 0x000fc600020e06c9 */
[----:B0-----:R-:W4:Y:S01]  /*17850*/  LDL.LU R191, [R1+0x41c] ;  /* 0x00041c0001bf7983 */ /* 0x001f220000300800 */
[----:B------:R-:W-:-:S03]  /*17860*/  IADD3 R204, P4, R5, R204, RZ ;  /* 0x000000cc05cc7210 */ /* 0x000fc60007f9e0ff */
[----:B------:R-:W-:Y:S01]  /*17870*/  STL [R1+0x464], R236 ;  /* 0x000464ec01007387 */ /* 0x000fe20000100800 */
[----:B------:R-:W-:-:S03]  /*17880*/  IMAD.X R205, R2, 0x1, R205, P5 ;  /* 0x0000000102cd7824 */ /* 0x000fc600028e06cd */
        /* <DEDUP_REMOVED lines=23> */
[----:B------:R-:W-:Y:S01]  /*17a00*/  STL [R1+0x458], R238 ;  /* 0x000458ee01007387 */ /* 0x000fe20000100800 */
[----:B------:R-:W-:-:S03]  /*17a10*/  IADD3 R241, P4, R241, UR9, RZ ;  /* 0x00000009f1f17c10 */ /* 0x000fc6000ff9e0ff */
[----:B0-----:R-:W2:Y:S04]  /*17a20*/  LDL.LU R246, [R1+0x414] ;  /* 0x0004140001f67983 */ /* 0x001ea80000300800 */
[----:B------:R0:W-:Y:S04]  /*17a30*/  STL [R1+0x450], R250 ;  /* 0x000450fa01007387 */ /* 0x0001e80000100800 */
[----:B0-----:R-:W2:Y:S01]  /*17a40*/  LDL.LU R250, [R1+0x830] ;  /* 0x0008300001fa7983 */ /* 0x001ea20000300800 */
[----:B---3--:R-:W-:Y:S01]  /*17a50*/  IMAD.X R248, R2, 0x1, R248, P5 ;  /* 0x0000000102f87824 */ /* 0x008fe200028e06f8 */
[----:B------:R-:W-:-:S04]  /*17a60*/  IADD3 R242, P5, R242, UR9, RZ ;  /* 0x00000009f2f27c10 */ /* 0x000fc8000ffbe0ff */
[----:B------:R0:W-:Y:S01]  /*17a70*/  STL [R1+0x448], R248 ;  /* 0x000448f801007387 */ /* 0x0001e20000100800 */
[----:B------:R-:W-:Y:S01]  /*17a80*/  IMAD.X R243, R2, 0x1, R243, P6 ;  /* 0x0000000102f37824 */ /* 0x000fe200030e06f3 */
[----:B------:R-:W-:Y:S02]  /*17a90*/  IADD3 R244, P6, R244, UR9, RZ ;  /* 0x00000009f4f47c10 */ /* 0x000fe4000ffde0ff */
[----:B0-----:R-:W3:Y:S04]  /*17aa0*/  LDL.LU R248, [R1+0x40c] ;  /* 0x00040c0001f87983 */ /* 0x001ee80000300800 */
[----:B------:R-:W-:Y:S04]  /*17ab0*/  STL [R1+0x834], R241 ;  /* 0x000834f101007387 */ /* 0x000fe80000100800 */
[----:B------:R-:W-:Y:S01]  /*17ac0*/  STL [R1+0x82c], R242 ;  /* 0x00082cf201007387 */ /* 0x000fe20000100800 */
[----:B----4-:R-:W-:-:S03]  /*17ad0*/  IMAD.X R245, R2, 0x1, R245, P1 ;  /* 0x0000000102f57824 */ /* 0x010fc600008e06f5 */
[----:B------:R-:W-:Y:S01]  /*17ae0*/  STL [R1+0x440], R243 ;  /* 0x000440f301007387 */ /* 0x000fe20000100800 */
[----:B------:R-:W-:-:S03]  /*17af0*/  IADD3 R247, P1, R247, UR9, RZ ;  /* 0x00000009f7f77c10 */ /* 0x000fc6000ff3e0ff */
        /* <DEDUP_REMOVED lines=12> */
[----:B------:R-:W-:-:S05]  /*17bc0*/  IADD3 R191, P2, R191, UR9, RZ ;  /* 0x00000009bfbf7c10 */ /* 0x000fca000ff5e0ff */
        /* <DEDUP_REMOVED lines=15> */
[----:B--2---:R-:W-:-:S02]  /*17cc0*/  IADD3 R246, P3, R246, UR9, RZ ;  /* 0x00000009f6f67c10 */ /* 0x004fc4000ff7e0ff */
[----:B------:R-:W-:-:S05]  /*17cd0*/  IADD3.X R250, R250, UR42, RZ, P4, !PT ;  /* 0x0000002afafa7c10 */ /* 0x000fca000a7fe4ff */
[----:B------:R0:W-:Y:S04]  /*17ce0*/  STL [R1+0x830], R250 ;  /* 0x000830fa01007387 */ /* 0x0001e80000100800 */
[----:B------:R1:W-:Y:S04]  /*17cf0*/  STL [R1+0x414], R246 ;  /* 0x000414f601007387 */ /* 0x0003e80000100800 */
[----:B0-----:R-:W2:Y:S04]  /*17d00*/  LDL.LU R250, [R1+0x3b8] ;  /* 0x0003b80001fa7983 */ /* 0x001ea80000300800 */
[----:B------:R-:W2:Y:S04]  /*17d10*/  LDL.LU R242, [R1+0x3dc] ;  /* 0x0003dc0001f27983 */ /* 0x000ea80000300800 */
[----:B------:R-:W2:Y:S04]  /*17d20*/  LDL.LU R243, [R1+0x3b0] ;  /* 0x0003b00001f37983 */ /* 0x000ea80000300800 */
[----:B------:R-:W2:Y:S01]  /*17d30*/  LDL.LU R244, [R1+0x3d4] ;  /* 0x0003d40001f47983 */ /* 0x000ea20000300800 */
[----:B---3--:R-:W-:-:S05]  /*17d40*/  IADD3 R248, P4, R248, UR9, RZ ;  /* 0x00000009f8f87c10 */ /* 0x008fca000ff9e0ff */
[----:B------:R0:W-:Y:S04]  /*17d50*/  STL [R1+0x40c], R248 ;  /* 0x00040cf801007387 */ /* 0x0001e80000100800 */
[----:B------:R-:W3:Y:S04]  /*17d60*/  LDL.LU R245, [R1+0x3a8] ;  /* 0x0003a80001f57983 */ /* 0x000ee80000300800 */
[----:B-1----:R-:W3:Y:S04]  /*17d70*/  LDL.LU R246, [R1+0x3cc] ;  /* 0x0003cc0001f67983 */ /* 0x002ee80000300800 */
[----:B0-----:R-:W3:Y:S01]  /*17d80*/  LDL.LU R248, [R1+0x3a0] ;  /* 0x0003a00001f87983 */ /* 0x001ee20000300800 */
[----:B----4-:R-:W-:-:S05]  /*17d90*/  IADD3.X R234, R234, UR42, RZ, P5, !PT ;  /* 0x0000002aeaea7c10 */ /* 0x010fca000affe4ff */
[----:B------:R-:W-:Y:S01]  /*17da0*/  STL [R1+0x424], R234 ;  /* 0x000424ea01007387 */ /* 0x000fe20000100800 */
[----:B------:R-:W-:Y:S02]  /*17db0*/  IADD3 R235, P5, R235, UR9, RZ ;  /* 0x00000009ebeb7c10 */ /* 0x000fe4000ffbe0ff */
[----:B------:R-:W-:Y:S02]  /*17dc0*/  IADD3.X R236, R236, UR42, RZ, P6, !PT ;  /* 0x0000002aecec7c10 */ /* 0x000fe4000b7fe4ff */
[----:B------:R-:W-:-:S05]  /*17dd0*/  IADD3 R190, P6, R190, UR9, RZ ;  /* 0x00000009bebe7c10 */ /* 0x000fca000ffde0ff */
[----:B------:R0:W-:Y:S01]  /*17de0*/  STL [R1+0x3fc], R190 ;  /* 0x0003fcbe01007387 */ /* 0x0001e20000100800 */
[----:B------:R-:W-:-:S03]  /*17df0*/  IADD3.X R200, R200, UR42, RZ, P1, !PT ;  /* 0x0000002ac8c87c10 */ /* 0x000fc60008ffe4ff */
[----:B------:R-:W-:Y:S01]  /*17e00*/  STL [R1+0x404], R235 ;  /* 0x000404eb01007387 */ /* 0x000fe20000100800 */
[----:B------:R-:W-:Y:S02]  /*17e10*/  IADD3 R201, P1, R201, UR9, RZ ;  /* 0x00000009c9c97c10 */ /* 0x000fe4000ff3e0ff */
[----:B------:R-:W-:Y:S01]  /*17e20*/  IADD3.X R204, R204, UR42, RZ, P2, !PT ;  /* 0x0000002acccc7c10 */ /* 0x000fe200097fe4ff */
[----:B0-----:R-:W4:Y:S04]  /*17e30*/  LDL.LU R190, [R1+0x3c4] ;  /* 0x0003c40001be7983 */ /* 0x001f280000300800 */
[----:B------:R-:W-:Y:S04]  /*17e40*/  STL [R1+0x824], R236 ;  /* 0x000824ec01007387 */ /* 0x000fe80000100800 */
[----:B------:R-:W-:Y:S04]  /*17e50*/  STL [R1+0x420], R200 ;  /* 0x000420c801007387 */ /* 0x000fe80000100800 */
[----:B------:R-:W-:Y:S01]  /*17e60*/  STL [R1+0x3f4], R201 ;  /* 0x0003f4c901007387 */ /* 0x000fe20000100800 */
[----:B------:R-:W-:-:S02]  /*17e70*/  IADD3.X R191, R191, UR42, RZ, P3, !PT ;  /* 0x0000002abfbf7c10 */ /* 0x000fc40009ffe4ff */
[----:B------:R-:W-:-:S03]  /*17e80*/  IADD3 R205, P2, R205, UR9, RZ ;  /* 0x00000009cdcd7c10 */ /* 0x000fc6000ff5e0ff */
[----:B------:R0:W-:Y:S01]  /*17e90*/  STL [R1+0x410], R191 ;  /* 0x000410bf01007387 */ /* 0x0001e20000100800 */
[----:B------:R-:W-:-:S03]  /*17ea0*/  IADD3 R207, P3, R207, UR9, RZ ;  /* 0x00000009cfcf7c10 */ /* 0x000fc6000ff7e0ff */
[----:B------:R-:W-:Y:S01]  /*17eb0*/  STL [R1+0x418], R204 ;  /* 0x000418cc01007387 */ /* 0x000fe20000100800 */
[----:B------:R-:W-:Y:S02]  /*17ec0*/  IADD3.X R209, R209, UR42, RZ, P4, !PT ;  /* 0x0000002ad1d17c10 */ /* 0x000fe4000a7fe4ff */
[----:B------:R-:W-:Y:S01]  /*17ed0*/  IADD3 R226, P4, R226, UR9, RZ ;  /* 0x00000009e2e27c10 */ /* 0x000fe2000ff9e0ff */
[----:B0-----:R-:W4:Y:S04]  /*17ee0*/  LDL.LU R191, [R1+0x398] ;  /* 0x0003980001bf7983 */ /* 0x001f280000300800 */
[----:B------:R-:W-:Y:S01]  /*17ef0*/  STL [R1+0x3e8], R205 ;  /* 0x0003e8cd01007387 */ /* 0x000fe20000100800 */
[----:B------:R-:W-:-:S03]  /*17f00*/  IADD3.X R227, R227, UR42, RZ, P5, !PT ;  /* 0x0000002ae3e37c10 */ /* 0x000fc6000affe4ff */
[----:B------:R-:W-:Y:S01]  /*17f10*/  STL [R1+0x3e0], R207 ;  /* 0x0003e0cf01007387 */ /* 0x000fe20000100800 */
[----:B------:R-:W-:-:S03]  /*17f20*/  IADD3 R229, P5, R229, UR9, RZ ;  /* 0x00000009e5e57c10 */ /* 0x000fc6000ffbe0ff */
        /* <DEDUP_REMOVED lines=8> */
[----:B------:R-:W-:Y:S04]  /*17fb0*/  STL [R1+0x3f8], R237 ;  /* 0x0003f8ed01007387 */ /* 0x000fe80000100800 */
[----:B------:R0:W-:Y:S04]  /*17fc0*/  STL [R1+0x3f0], R247 ;  /* 0x0003f0f701007387 */ /* 0x0001e80000100800 */
[----:B------:R-:W-:Y:S04]  /*17fd0*/  STL [R1+0x3c8], R238 ;  /* 0x0003c8ee01007387 */ /* 0x000fe80000100800 */
[----:B0-----:R-:W4:Y:S04]  /*17fe0*/  LDL.LU R247, [R1+0x3bc] ;  /* 0x0003bc0001f77983 */ /* 0x001f280000300800 */
[----:B------:R0:W-:Y:S04]  /*17ff0*/  STL [R1+0x3c0], R249 ;  /* 0x0003c0f901007387 */ /* 0x0001e80000100800 */
[----:B0-----:R-:W4:Y:S01]  /*18000*/  LDL.LU R249, [R1+0x390] ;  /* 0x0003900001f97983 */ /* 0x001f220000300800 */
[----:B------:R-:W-:-:S02]  /*18010*/  IADD3.X R241, R241, UR42, RZ, P2, !PT ;  /* 0x0000002af1f17c10 */ /* 0x000fc400097fe4ff */
[----:B--2---:R-:W-:Y:S02]  /*18020*/  IADD3 R250, P2, R250, UR9, RZ ;  /* 0x00000009fafa7c10 */ /* 0x004fe4000ff5e0ff */
[----:B------:R-:W-:-:S03]  /*18030*/  IADD3.X R242, R242, UR42, RZ, P3, !PT ;  /* 0x0000002af2f27c10 */ /* 0x000fc60009ffe4ff */
[----:B------:R0:W-:Y:S01]  /*18040*/  STL [R1+0x3b8], R250 ;  /* 0x0003b8fa01007387 */ /* 0x0001e20000100800 */
[----:B------:R-:W-:Y:S02]  /*18050*/  IADD3 R243, P3, R243, UR9, RZ ;  /* 0x00000009f3f37c10 */ /* 0x000fe4000ff7e0ff */
[----:B------:R-:W-:Y:S01]  /*18060*/  IADD3.X R244, R244, UR42, RZ, P4, !PT ;  /* 0x0000002af4f47c10 */ /* 0x000fe2000a7fe4ff */
[----:B0-----:R-:W2:Y:S04]  /*18070*/  LDL.LU R250, [R1+0x3b4] ;  /* 0x0003b40001fa7983 */ /* 0x001ea80000300800 */
[----:B------:R-:W-:Y:S04]  /*18080*/  STL [R1+0x3e4], R241 ;  /* 0x0003e4f101007387 */ /* 0x000fe80000100800 */
[----:B------:R-:W-:Y:S04]  /*18090*/  STL [R1+0x3dc], R242 ;  /* 0x0003dcf201007387 */ /* 0x000fe80000100800 */
[----:B------:R-:W-:Y:S01]  /*180a0*/  STL [R1+0x3b0], R243 ;  /* 0x0003b0f301007387 */ /* 0x000fe20000100800 */
[----:B---3--:R-:W-:-:S03]  /*180b0*/  IADD3 R245, P4, R245, UR9, RZ ;  /* 0x00000009f5f57c10 */ /* 0x008fc6000ff9e0ff */
[----:B------:R-:W-:Y:S01]  /*180c0*/  STL [R1+0x3d4], R244 ;  /* 0x0003d4f401007387 */ /* 0x000fe20000100800 */
[----:B------:R-:W-:-:S03]  /*180d0*/  IADD3.X R246, R246, UR42, RZ, P5, !PT ;  /* 0x0000002af6f67c10 */ /* 0x000fc6000affe4ff */
[----:B------:R-:W3:Y:S01]  /*180e0*/  LDL.LU R234, [R1+0x388] ;  /* 0x0003880001ea7983 */ /* 0x000ee20000300800 */
[----:B------:R-:W-:-:S03]  /*180f0*/  IADD3 R248, P5, R248, UR9, RZ ;  /* 0x00000009f8f87c10 */ /* 0x000fc6000ffbe0ff */
[----:B------:R-:W-:Y:S04]  /*18100*/  STL [R1+0x3a8], R245 ;  /* 0x0003a8f501007387 */ /* 0x000fe80000100800 */
[----:B------:R-:W3:Y:S04]  /*18110*/  LDL.LU R235, [R1+0x3ac] ;  /* 0x0003ac0001eb7983 */ /* 0x000ee80000300800 */
[----:B------:R-:W-:Y:S04]  /*18120*/  STL [R1+0x3cc], R246 ;  /* 0x0003ccf601007387 */ /* 0x000fe80000100800 */
[----:B------:R-:W3:Y:S04]  /*18130*/  LDL.LU R236, [R1+0x380] ;  /* 0x0003800001ec7983 */ /* 0x000ee80000300800 */
[----:B------:R-:W-:Y:S04]  /*18140*/  STL [R1+0x3a0], R248 ;  /* 0x0003a0f801007387 */ /* 0x000fe80000100800 */
[----:B------:R-:W3:Y:S04]  /*18150*/  LDL.LU R200, [R1+0x3a4] ;  /* 0x0003a40001c87983 */ /* 0x000ee80000300800 */
[----:B------:R-:W3:Y:S04]  /*18160*/  LDL.LU R201, [R1+0x378] ;  /* 0x0003780001c97983 */ /* 0x000ee80000300800 */
[----:B------:R-:W3:Y:S04]  /*18170*/  LDL.LU R204, [R1+0x39c] ;  /* 0x00039c0001cc7983 */ /* 0x000ee80000300800 */
[----:B------:R-:W3:Y:S01]  /*18180*/  LDL.LU R205, [R1+0x370] ;  /* 0x0003700001cd7983 */ /* 0x000ee20000300800 */
[----:B----4-:R-:W-:-:S05]  /*18190*/  IADD3.X R190, R190, UR42, RZ, P6, !PT ;  /* 0x0000002abebe7c10 */ /* 0x010fca000b7fe4ff */
[----:B------:R0:W-:Y:S04]  /*181a0*/  STL [R1+0x3c4], R190 ;  /* 0x0003c4be01007387 */ /* 0x0001e80000100800 */
[----:B------:R-:W4:Y:S04]  /*181b0*/  LDL.LU R207, [R1+0x394] ;  /* 0x0003940001cf7983 */ /* 0x000f280000300800 */
[----:B0-----:R-:W4:Y:S04]  /*181c0*/  LDL.LU R190, [R1+0x368] ;  /* 0x0003680001be7983 */ /* 0x001f280000300800 */
[----:B------:R-:W4:Y:S04]  /*181d0*/  LDL.LU R209, [R1+0x38c] ;  /* 0x00038c0001d17983 */ /* 0x000f280000300800 */
[----:B------:R-:W4:Y:S04]  /*181e0*/  LDL.LU R226, [R1+0x360] ;  /* 0x0003600001e27983 */ /* 0x000f280000300800 */
[----:B------:R-:W4:Y:S01]  /*181f0*/  LDL.LU R227, [R1+0x384] ;  /* 0x0003840001e37983 */ /* 0x000f220000300800 */
[----:B------:R-:W-:-:S05]  /*18200*/  IADD3 R191, P6, R191, UR9, RZ ;  /* 0x00000009bfbf7c10 */ /* 0x000fca000ffde0ff */
        /* <DEDUP_REMOVED lines=8> */
[----:B------:R-:W-:-:S02]  /*18290*/  IADD3.X R247, R247, UR42, RZ, P1, !PT ;  /* 0x0000002af7f77c10 */ /* 0x000fc40008ffe4ff */
[----:B------:R-:W-:-:S05]  /*182a0*/  IADD3 R249, P1, R249, UR9, RZ ;  /* 0x00000009f9f97c10 */ /* 0x000fca000ff3e0ff */
[----:B------:R0:W-:Y:S04]  /*182b0*/  STL [R1+0x390], R249 ;  /* 0x000390f901007387 */ /* 0x0001e80000100800 */
[----:B------:R1:W-:Y:S04]  /*182c0*/  STL [R1+0x3bc], R247 ;  /* 0x0003bcf701007387 */ /* 0x0003e80000100800 */
[----:B0-----:R-:W4:Y:S04]  /*182d0*/  LDL.LU R249, [R1+0x364] ;  /* 0x0003640001f97983 */ /* 0x001f280000300800 */
[----:B------:R-:W4:Y:S04]  /*182e0*/  LDL.LU R243, [R1+0x338] ;  /* 0x0003380001f37983 */ /* 0x000f280000300800 */
[----:B------:R-:W4:Y:S04]  /*182f0*/  LDL.LU R244, [R1+0x35c] ;  /* 0x00035c0001f47983 */ /* 0x000f280000300800 */
[----:B------:R-:W4:Y:S01]  /*18300*/  LDL.LU R245, [R1+0x330] ;  /* 0x0003300001f57983 */ /* 0x000f220000300800 */
[----:B--2---:R-:W-:-:S05]  /*18310*/  IADD3.X R250, R250, UR42, RZ, P2, !PT ;  /* 0x0000002afafa7c10 */ /* 0x004fca00097fe4ff */
[----:B------:R0:W-:Y:S04]  /*18320*/  STL [R1+0x3b4], R250 ;  /* 0x0003b4fa01007387 */ /* 0x0001e80000100800 */
[----:B------:R-:W2:Y:S04]  /*18330*/  LDL.LU R246, [R1+0x354] ;  /* 0x0003540001f67983 */ /* 0x000ea80000300800 */
[----:B-1----:R-:W2:Y:S04]  /*18340*/  LDL.LU R247, [R1+0x328] ;  /* 0x0003280001f77983 */ /* 0x002ea80000300800 */
[----:B0-----:R-:W2:Y:S01]  /*18350*/  LDL.LU R250, [R1+0x34c] ;  /* 0x00034c0001fa7983 */ /* 0x001ea20000300800 */
[----:B---3--:R-:W-:-:S02]  /*18360*/  IADD3 R234, P2, R234, UR9, RZ ;  /* 0x00000009eaea7c10 */ /* 0x008fc4000ff5e0ff */
        /* <DEDUP_REMOVED lines=12> */
[----:B----4-:R-:W-:Y:S02]  /*18430*/  IADD3.X R207, R207, UR42, RZ, P6, !PT ;  /* 0x0000002acfcf7c10 */ /* 0x010fe4000b7fe4ff */
[----:B------:R-:W-:Y:S02]  /*18440*/  IADD3 R190, P6, R190, UR9, RZ ;  /* 0x00000009bebe7c10 */ /* 0x000fe4000ffde0ff */
[----:B------:R-:W-:-:S03]  /*18450*/  IADD3.X R209, R209, UR42, RZ, P1, !PT ;  /* 0x0000002ad1d17c10 */ /* 0x000fc60008ffe4ff */
[----:B------:R0:W-:Y:S01]  /*18460*/  STL [R1+0x368], R190 ;  /* 0x000368be01007387 */ /* 0x0001e20000100800 */
[----:B------:R-:W-:-:S03]  /*18470*/  IADD3 R226, P1, R226, UR9, RZ ;  /* 0x00000009e2e27c10 */ /* 0x000fc6000ff3e0ff */
[----:B------:R-:W-:Y:S01]  /*18480*/  STL [R1+0x370], R205 ;  /* 0x000370cd01007387 */ /* 0x000fe20000100800 */
[----:B------:R-:W-:-:S03]  /*18490*/  IADD3.X R227, R227, UR42, RZ, P2, !PT ;  /* 0x0000002ae3e37c10 */ /* 0x000fc600097fe4ff */
[----:B0-----:R-:W3:Y:S04]  /*184a0*/  LDL.LU R190, [R1+0x320] ;  /* 0x0003200001be7983 */ /* 0x001ee80000300800 */
[----:B------:R-:W-:Y:S04]  /*184b0*/  STL [R1+0x394], R207 ;  /* 0x000394cf01007387 */ /* 0x000fe80000100800 */
        /* <DEDUP_REMOVED lines=12> */
[----:B------:R0:W-:Y:S04]  /*18580*/  STL [R1+0x348], R248 ;  /* 0x000348f801007387 */ /* 0x0001e80000100800 */
[----:B------:R-:W-:Y:S04]  /*18590*/  STL [R1+0x374], R241 ;  /* 0x000374f101007387 */ /* 0x000fe80000100800 */
[----:B0-----:R-:W4:Y:S04]  /*185a0*/  LDL.LU R248, [R1+0x344] ;  /* 0x0003440001f87983 */ /* 0x001f280000300800 */
[----:B------:R0:W-:Y:S04]  /*185b0*/  STL [R1+0x36c], R191 ;  /* 0x00036cbf01007387 */ /* 0x0001e80000100800 */
[----:B0-----:R-:W4:Y:S01]  /*185c0*/  LDL.LU R191, [R1+0x318] ;  /* 0x0003180001bf7983 */ /* 0x001f220000300800 */
[----:B------:R-:W-:-:S05]  /*185d0*/  IADD3.X R249, R249, UR42, RZ, P6, !PT ;  /* 0x0000002af9f97c10 */ /* 0x000fca000b7fe4ff */
[----:B------:R0:W-:Y:S04]  /*185e0*/  STL [R1+0x364], R249 ;  /* 0x000364f901007387 */ /* 0x0001e80000100800 */
[----:B0-----:R-:W4:Y:S01]  /*185f0*/  LDL.LU R249, [R1+0x33c] ;  /* 0x00033c0001f97983 */ /* 0x001f220000300800 */
[----:B------:R-:W-:Y:S02]  /*18600*/  IADD3 R242, P5, R242, UR9, RZ ;  /* 0x00000009f2f27c10 */ /* 0x000fe4000ffbe0ff */
[----:B------:R-:W-:Y:S02]  /*18610*/  IADD3 R243, P6, R243, UR9, RZ ;  /* 0x00000009f3f37c10 */ /* 0x000fe4000ffde0ff */
[----:B------:R-:W-:Y:S02]  /*18620*/  IADD3.X R244, R244, UR42, RZ, P1, !PT ;  /* 0x0000002af4f47c10 */ /* 0x000fe40008ffe4ff */
[----:B------:R-:W-:Y:S01]  /*18630*/  IADD3 R245, P1, R245, UR9, RZ ;  /* 0x00000009f5f57c10 */ /* 0x000fe2000ff3e0ff */
[----:B------:R-:W-:Y:S04]  /*18640*/  STL [R1+0x340], R242 ;  /* 0x000340f201007387 */ /* 0x000fe80000100800 */
[----:B------:R-:W-:Y:S04]  /*18650*/  STL [R1+0x338], R243 ;  /* 0x000338f301007387 */ /* 0x000fe80000100800 */
[----:B------:R-:W-:Y:S04]  /*18660*/  STL [R1+0x35c], R244 ;  /* 0x00035cf401007387 */ /* 0x000fe80000100800 */
[----:B------:R-:W-:Y:S04]  /*18670*/  STL [R1+0x330], R245 ;  /* 0x000330f501007387 */ /* 0x000fe80000100800 */
[----:B------:R-:W4:Y:S01]  /*18680*/  LDL.LU R232, [R1+0x310] ;  /* 0x0003100001e87983 */ /* 0x000f220000300800 */
[----:B--2---:R-:W-:-:S02]  /*18690*/  IADD3.X R246, R246, UR42, RZ, P2, !PT ;  /* 0x0000002af6f67c10 */ /* 0x004fc400097fe4ff */
[----:B------:R-:W-:-:S03]  /*186a0*/  IADD3 R247, P2, R247, UR9, RZ ;  /* 0x00000009f7f77c10 */ /* 0x000fc6000ff5e0ff */
[----:B------:R-:W-:Y:S01]  /*186b0*/  STL [R1+0x354], R246 ;  /* 0x000354f601007387 */ /* 0x000fe20000100800 */
[----:B------:R-:W-:-:S03]  /*186c0*/  IADD3.X R250, R250, UR42, RZ, P3, !PT ;  /* 0x0000002afafa7c10 */ /* 0x000fc60009ffe4ff */
[----:B------:R-:W2:Y:S04]  /*186d0*/  LDL.LU R234, [R1+0x334] ;  /* 0x0003340001ea7983 */ /* 0x000ea80000300800 */
[----:B------:R-:W-:Y:S04]  /*186e0*/  STL [R1+0x328], R247 ;  /* 0x000328f701007387 */ /* 0x000fe80000100800 */
[----:B------:R-:W2:Y:S04]  /*186f0*/  LDL.LU R235, [R1+0x308] ;  /* 0x0003080001eb7983 */ /* 0x000ea80000300800 */
[----:B------:R0:W-:Y:S04]  /*18700*/  STL [R1+0x34c], R250 ;  /* 0x00034cfa01007387 */ /* 0x0001e80000100800 */
[----:B------:R-:W2:Y:S04]  /*18710*/  LDL.LU R236, [R1+0x32c] ;  /* 0x00032c0001ec7983 */ /* 0x000ea80000300800 */
[----:B------:R-:W2:Y:S04]  /*18720*/  LDL.LU R200, [R1+0x300] ;  /* 0x0003000001c87983 */ /* 0x000ea80000300800 */
[----:B------:R-:W2:Y:S04]  /*18730*/  LDL.LU R201, [R1+0x324] ;  /* 0x0003240001c97983 */ /* 0x000ea80000300800 */
[----:B------:R-:W2:Y:S04]  /*18740*/  LDL.LU R204, [R1+0x2f8] ;  /* 0x0002f80001cc7983 */ /* 0x000ea80000300800 */
[----:B------:R-:W2:Y:S04]  /*18750*/  LDL.LU R205, [R1+0x31c] ;  /* 0x00031c0001cd7983 */ /* 0x000ea80000300800 */
[----:B------:R-:W2:Y:S04]  /*18760*/  LDL.LU R207, [R1+0x2f0] ;  /* 0x0002f00001cf7983 */ /* 0x000ea80000300800 */
[----:B0-----:R-:W2:Y:S04]  /*18770*/  LDL.LU R250, [R1+0x314] ;  /* 0x0003140001fa7983 */ /* 0x001ea80000300800 */
[----:B------:R-:W2:Y:S04]  /*18780*/  LDL.LU R209, [R1+0x2e8] ;  /* 0x0002e80001d17983 */ /* 0x000ea80000300800 */
[----:B------:R-:W2:Y:S04]  /*18790*/  LDL.LU R226, [R1+0x30c] ;  /* 0x00030c0001e27983 */ /* 0x000ea80000300800 */
[----:B------:R-:W2:Y:S01]  /*187a0*/  LDL.LU R227, [R1+0x2e0] ;  /* 0x0002e00001e37983 */ /* 0x000ea20000300800 */
[----:B---3--:R-:W-:-:S05]  /*187b0*/  IADD3 R190, P3, R190, UR9, RZ ;  /* 0x00000009bebe7c10 */ /* 0x008fca000ff7e0ff */
        /* <DEDUP_REMOVED lines=8> */
[----:B----4-:R-:W-:-:S02]  /*18840*/  IADD3.X R248, R248, UR42, RZ, P4, !PT ;  /* 0x0000002af8f87c10 */ /* 0x010fc4000a7fe4ff */
[----:B------:R-:W-:-:S05]  /*18850*/  IADD3 R191, P4, R191, UR9, RZ ;  /* 0x00000009bfbf7c10 */ /* 0x000fca000ff9e0ff */
[----:B------:R0:W-:Y:S04]  /*18860*/  STL [R1+0x318], R191 ;  /* 0x000318bf01007387 */ /* 0x0001e80000100800 */
[----:B------:R1:W-:Y:S04]  /*18870*/  STL [R1+0x344], R248 ;  /* 0x000344f801007387 */ /* 0x0003e80000100800 */
[----:B0-----:R-:W4:Y:S04]  /*18880*/  LDL.LU R191, [R1+0x2c0] ;  /* 0x0002c00001bf7983 */ /* 0x001f280000300800 */
[----:B------:R-:W4:Y:S04]  /*18890*/  LDL.LU R243, [R1+0x2e4] ;  /* 0x0002e40001f37983 */ /* 0x000f280000300800 */
[----:B------:R-:W4:Y:S04]  /*188a0*/  LDL.LU R244, [R1+0x2b8] ;  /* 0x0002b80001f47983 */ /* 0x000f280000300800 */
[----:B------:R-:W4:Y:S01]  /*188b0*/  LDL.LU R245, [R1+0x2dc] ;  /* 0x0002dc0001f57983 */ /* 0x000f220000300800 */
[----:B------:R-:W-:-:S05]  /*188c0*/  IADD3.X R249, R249, UR42, RZ, P5, !PT ;  /* 0x0000002af9f97c10 */ /* 0x000fca000affe4ff */
[----:B------:R0:W-:Y:S04]  /*188d0*/  STL [R1+0x33c], R249 ;  /* 0x00033cf901007387 */ /* 0x0001e80000100800 */
[----:B------:R-:W4:Y:S04]  /*188e0*/  LDL.LU R246, [R1+0x2b0] ;  /* 0x0002b00001f67983 */ /* 0x000f280000300800 */
[----:B-1----:R-:W4:Y:S04]  /*188f0*/  LDL.LU R248, [R1+0x2d4] ;  /* 0x0002d40001f87983 */ /* 0x002f280000300800 */
[----:B0-----:R-:W4:Y:S01]  /*18900*/  LDL.LU R249, [R1+0x2a8] ;  /* 0x0002a80001f97983 */ /* 0x001f220000300800 */
[----:B------:R-:W-:-:S05]  /*18910*/  IADD3 R232, P5, R232, UR9, RZ ;  /* 0x00000009e8e87c10 */ /* 0x000fca000ffbe0ff */
[----:B------:R-:W-:Y:S01]  /*18920*/  STL [R1+0x310], R232 ;  /* 0x000310e801007387 */ /* 0x000fe20000100800 */
[----:B--2---:R-:W-:Y:S02]  /*18930*/  IADD3.X R234, R234, UR42, RZ, P6, !PT ;  /* 0x0000002aeaea7c10 */ /* 0x004fe4000b7fe4ff */
        /* <DEDUP_REMOVED lines=12> */
[----:B------:R-:W-:Y:S02]  /*18a00*/  IADD3 R207, P3, R207, UR9, RZ ;  /* 0x00000009cfcf7c10 */ /* 0x000fe4000ff7e0ff */
[----:B------:R-:W-:Y:S02]  /*18a10*/  IADD3.X R250, R250, UR42, RZ, P4, !PT ;  /* 0x0000002afafa7c10 */ /* 0x000fe4000a7fe4ff */
[----:B------:R-:W-:-:S03]  /*18a20*/  IADD3 R209, P4, R209, UR9, RZ ;  /* 0x00000009d1d17c10 */ /* 0x000fc6000ff9e0ff */
[----:B------:R0:W-:Y:S01]  /*18a30*/  STL [R1+0x314], R250 ;  /* 0x000314fa01007387 */ /* 0x0001e20000100800 */
[----:B------:R-:W-:-:S03]  /*18a40*/  IADD3.X R226, R226, UR42, RZ, P5, !PT ;  /* 0x0000002ae2e27c10 */ /* 0x000fc6000affe4ff */
[----:B------:R-:W-:Y:S01]  /*18a50*/  STL [R1+0x31c], R205 ;  /* 0x00031ccd01007387 */ /* 0x000fe20000100800 */
[----:B------:R-:W-:-:S03]  /*18a60*/  IADD3 R227, P5, R227, UR9, RZ ;  /* 0x00000009e3e37c10 */ /* 0x000fc6000ffbe0ff */
[----:B0-----:R-:W2:Y:S04]  /*18a70*/  LDL.LU R250, [R1+0x2cc] ;  /* 0x0002cc0001fa7983 */ /* 0x001ea80000300800 */
[----:B------:R-:W-:Y:S04]  /*18a80*/  STL [R1+0x2f0], R207 ;  /* 0x0002f0cf01007387 */ /* 0x000fe80000100800 */
[----:B------:R-:W-:Y:S04]  /*18a90*/  STL [R1+0x2e8], R209 ;  /* 0x0002e8d101007387 */ /* 0x000fe80000100800 */
[----:B------:R-:W-:Y:S04]  /*18aa0*/  STL [R1+0x30c], R226 ;  /* 0x00030ce201007387 */ /* 0x000fe80000100800 */
[----:B------:R-:W-:Y:S01]  /*18ab0*/  STL [R1+0x2e0], R227 ;  /* 0x0002e0e301007387 */ /* 0x000fe20000100800 */
[----:B---3--:R-:W-:-:S02]  /*18ac0*/  IADD3.X R229, R229, UR42, RZ, P6, !PT ;  /* 0x0000002ae5e57c10 */ /* 0x008fc4000b7fe4ff */
[----:B------:R-:W-:-:S03]  /*18ad0*/  IADD3 R237, P6, R237, UR9, RZ ;  /* 0x00000009eded7c10 */ /* 0x000fc6000ffde0ff */
[----:B------:R-:W-:Y:S01]  /*18ae0*/  STL [R1+0x304], R229 ;  /* 0x000304e501007387 */ /* 0x000fe20000100800 */
[----:B------:R-:W-:-:S03]  /*18af0*/  IADD3.X R238, R238, UR42, RZ, P1, !PT ;  /* 0x0000002aeeee7c10 */ /* 0x000fc60008ffe4ff */
[----:B------:R-:W-:Y:S01]  /*18b00*/  STL [R1+0x2d8], R237 ;  /* 0x0002d8ed01007387 */ /* 0x000fe20000100800 */
[----:B------:R-:W-:Y:S02]  /*18b10*/  IADD3 R241, P1, R241, UR9, RZ ;  /* 0x00000009f1f17c10 */ /* 0x000fe4000ff3e0ff */
[----:B------:R-:W-:Y:S01]  /*18b20*/  IADD3.X R247, R247, UR42, RZ, P2, !PT ;  /* 0x0000002af7f77c10 */ /* 0x000fe200097fe4ff */
[----:B------:R-:W-:Y:S01]  /*18b30*/  STL [R1+0x2fc], R238 ;  /* 0x0002fcee01007387 */ /* 0x000fe20000100800 */
[----:B------:R-:W-:-:S03]  /*18b40*/  IADD3 R190, P2, R190, UR9, RZ ;  /* 0x00000009bebe7c10 */ /* 0x000fc6000ff5e0ff */
[----:B------:R0:W-:Y:S04]  /*18b50*/  STL [R1+0x2f4], R247 ;  /* 0x0002f4f701007387 */ /* 0x0001e80000100800 */
[----:B------:R-:W-:Y:S01]  /*18b60*/  STL [R1+0x2d0], R241 ;  /* 0x0002d0f101007387 */ /* 0x000fe20000100800 */
[----:B------:R-:W-:-:S03]  /*18b70*/  IADD3.X R242, R242, UR42, RZ, P3, !PT ;  /* 0x0000002af2f27c10 */ /* 0x000fc60009ffe4ff */
[----:B0-----:R-:W3:Y:S04]  /*18b80*/  LDL.LU R247, [R1+0x2a0] ;  /* 0x0002a00001f77983 */ /* 0x001ee80000300800 */
[----:B------:R0:W-:Y:S04]  /*18b90*/  STL [R1+0x2c8], R190 ;  /* 0x0002c8be01007387 */ /* 0x0001e80000100800 */
[----:B0-----:R-:W3:Y:S01]  /*18ba0*/  LDL.LU R190, [R1+0x2c4] ;  /* 0x0002c40001be7983 */ /* 0x001ee20000300800 */
[----:B----4-:R-:W-:Y:S02]  /*18bb0*/  IADD3 R191, P3, R191, UR9, RZ ;  /* 0x00000009bfbf7c10 */ /* 0x010fe4000ff7e0ff */
[----:B------:R-:W-:-:S03]  /*18bc0*/  IADD3.X R243, R243, UR42, RZ, P4, !PT ;  /* 0x0000002af3f37c10 */ /* 0x000fc6000a7fe4ff */
[----:B------:R0:W-:Y:S01]  /*18bd0*/  STL [R1+0x2c0], R191 ;  /* 0x0002c0bf01007387 */ /* 0x0001e20000100800 */
[----:B------:R-:W-:Y:S02]  /*18be0*/  IADD3 R244, P4, R244, UR9, RZ ;  /* 0x00000009f4f47c10 */ /* 0x000fe4000ff9e0ff */
[----:B------:R-:W-:Y:S01]  /*18bf0*/  IADD3.X R245, R245, UR42, RZ, P5, !PT ;  /* 0x0000002af5f57c10 */ /* 0x000fe2000affe4ff */
[----:B0-----:R-:W4:Y:S04]  /*18c00*/  LDL.LU R191, [R1+0x298] ;  /* 0x0002980001bf7983 */ /* 0x001f280000300800 */
[----:B------:R-:W-:Y:S04]  /*18c10*/  STL [R1+0x2ec], R242 ;  /* 0x0002ecf201007387 */ /* 0x000fe80000100800 */
[----:B------:R-:W-:Y:S01]  /*18c20*/  STL [R1+0x2e4], R243 ;  /* 0x0002e4f301007387 */ /* 0x000fe20000100800 */
[----:B------:R-:W-:-:S03]  /*18c30*/  IADD3 R246, P5, R246, UR9, RZ ;  /* 0x00000009f6f67c10 */ /* 0x000fc6000ffbe0ff */
[----:B------:R-:W-:Y:S01]  /*18c40*/  STL [R1+0x2b8], R244 ;  /* 0x0002b8f401007387 */ /* 0x000fe20000100800 */
[----:B------:R-:W-:-:S03]  /*18c50*/  IADD3.X R248, R248, UR42, RZ, P6, !PT ;  /* 0x0000002af8f87c10 */ /* 0x000fc6000b7fe4ff */
[----:B------:R-:W-:Y:S01]  /*18c60*/  STL [R1+0x2dc], R245 ;  /* 0x0002dcf501007387 */ /* 0x000fe20000100800 */
[----:B------:R-:W-:-:S03]  /*18c70*/  IADD3 R249, P6, R249, UR9, RZ ;  /* 0x00000009f9f97c10 */ /* 0x000fc6000ffde0ff */
        /* <DEDUP_REMOVED lines=8> */
[----:B------:R-:W4:Y:S04]  /*18d00*/  LDL.LU R201, [R1+0x280] ;  /* 0x0002800001c97983 */ /* 0x000f280000300800 */
[----:B------:R-:W4:Y:S04]  /*18d10*/  LDL.LU R204, [R1+0x2a4] ;  /* 0x0002a40001cc7983 */ /* 0x000f280000300800 */
[----:B------:R-:W4:Y:S04]  /*18d20*/  LDL.LU R205, [R1+0x278] ;  /* 0x0002780001cd7983 */ /* 0x000f280000300800 */
[----:B------:R-:W4:Y:S04]  /*18d30*/  LDL.LU R207, [R1+0x29c] ;  /* 0x00029c0001cf7983 */ /* 0x000f280000300800 */
[----:B0-----:R-:W4:Y:S04]  /*18d40*/  LDL.LU R249, [R1+0x270] ;  /* 0x0002700001f97983 */ /* 0x001f280000300800 */
[----:B------:R-:W4:Y:S04]  /*18d50*/  LDL.LU R209, [R1+0x294] ;  /* 0x0002940001d17983 */ /* 0x000f280000300800 */
[----:B------:R-:W4:Y:S04]  /*18d60*/  LDL.LU R226, [R1+0x268] ;  /* 0x0002680001e27983 */ /* 0x000f280000300800 */
[----:B------:R-:W4:Y:S01]  /*18d70*/  LDL.LU R227, [R1+0x28c] ;  /* 0x00028c0001e37983 */ /* 0x000f220000300800 */
[----:B--2---:R-:W-:-:S05]  /*18d80*/  IADD3.X R250, R250, UR42, RZ, P1, !PT ;  /* 0x0000002afafa7c10 */ /* 0x004fca0008ffe4ff */
        /* <DEDUP_REMOVED lines=8> */
[----:B---3--:R-:W-:-:S02]  /*18e10*/  IADD3 R247, P1, R247, UR9, RZ ;  /* 0x00000009f7f77c10 */ /* 0x008fc4000ff3e0ff */
[----:B------:R-:W-:-:S05]  /*18e20*/  IADD3.X R190, R190, UR42, RZ, P2, !PT ;  /* 0x0000002abebe7c10 */ /* 0x000fca00097fe4ff */
[----:B------:R0:W-:Y:S04]  /*18e30*/  STL [R1+0x2c4], R190 ;  /* 0x0002c4be01007387 */ /* 0x0001e80000100800 */
[----:B------:R1:W-:Y:S04]  /*18e40*/  STL [R1+0x2a0], R247 ;  /* 0x0002a0f701007387 */ /* 0x0003e80000100800 */
[----:B0-----:R-:W3:Y:S04]  /*18e50*/  LDL.LU R190, [R1+0x26c] ;  /* 0x00026c0001be7983 */ /* 0x001ee80000300800 */
[----:B------:R-:W3:Y:S04]  /*18e60*/  LDL.LU R243, [R1+0x240] ;  /* 0x0002400001f37983 */ /* 0x000ee80000300800 */
[----:B------:R-:W3:Y:S04]  /*18e70*/  LDL.LU R244, [R1+0x264] ;  /* 0x0002640001f47983 */ /* 0x000ee80000300800 */
[----:B------:R-:W3:Y:S01]  /*18e80*/  LDL.LU R245, [R1+0x238] ;  /* 0x0002380001f57983 */ /* 0x000ee20000300800 */
[----:B----4-:R-:W-:-:S05]  /*18e90*/  IADD3 R191, P2, R191, UR9, RZ ;  /* 0x00000009bfbf7c10 */ /* 0x010fca000ff5e0ff */
[----:B------:R0:W-:Y:S04]  /*18ea0*/  STL [R1+0x298], R191 ;  /* 0x000298bf01007387 */ /* 0x0001e80000100800 */
[----:B------:R-:W4:Y:S04]  /*18eb0*/  LDL.LU R246, [R1+0x25c] ;  /* 0x00025c0001f67983 */ /* 0x000f280000300800 */
[----:B-1----:R-:W4:Y:S04]  /*18ec0*/  LDL.LU R247, [R1+0x230] ;  /* 0x0002300001f77983 */ /* 0x002f280000300800 */
[----:B0-----:R-:W4:Y:S01]  /*18ed0*/  LDL.LU R191, [R1+0x254] ;  /* 0x0002540001bf7983 */ /* 0x001f220000300800 */
[----:B------:R-:W-:-:S02]  /*18ee0*/  IADD3.X R232, R232, UR42, RZ, P3, !PT ;  /* 0x0000002ae8e87c10 */ /* 0x000fc40009ffe4ff */
        /* <DEDUP_REMOVED lines=14> */
[----:B------:R-:W-:Y:S01]  /*18fd0*/  IADD3 R249, P1, R249, UR9, RZ ;  /* 0x00000009f9f97c10 */ /* 0x000fe2000ff3e0ff */
[----:B------:R-:W-:Y:S04]  /*18fe0*/  STL [R1+0x2a4], R204 ;  /* 0x0002a4cc01007387 */ /* 0x000fe80000100800 */
[----:B------:R0:W-:Y:S04]  /*18ff0*/  STL [R1+0x270], R249 ;  /* 0x000270f901007387 */ /* 0x0001e80000100800 */
[----:B------:R-:W-:Y:S04]  /*19000*/  STL [R1+0x278], R205 ;  /* 0x000278cd01007387 */ /* 0x000fe80000100800 */
[----:B0-----:R-:W4:Y:S01]  /*19010*/  LDL.LU R249, [R1+0x228] ;  /* 0x0002280001f97983 */ /* 0x001f220000300800 */
[----:B------:R-:W-:-:S02]  /*19020*/  IADD3.X R209, R209, UR42, RZ, P2, !PT ;  /* 0x0000002ad1d17c10 */ /* 0x000fc400097fe4ff */
[----:B------:R-:W-:Y:S02]  /*19030*/  IADD3 R226, P2, R226, UR9, RZ ;  /* 0x00000009e2e27c10 */ /* 0x000fe4000ff5e0ff */
[----:B------:R-:W-:Y:S01]  /*19040*/  IADD3.X R227, R227, UR42, RZ, P3, !PT ;  /* 0x0000002ae3e37c10 */ /* 0x000fe20009ffe4ff */
[----:B------:R-:W-:Y:S04]  /*19050*/  STL [R1+0x29c], R207 ;  /* 0x00029ccf01007387 */ /* 0x000fe80000100800 */
[----:B------:R-:W-:Y:S04]  /*19060*/  STL [R1+0x294], R209 ;  /* 0x000294d101007387 */ /* 0x000fe80000100800 */
[----:B------:R-:W-:Y:S04]  /*19070*/  STL [R1+0x268], R226 ;  /* 0x000268e201007387 */ /* 0x000fe80000100800 */
[----:B------:R-:W-:Y:S01]  /*19080*/  STL [R1+0x28c], R227 ;  /* 0x00028ce301007387 */ /* 0x000fe20000100800 */
[----:B--2---:R-:W-:-:S02]  /*19090*/  IADD3 R229, P3, R229, UR9, RZ ;  /* 0x00000009e5e57c10 */ /* 0x004fc4000ff7e0ff */
[----:B------:R-:W-:-:S03]  /*190a0*/  IADD3.X R237, R237, UR42, RZ, P4, !PT ;  /* 0x0000002aeded7c10 */ /* 0x000fc6000a7fe4ff */
[----:B------:R-:W-:Y:S01]  /*190b0*/  STL [R1+0x260], R229 ;  /* 0x000260e501007387 */ /* 0x000fe20000100800 */
[----:B------:R-:W-:Y:S02]  /*190c0*/  IADD3 R238, P4, R238, UR9, RZ ;  /* 0x00000009eeee7c10 */ /* 0x000fe4000ff9e0ff */
[----:B------:R-:W-:Y:S01]  /*190d0*/  IADD3.X R241, R241, UR42, RZ, P5, !PT ;  /* 0x0000002af1f17c10 */ /* 0x000fe2000affe4ff */
[----:B------:R-:W-:Y:S01]  /*190e0*/  STL [R1+0x284], R237 ;  /* 0x000284ed01007387 */ /* 0x000fe20000100800 */
[----:B------:R-:W-:-:S03]  /*190f0*/  IADD3 R248, P5, R248, UR9, RZ ;  /* 0x00000009f8f87c10 */ /* 0x000fc6000ffbe0ff */
[----:B------:R-:W-:Y:S01]  /*19100*/  STL [R1+0x258], R238 ;  /* 0x000258ee01007387 */ /* 0x000fe20000100800 */
[----:B------:R-:W-:-:S03]  /*19110*/  IADD3.X R250, R250, UR42, RZ, P6, !PT ;  /* 0x0000002afafa7c10 */ /* 0x000fc6000b7fe4ff */
[----:B------:R0:W-:Y:S04]  /*19120*/  STL [R1+0x250], R248 ;  /* 0x000250f801007387 */ /* 0x0001e80000100800 */
[----:B------:R-:W-:Y:S01]  /*19130*/  STL [R1+0x27c], R241 ;  /* 0x00027cf101007387 */ /* 0x000fe20000100800 */
[----:B------:R-:W-:-:S03]  /*19140*/  IADD3 R242, P6, R242, UR9, RZ ;  /* 0x00000009f2f27c10 */ /* 0x000fc6000ffde0ff */
[----:B0-----:R-:W2:Y:S04]  /*19150*/  LDL.LU R248, [R1+0x24c] ;  /* 0x00024c0001f87983 */ /* 0x001ea80000300800 */
[----:B------:R0:W-:Y:S04]  /*19160*/  STL [R1+0x274], R250 ;  /* 0x000274fa01007387 */ /* 0x0001e80000100800 */
[----:B0-----:R-:W2:Y:S01]  /*19170*/  LDL.LU R250, [R1+0x220] ;  /* 0x0002200001fa7983 */ /* 0x001ea20000300800 */
[----:B---3--:R-:W-:Y:S02]  /*19180*/  IADD3.X R190, R190, UR42, RZ, P1, !PT ;  /* 0x0000002abebe7c10 */ /* 0x008fe40008ffe4ff */
[----:B------:R-:W-:-:S03]  /*19190*/  IADD3 R243, P1, R243, UR9, RZ ;  /* 0x00000009f3f37c10 */ /* 0x000fc6000ff3e0ff */
[----:B------:R0:W-:Y:S01]  /*191a0*/  STL [R1+0x26c], R190 ;  /* 0x00026cbe01007387 */ /* 0x0001e20000100800 */
[----:B------:R-:W-:Y:S02]  /*191b0*/  IADD3.X R244, R244, UR42, RZ, P2, !PT ;  /* 0x0000002af4f47c10 */ /* 0x000fe400097fe4ff */
[----:B------:R-:W-:Y:S01]  /*191c0*/  IADD3 R245, P2, R245, UR9, RZ ;  /* 0x00000009f5f57c10 */ /* 0x000fe2000ff5e0ff */
[----:B0-----:R-:W3:Y:S04]  /*191d0*/  LDL.LU R190, [R1+0x244] ;  /* 0x0002440001be7983 */ /* 0x001ee80000300800 */
[----:B------:R-:W-:Y:S04]  /*191e0*/  STL [R1+0x248], R242 ;  /* 0x000248f201007387 */ /* 0x000fe80000100800 */
[----:B------:R-:W-:Y:S01]  /*191f0*/  STL [R1+0x240], R243 ;  /* 0x000240f301007387 */ /* 0x000fe20000100800 */
[----:B----4-:R-:W-:-:S03]  /*19200*/  IADD3.X R246, R246, UR42, RZ, P3, !PT ;  /* 0x0000002af6f67c10 */ /* 0x010fc60009ffe4ff */
[----:B------:R-:W-:Y:S01]  /*19210*/  STL [R1+0x264], R244 ;  /* 0x000264f401007387 */ /* 0x000fe20000100800 */
[----:B------:R-:W-:-:S03]  /*19220*/  IADD3 R247, P3, R247, UR9, RZ ;  /* 0x00000009f7f77c10 */ /* 0x000fc6000ff7e0ff */
[----:B------:R-:W-:Y:S01]  /*19230*/  STL [R1+0x238], R245 ;  /* 0x000238f501007387 */ /* 0x000fe20000100800 */
[----:B------:R-:W-:-:S03]  /*19240*/  IADD3.X R191, R191, UR42, RZ, P4, !PT ;  /* 0x0000002abfbf7c10 */ /* 0x000fc6000a7fe4ff */
        /* <DEDUP_REMOVED lines=25> */
[----:B--2---:R-:W-:-:S02]  /*193e0*/  IADD3.X R248, R248, UR42, RZ, P5, !PT ;  /* 0x0000002af8f87c10 */ /* 0x004fc4000affe4ff */
[----:B------:R-:W-:-:S05]  /*193f0*/  IADD3 R250, P5, R250, UR9, RZ ;  /* 0x00000009fafa7c10 */ /* 0x000fca000ffbe0ff */
[----:B------:R0:W-:Y:S04]  /*19400*/  STL [R1+0x220], R250 ;  /* 0x000220fa01007387 */ /* 0x0001e80000100800 */
[----:B------:R1:W-:Y:S04]  /*19410*/  STL [R1+0x24c], R248 ;  /* 0x00024cf801007387 */ /* 0x0003e80000100800 */
[----:B0-----:R-:W2:Y:S04]  /*19420*/  LDL.LU R250, [R1+0x1c8] ;  /* 0x0001c80001fa7983 */ /* 0x001ea80000300800 */
[----:B------:R-:W2:Y:S04]  /*19430*/  LDL.LU R244, [R1+0x1ec] ;  /* 0x0001ec0001f47983 */ /* 0x000ea80000300800 */
[----:B------:R-:W2:Y:S04]  /*19440*/  LDL.LU R245, [R1+0x1c0] ;  /* 0x0001c00001f57983 */ /* 0x000ea80000300800 */
[----:B------:R-:W2:Y:S01]  /*19450*/  LDL.LU R246, [R1+0x1e4] ;  /* 0x0001e40001f67983 */ /* 0x000ea20000300800 */
[----:B---3--:R-:W-:-:S05]  /*19460*/  IADD3.X R190, R190, UR42, RZ, P6, !PT ;  /* 0x0000002abebe7c10 */ /* 0x008fca000b7fe4ff */
[----:B------:R0:W-:Y:S04]  /*19470*/  STL [R1+0x244], R190 ;  /* 0x000244be01007387 */ /* 0x0001e80000100800 */
[----:B------:R-:W3:Y:S04]  /*19480*/  LDL.LU R247, [R1+0x1b8] ;  /* 0x0001b80001f77983 */ /* 0x000ee80000300800 */
[----:B-1----:R-:W3:Y:S04]  /*19490*/  LDL.LU R248, [R1+0x1dc] ;  /* 0x0001dc0001f87983 */ /* 0x002ee80000300800 */
[----:B0-----:R-:W3:Y:S01]  /*194a0*/  LDL.LU R190, [R1+0x1b0] ;  /* 0x0001b00001be7983 */ /* 0x001ee20000300800 */
[----:B----4-:R-:W-:-:S02]  /*194b0*/  IADD3 R232, P6, R232, UR9, RZ ;  /* 0x00000009e8e87c10 */ /* 0x010fc4000ffde0ff */
        /* <DEDUP_REMOVED lines=14> */
[----:B------:R-:W-:Y:S02]  /*195a0*/  IADD3.X R191, R191, UR42, RZ, P5, !PT ;  /* 0x0000002abfbf7c10 */ /* 0x000fe4000affe4ff */
[----:B------:R-:W-:-:S03]  /*195b0*/  IADD3 R207, P4, R207, UR9, RZ ;  /* 0x00000009cfcf7c10 */ /* 0x000fc6000ff9e0ff */
[----:B------:R0:W-:Y:S01]  /*195c0*/  STL [R1+0x21c], R191 ;  /* 0x00021cbf01007387 */ /* 0x0001e20000100800 */
[----:B------:R-:W-:-:S03]  /*195d0*/  IADD3 R209, P5, R209, UR9, RZ ;  /* 0x00000009d1d17c10 */ /* 0x000fc6000ffbe0ff */
[----:B------:R-:W-:Y:S01]  /*195e0*/  STL [R1+0x224], R205 ;  /* 0x000224cd01007387 */ /* 0x000fe20000100800 */
[----:B------:R-:W-:Y:S02]  /*195f0*/  IADD3.X R226, R226, UR42, RZ, P6, !PT ;  /* 0x0000002ae2e27c10 */ /* 0x000fe4000b7fe4ff */
[----:B------:R-:W-:Y:S01]  /*19600*/  IADD3 R227, P6, R227, UR9, RZ ;  /* 0x00000009e3e37c10 */ /* 0x000fe2000ffde0ff */
[----:B0-----:R-:W4:Y:S04]  /*19610*/  LDL.LU R191, [R1+0x1d4] ;  /* 0x0001d40001bf7983 */ /* 0x001f280000300800 */
[----:B------:R-:W-:Y:S04]  /*19620*/  STL [R1+0x1f8], R207 ;  /* 0x0001f8cf01007387 */ /* 0x000fe80000100800 */
        /* <DEDUP_REMOVED lines=11> */
[----:B------:R-:W-:Y:S04]  /*196e0*/  STL [R1+0x204], R238 ;  /* 0x000204ee01007387 */ /* 0x000fe80000100800 */
[----:B------:R0:W-:Y:S04]  /*196f0*/  STL [R1+0x1d0], R249 ;  /* 0x0001d0f901007387 */ /* 0x0001e80000100800 */
[----:B------:R-:W-:Y:S04]  /*19700*/  STL [R1+0x1d8], R241 ;  /* 0x0001d8f101007387 */ /* 0x000fe80000100800 */
[----:B0-----:R-:W4:Y:S01]  /*19710*/  LDL.LU R249, [R1+0x1a8] ;  /* 0x0001a80001f97983 */ /* 0x001f220000300800 */
[----:B------:R-:W-:-:S03]  /*19720*/  IADD3.X R243, R243, UR42, RZ, P4, !PT ;  /* 0x0000002af3f37c10 */ /* 0x000fc6000a7fe4ff */
[----:B------:R-:W-:Y:S01]  /*19730*/  STL [R1+0x1fc], R242 ;  /* 0x0001fcf201007387 */ /* 0x000fe20000100800 */
        /* <DEDUP_REMOVED lines=8> */
[----:B------:R-:W-:Y:S04]  /*197c0*/  STL [R1+0x1c0], R245 ;  /* 0x0001c0f501007387 */ /* 0x000fe80000100800 */
[----:B------:R-:W-:Y:S04]  /*197d0*/  STL [R1+0x1e4], R246 ;  /* 0x0001e4f601007387 */ /* 0x000fe80000100800 */
[----:B------:R-:W2:Y:S01]  /*197e0*/  LDL.LU R230, [R1+0x1a0] ;  /* 0x0001a00001e67983 */ /* 0x000ea20000300800 */
[----:B---3--:R-:W-:-:S02]  /*197f0*/  IADD3 R247, P6, R247, UR9, RZ ;  /* 0x00000009f7f77c10 */ /* 0x008fc4000ffde0ff */
[----:B------:R-:W-:-:S03]  /*19800*/  IADD3.X R248, R248, UR42, RZ, P1, !PT ;  /* 0x0000002af8f87c10 */ /* 0x000fc60008ffe4ff */
[----:B------:R-:W-:Y:S01]  /*19810*/  STL [R1+0x1b8], R247 ;  /* 0x0001b8f701007387 */ /* 0x000fe20000100800 */
[----:B------:R-:W-:-:S03]  /*19820*/  IADD3 R190, P1, R190, UR9, RZ ;  /* 0x00000009bebe7c10 */ /* 0x000fc6000ff3e0ff */
[----:B------:R-:W3:Y:S04]  /*19830*/  LDL.LU R232, [R1+0x1c4] ;  /* 0x0001c40001e87983 */ /* 0x000ee80000300800 */
[----:B------:R-:W-:Y:S04]  /*19840*/  STL [R1+0x1dc], R248 ;  /* 0x0001dcf801007387 */ /* 0x000fe80000100800 */
[----:B------:R-:W3:Y:S04]  /*19850*/  LDL.LU R234, [R1+0x198] ;  /* 0x0001980001ea7983 */ /* 0x000ee80000300800 */
[----:B------:R0:W-:Y:S04]  /*19860*/  STL [R1+0x1b0], R190 ;  /* 0x0001b0be01007387 */ /* 0x0001e80000100800 */
[----:B------:R-:W3:Y:S04]  /*19870*/  LDL.LU R235, [R1+0x1bc] ;  /* 0x0001bc0001eb7983 */ /* 0x000ee80000300800 */
[----:B------:R-:W3:Y:S04]  /*19880*/  LDL.LU R236, [R1+0x190] ;  /* 0x0001900001ec7983 */ /* 0x000ee80000300800 */
[----:B------:R-:W3:Y:S04]  /*19890*/  LDL.LU R200, [R1+0x1b4] ;  /* 0x0001b40001c87983 */ /* 0x000ee80000300800 */
[----:B------:R-:W3:Y:S04]  /*198a0*/  LDL.LU R201, [R1+0x188] ;  /* 0x0001880001c97983 */ /* 0x000ee80000300800 */
[----:B------:R-:W3:Y:S04]  /*198b0*/  LDL.LU R204, [R1+0x1ac] ;  /* 0x0001ac0001cc7983 */ /* 0x000ee80000300800 */
[----:B------:R-:W3:Y:S04]  /*198c0*/  LDL.LU R205, [R1+0x180] ;  /* 0x0001800001cd7983 */ /* 0x000ee80000300800 */
[----:B0-----:R-:W3:Y:S04]  /*198d0*/  LDL.LU R190, [R1+0x1a4] ;  /* 0x0001a40001be7983 */ /* 0x001ee80000300800 */
[----:B------:R-:W3:Y:S04]  /*198e0*/  LDL.LU R207, [R1+0x178] ;  /* 0x0001780001cf7983 */ /* 0x000ee80000300800 */
[----:B------:R-:W3:Y:S04]  /*198f0*/  LDL.LU R209, [R1+0x19c] ;  /* 0x00019c0001d17983 */ /* 0x000ee80000300800 */
[----:B------:R-:W3:Y:S01]  /*19900*/  LDL.LU R226, [R1+0x170] ;  /* 0x0001700001e27983 */ /* 0x000ee20000300800 */
[----:B----4-:R-:W-:-:S05]  /*19910*/  IADD3.X R191, R191, UR42, RZ, P2, !PT ;  /* 0x0000002abfbf7c10 */ /* 0x010fca00097fe4ff */
        /* <DEDUP_REMOVED lines=8> */
[----:B------:R-:W4:Y:S01]  /*199a0*/  LDL.LU R243, [R1+0x150] ;  /* 0x0001500001f37983 */ /* 0x000f220000300800 */
[----:B------:R-:W-:-:S05]  /*199b0*/  IADD3 R249, P2, R249, UR9, RZ ;  /* 0x00000009f9f97c10 */ /* 0x000fca000ff5e0ff */
        /* <DEDUP_REMOVED lines=9> */
[----:B0-----:R-:W2:Y:S01]  /*19a50*/  LDL.LU R250, [R1+0x15c] ;  /* 0x00015c0001fa7983 */ /* 0x001ea20000300800 */
[----:B------:R-:W-:-:S05]  /*19a60*/  IADD3 R230, P3, R230, UR9, RZ ;  /* 0x00000009e6e67c10 */ /* 0x000fca000ff7e0ff */
[----:B------:R-:W-:Y:S01]  /*19a70*/  STL [R1+0x1a0], R230 ;  /* 0x0001a0e601007387 */ /* 0x000fe20000100800 */
[----:B---3--:R-:W-:Y:S02]  /*19a80*/  IADD3.X R232, R232, UR42, RZ, P4, !PT ;  /* 0x0000002ae8e87c10 */ /* 0x008fe4000a7fe4ff */
        /* <DEDUP_REMOVED lines=19> */
[----:B0-----:R-:W3:Y:S04]  /*19bc0*/  LDL.LU R190, [R1+0x130] ;  /* 0x0001300001be7983 */ /* 0x001ee80000300800 */
[----:B------:R-:W-:Y:S04]  /*19bd0*/  STL [R1+0x180], R205 ;  /* 0x000180cd01007387 */ /* 0x000fe80000100800 */
[----:B------:R-:W-:Y:S04]  /*19be0*/  STL [R1+0x178], R207 ;  /* 0x000178cf01007387 */ /* 0x000fe80000100800 */
[----:B------:R-:W-:Y:S01]  /*19bf0*/  STL [R1+0x19c], R209 ;  /* 0x00019cd101007387 */ /* 0x000fe20000100800 */
[----:B----4-:R-:W-:-:S03]  /*19c00*/  IADD3.X R227, R227, UR42, RZ, P4, !PT ;  /* 0x0000002ae3e37c10 */ /* 0x010fc6000a7fe4ff */
        /* <DEDUP_REMOVED lines=11> */
[----:B------:R0:W-:Y:S04]  /*19cc0*/  STL [R1+0x17c], R191 ;  /* 0x00017cbf01007387 */ /* 0x0001e80000100800 */
[----:B------:R-:W-:Y:S04]  /*19cd0*/  STL [R1+0x184], R241 ;  /* 0x000184f101007387 */ /* 0x000fe80000100800 */
[----:B0-----:R-:W4:Y:S04]  /*19ce0*/  LDL.LU R191, [R1+0x154] ;  /* 0x0001540001bf7983 */ /* 0x001f280000300800 */
[----:B------:R-:W-:Y:S01]  /*19cf0*/  STL [R1+0x158], R242 ;  /* 0x000158f201007387 */ /* 0x000fe20000100800 */
        /* <DEDUP_REMOVED lines=39> */
[----:B------:R-:W3:Y:S01]  /*19f70*/  LDL.LU R243, [R1+0xfc] ;  /* 0x0000fc0001f37983 */ /* 0x000ee20000300800 */
[----:B----4-:R-:W-:-:S05]  /*19f80*/  IADD3.X R191, R191, UR42, RZ, P6, !PT ;  /* 0x0000002abfbf7c10 */ /* 0x010fca000b7fe4ff */
        /* <DEDUP_REMOVED lines=9> */
[----:B0-----:R-:W4:Y:S01]  /*1a020*/  LDL.LU R249, [R1+0xb8] ;  /* 0x0000b80001f97983 */ /* 0x001f220000300800 */
[----:B------:R-:W-:-:S05]  /*1a030*/  IADD3.X R230, R230, UR42, RZ, P1, !PT ;  /* 0x0000002ae6e67c10 */ /* 0x000fca0008ffe4ff */
[----:B------:R-:W-:Y:S01]  /*1a040*/  STL [R1+0x14c], R230 ;  /* 0x00014ce601007387 */ /* 0x000fe20000100800 */
[----:B--2---:R-:W-:Y:S02]  /*1a050*/  IADD3 R232, P1, R232, UR9, RZ ;  /* 0x00000009e8e87c10 */ /* 0x004fe4000ff3e0ff */
        /* <DEDUP_REMOVED lines=13> */
[----:B------:R-:W-:Y:S01]  /*1a130*/  STL [R1+0x134], R201 ;  /* 0x000134c901007387 */ /* 0x000fe20000100800 */
[----:B------:R-:W-:-:S03]  /*1a140*/  IADD3.X R207, R207, UR42, RZ, P6, !PT ;  /* 0x0000002acfcf7c10 */ /* 0x000fc6000b7fe4ff */
[----:B------:R0:W-:Y:S01]  /*1a150*/  STL [R1+0x100], R250 ;  /* 0x000100fa01007387 */ /* 0x0001e20000100800 */
[----:B------:R-:W-:-:S03]  /*1a160*/  IADD3 R209, P6, R209, UR9, RZ ;  /* 0x00000009d1d17c10 */ /* 0x000fc6000ffde0ff */
[----:B------:R-:W-:Y:S01]  /*1a170*/  STL [R1+0x108], R204 ;  /* 0x000108cc01007387 */ /* 0x000fe20000100800 */
[----:B------:R-:W-:-:S03]  /*1a180*/  IADD3.X R226, R226, UR42, RZ, P1, !PT ;  /* 0x0000002ae2e27c10 */ /* 0x000fc60008ffe4ff */
[----:B0-----:R-:W2:Y:S04]  /*1a190*/  LDL.LU R250, [R1+0xdc] ;  /* 0x0000dc0001fa7983 */ /* 0x001ea80000300800 */
[----:B------:R-:W-:Y:S04]  /*1a1a0*/  STL [R1+0x12c], R205 ;  /* 0x00012ccd01007387 */ /* 0x000fe80000100800 */
[----:B------:R-:W-:Y:S04]  /*1a1b0*/  STL [R1+0x124], R207 ;  /* 0x000124cf01007387 */ /* 0x000fe80000100800 */
[----:B------:R-:W-:Y:S04]  /*1a1c0*/  STL [R1+0xf8], R209 ;  /* 0x0000f8d101007387 */ /* 0x000fe80000100800 */
[----:B------:R-:W-:Y:S01]  /*1a1d0*/  STL [R1+0x11c], R226 ;  /* 0x00011ce201007387 */ /* 0x000fe20000100800 */
[----:B---3--:R-:W-:-:S02]  /*1a1e0*/  IADD3 R227, P1, R227, UR9, RZ ;  /* 0x00000009e3e37c10 */ /* 0x008fc4000ff3e0ff */
        /* <DEDUP_REMOVED lines=11> */
[----:B------:R0:W-:Y:S04]  /*1a2a0*/  STL [R1+0xd8], R190 ;  /* 0x0000d8be01007387 */ /* 0x0001e80000100800 */
[----:B------:R-:W-:Y:S04]  /*1a2b0*/  STL [R1+0xe0], R241 ;  /* 0x0000e0f101007387 */ /* 0x000fe80000100800 */
[----:B0-----:R-:W3:Y:S04]  /*1a2c0*/  LDL.LU R190, [R1+0xb0] ;  /* 0x0000b00001be7983 */ /* 0x001ee80000300800 */
[----:B------:R-:W-:Y:S01]  /*1a2d0*/  STL [R1+0x104], R242 ;  /* 0x000104f201007387 */ /* 0x000fe20000100800 */
[----:B----4-:R-:W-:-:S02]  /*1a2e0*/  IADD3 R191, P5, R191, UR9, RZ ;  /* 0x00000009bfbf7c10 */ /* 0x010fc4000ffbe0ff */
[----:B------:R-:W-:-:S03]  /*1a2f0*/  IADD3.X R244, R244, UR42, RZ, P6, !PT ;  /* 0x0000002af4f47c10 */ /* 0x000fc6000b7fe4ff */
[----:B------:R0:W-:Y:S01]  /*1a300*/  STL [R1+0xd0], R191 ;  /* 0x0000d0bf01007387 */ /* 0x0001e20000100800 */
[----:B------:R-:W-:Y:S02]  /*1a310*/  IADD3 R245, P6, R245, UR9, RZ ;  /* 0x00000009f5f57c10 */ /* 0x000fe4000ffde0ff */
[----:B------:R-:W-:Y:S01]  /*1a320*/  IADD3.X R246, R246, UR42, RZ, P1, !PT ;  /* 0x0000002af6f67c10 */ /* 0x000fe20008ffe4ff */
[----:B0-----:R-:W4:Y:S04]  /*1a330*/  LDL.LU R191, [R1+0xd4] ;  /* 0x0000d40001bf7983 */ /* 0x001f280000300800 */
[----:B------:R0:W-:Y:S01]  /*1a340*/  STL [R1+0xfc], R243 ;  /* 0x0000fcf301007387 */ /* 0x0001e20000100800 */
[----:B------:R-:W-:-:S03]  /*1a350*/  IADD3 R247, P1, R247, UR9, RZ ;  /* 0x00000009f7f77c10 */ /* 0x000fc6000ff3e0ff */
[----:B------:R1:W-:Y:S01]  /*1a360*/  STL [R1+0xf4], R244 ;  /* 0x0000f4f401007387 */ /* 0x0003e20000100800 */
[----:B------:R-:W-:-:S03]  /*1a370*/  IADD3.X R248, R248, UR42, RZ, P2, !PT ;  /* 0x0000002af8f87c10 */ /* 0x000fc600097fe4ff */
[----:B------:R1:W-:Y:S01]  /*1a380*/  STL [R1+0xc8], R245 ;  /* 0x0000c8f501007387 */ /* 0x0003e20000100800 */
[----:B------:R-:W-:-:S03]  /*1a390*/  IADD3 R249, P2, R249, UR9, RZ ;  /* 0x00000009f9f97c10 */ /* 0x000fc6000ff5e0ff */
[----:B------:R1:W-:Y:S04]  /*1a3a0*/  STL [R1+0xec], R246 ;  /* 0x0000ecf601007387 */ /* 0x0003e80000100800 */
[----:B------:R-:W4:Y:S04]  /*1a3b0*/  LDL.LU R230, [R1+0xa8] ;  /* 0x0000a80001e67983 */ /* 0x000f280000300800 */
[----:B------:R3:W-:Y:S04]  /*1a3c0*/  STL [R1+0xc0], R247 ;  /* 0x0000c0f701007387 */ /* 0x0007e80000100800 */
[----:B------:R-:W4:Y:S04]  /*1a3d0*/  LDL.LU R232, [R1+0xcc] ;  /* 0x0000cc0001e87983 */ /* 0x000f280000300800 */
[----:B------:R3:W-:Y:S04]  /*1a3e0*/  STL [R1+0xe4], R248 ;  /* 0x0000e4f801007387 */ /* 0x0007e80000100800 */
        /* <DEDUP_REMOVED lines=8> */
[----:B------:R-:W4:Y:S04]  /*1a470*/  LDL.LU R207, [R1+0xac] ;  /* 0x0000ac0001cf7983 */ /* 0x000f280000300800 */
        /* <DEDUP_REMOVED lines=15> */
[----:B------:R0:W-:Y:S06]  /*1a570*/  MEMBAR.ALL.CTA ;  /* 0x0000000000007992 */ /* 0x0001ec0000008000 */
[----:B0-----:R-:W0:Y:S01]  /*1a580*/  FENCE.VIEW.ASYNC.S ;  /* 0x00000000000073c6 */ /* 0x001e220000000000 */
[----:B------:R-:W-:-:S03]  /*1a590*/  UMOV UR13, 0x40000040 ;  /* 0x40000040000d7882 */ /* 0x000fc60000000000 */
[----:B------:R-:W4:Y:S04]  /*1a5a0*/  LDL.LU R209, [R1+0xa4] ;  /* 0x0000a40001d17983 */ /* 0x000f280000300800 */
[----:B------:R-:W4:Y:S04]  /*1a5b0*/  LDL.LU R226, [R1+0x78] ;  /* 0x0000780001e27983 */ /* 0x000f280000300800 */
[----:B------:R-:W4:Y:S01]  /*1a5c0*/  LDL.LU R227, [R1+0x9c] ;  /* 0x00009c0001e37983 */ /* 0x000f220000300800 */
[----:B0-----:R-:W-:Y:S06]  /*1a5d0*/  BAR.SYNC.DEFER_BLOCKING 0x0 ;  /* 0x0000000000007b1d */ /* 0x001fec0000010000 */
[----:B------:R-:W-:-:S06]  /*1a5e0*/  WARPGROUP.ARRIVE ;  /* 0x00000000000079c5 */ /* 0x000fcc0000000000 */
[----:B------:R-:W-:Y:S01]  /*1a5f0*/  QGMMA.64x128x32.F32.E4M3.E4M3 R88, gdesc[UR12], R88 ;  /* 0x01e000000c5879f3 */ /* 0x000fe20008700858 */
[----:B--2---:R-:W-:-:S05]  /*1a600*/  IADD3.X R250, R250, UR42, RZ, P3, !PT ;  /* 0x0000002afafa7c10 */ /* 0x004fca0009ffe4ff */
[----:B------:R0:W-:Y:S04]  /*1a610*/  STL [R1+0xdc], R250 ;  /* 0x0000dcfa01007387 */ /* 0x0001e80000100800 */
[----:B------:R-:W2:Y:S04]  /*1a620*/  LDL.LU R229, [R1+0x70] ;  /* 0x0000700001e57983 */ /* 0x000ea80000300800 */
[----:B------:R-:W2:Y:S04]  /*1a630*/  LDL.LU R237, [R1+0x94] ;  /* 0x0000940001ed7983 */ /* 0x000ea80000300800 */
[----:B------:R-:W2:Y:S04]  /*1a640*/  LDL.LU R238, [R1+0x68] ;  /* 0x0000680001ee7983 */ /* 0x000ea80000300800 */
[----:B------:R-:W2:Y:S04]  /*1a650*/  LDL.LU R241, [R1+0x8c] ;  /* 0x00008c0001f17983 */ /* 0x000ea80000300800 */
[----:B------:R-:W2:Y:S04]  /*1a660*/  LDL.LU R242, [R1+0x60] ;  /* 0x0000600001f27983 */ /* 0x000ea80000300800 */
[----:B------:R-:W2:Y:S04]  /*1a670*/  LDL.LU R243, [R1+0x84] ;  /* 0x0000840001f37983 */ /* 0x000ea80000300800 */
[----:B-1----:R-:W2:Y:S04]  /*1a680*/  LDL.LU R244, [R1+0x58] ;  /* 0x0000580001f47983 */ /* 0x002ea80000300800 */
[----:B------:R-:W2:Y:S04]  /*1a690*/  LDL.LU R245, [R1+0x50] ;  /* 0x0000500001f57983 */ /* 0x000ea80000300800 */
[----:B------:R-:W2:Y:S01]  /*1a6a0*/  LDL.LU R246, [R1+0x74] ;  /* 0x0000740001f67983 */ /* 0x000ea20000300800 */
[----:B---3--:R-:W-:-:S05]  /*1a6b0*/  IADD3 R190, P3, R190, UR9, RZ ;  /* 0x00000009bebe7c10 */ /* 0x008fca000ff7e0ff */
[----:B------:R1:W-:Y:S04]  /*1a6c0*/  STL [R1+0xb0], R190 ;  /* 0x0000b0be01007387 */ /* 0x0003e80000100800 */
[----:B------:R-:W3:Y:S04]  /*1a6d0*/  LDL.LU R247, [R1+0x6c] ;  /* 0x00006c0001f77983 */ /* 0x000ee80000300800 */
[----:B------:R-:W3:Y:S04]  /*1a6e0*/  LDL.LU R248, [R1+0x40] ;  /* 0x0000400001f87983 */ /* 0x000ee80000300800 */
[----:B------:R-:W3:Y:S01]  /*1a6f0*/  LDL.LU R249, [R1+0x64] ;  /* 0x0000640001f97983 */ /* 0x000ee20000300800 */
[----:B------:R-:W-:Y:S01]  /*1a700*/  QGMMA.64x128x32.F32.E4M3.E4M3 R88, gdesc[UR4], R88 ;  /* 0x01e00000045879f3 */ /* 0x000fe20008700858 */
[----:B----4-:R-:W-:-:S05]  /*1a710*/  IADD3.X R191, R191, UR42, RZ, P4, !PT ;  /* 0x0000002abfbf7c10 */ /* 0x010fca000a7fe4ff */
[----:B------:R4:W-:Y:S04]  /*1a720*/  STL [R1+0xd4], R191 ;  /* 0x0000d4bf01007387 */ /* 0x0009e80000100800 */
[----:B0-----:R-:W3:Y:S04]  /*1a730*/  LDL.LU R250, [R1+0x5c] ;  /* 0x00005c0001fa7983 */ /* 0x001ee80000300800 */
[----:B-1----:R-:W3:Y:S04]  /*1a740*/  LDL.LU R190, [R1+0x54] ;  /* 0x0000540001be7983 */ /* 0x002ee80000300800 */
[----:B----4-:R-:W4:Y:S01]  /*1a750*/  LDL.LU R191, [R1+0x4c] ;  /* 0x00004c0001bf7983 */ /* 0x010f220000300800 */
[----:B------:R-:W-:-:S02]  /*1a760*/  IADD3 R230, P4, R230, UR9, RZ ;  /* 0x00000009e6e67c10 */ /* 0x000fc4000ff9e0ff */
        /* <DEDUP_REMOVED lines=20> */
[----:B0-----:R-:W3:Y:S01]  /*1a8b0*/  LDL.LU R0, [R1+0x890] ;  /* 0x0008900001007983 */ /* 0x001ee20000300800 */
[----:B------:R-:W-:Y:S01]  /*1a8c0*/  QGMMA.64x128x32.F32.E4M3.E4M3 R88, gdesc[UR16], R88 ;  /* 0x01e00000105879f3 */ /* 0x000fe20008700858 */
[----:B------:R-:W-:Y:S01]  /*1a8d0*/  UMOV UR26, UR14 ;  /* 0x0000000e001a7c82 */ /* 0x000fe20008000000 */
[----:B------:R-:W-:Y:S01]  /*1a8e0*/  UMOV UR27, UR15 ;  /* 0x0000000f001b7c82 */ /* 0x000fe20008000000 */
[----:B------:R-:W-:Y:S01]  /*1a8f0*/  STL [R1+0xac], R207 ;  /* 0x0000accf01007387 */ /* 0x000fe20000100800 */
[----:B------:R-:W-:-:S08]  /*1a900*/  IADD3.X R252, R252, UR42, RZ, P3, !PT ;  /* 0x0000002afcfc7c10 */ /* 0x000fd00009ffe4ff */
[----:B------:R-:W-:-:S12]  /*1a910*/  QGMMA.64x128x32.F32.E4M3.E4M3 R88, gdesc[UR20], R88 ;  /* 0x01e00000145879f3 */ /* 0x000fd80008700858 */
[----:B------:R-:W-:Y:S01]  /*1a920*/  QGMMA.64x128x32.F32.E4M3.E4M3 R24, gdesc[UR24], R24 ;  /* 0x01e00000181879f3 */ /* 0x000fe20008700818 */
[----:B------:R-:W-:Y:S02]  /*1a930*/  IADD3.X R209, R209, UR42, RZ, P4, !PT ;  /* 0x0000002ad1d17c10 */ /* 0x000fe4000a7fe4ff */
[----:B------:R-:W-:Y:S02]  /*1a940*/  IADD3 R226, P4, R226, UR9, RZ ;  /* 0x00000009e2e27c10 */ /* 0x000fe4000ff9e0ff */
[----:B------:R-:W-:Y:S02]  /*1a950*/  IADD3.X R227, R227, UR42, RZ, P5, !PT ;  /* 0x0000002ae3e37c10 */ /* 0x000fe4000affe4ff */
[----:B--2---:R-:W-:Y:S01]  /*1a960*/  IADD3 R229, P5, R229, UR9, RZ ;  /* 0x00000009e5e57c10 */ /* 0x004fe2000ffbe0ff */
[----:B------:R-:W-:Y:S01]  /*1a970*/  STL [R1+0xa4], R209 ;  /* 0x0000a4d101007387 */ /* 0x000fe20000100800 */
[----:B------:R-:W-:Y:S02]  /*1a980*/  IADD3.X R237, R237, UR42, RZ, P6, !PT ;  /* 0x0000002aeded7c10 */ /* 0x000fe4000b7fe4ff */
[----:B------:R-:W-:Y:S01]  /*1a990*/  IADD3 R238, P6, R238, UR9, RZ ;  /* 0x00000009eeee7c10 */ /* 0x000fe2000ffde0ff */
[----:B------:R-:W-:Y:S01]  /*1a9a0*/  STL [R1+0x78], R226 ;  /* 0x000078e201007387 */ /* 0x000fe20000100800 */
[----:B------:R-:W-:-:S02]  /*1a9b0*/  IADD3.X R241, R241, UR42, RZ, P1, !PT ;  /* 0x0000002af1f17c10 */ /* 0x000fc40008ffe4ff */
[----:B------:R-:W-:Y:S01]  /*1a9c0*/  IADD3 R242, P1, R242, UR9, RZ ;  /* 0x00000009f2f27c10 */ /* 0x000fe2000ff3e0ff */
        /* <DEDUP_REMOVED lines=9> */
[----:B------:R-:W-:Y:S04]  /*1aa60*/  STL [R1+0x60], R242 ;  /* 0x000060f201007387 */ /* 0x000fe80000100800 */
[----:B------:R0:W-:Y:S04]  /*1aa70*/  STL [R1+0x7c], R252 ;  /* 0x00007cfc01007387 */ /* 0x0001e80000100800 */
[----:B------:R-:W-:Y:S01]  /*1aa80*/  STL [R1+0x84], R243 ;  /* 0x000084f301007387 */ /* 0x000fe20000100800 */
[----:B------:R-:W-:Y:S01]  /*1aa90*/  UMOV UR30, UR6 ;  /* 0x00000006001e7c82 */ /* 0x000fe20008000000 */
[----:B------:R-:W-:-:S02]  /*1aaa0*/  UMOV UR31, UR7 ;  /* 0x00000007001f7c82 */ /* 0x000fc40008000000 */
[----:B0-----:R-:W2:Y:S04]  /*1aab0*/  LDL.LU R252, [R1+0x88c] ;  /* 0x00088c0001fc7983 */ /* 0x001ea80000300800 */
[----:B------:R-:W-:Y:S01]  /*1aac0*/  STL [R1+0x58], R244 ;  /* 0x000058f401007387 */ /* 0x000fe20000100800 */
[----:B------:R-:W-:Y:S01]  /*1aad0*/  QGMMA.64x128x32.F32.E4M3.E4M3 R24, gdesc[UR28], R24 ;  /* 0x01e000001c1879f3 */ /* 0x000fe20008700818 */
[----:B---3--:R-:W-:-:S05]  /*1aae0*/  IADD3 R0, P4, R0, UR9, RZ ;  /* 0x0000000900007c10 */ /* 0x008fca000ff9e0ff */
[----:B------:R0:W-:Y:S04]  /*1aaf0*/  STL [R1+0x48], R0 ;  /* 0x0000480001007387 */ /* 0x0001e80000100800 */
[----:B------:R-:W-:Y:S04]  /*1ab00*/  STL [R1+0x50], R245 ;  /* 0x000050f501007387 */ /* 0x000fe80000100800 */
[----:B0-----:R-:W3:Y:S01]  /*1ab10*/  LDL.LU R0, [R1+0x888] ;  /* 0x0008880001007983 */ /* 0x001ee20000300800 */
[----:B------:R-:W-:Y:S01]  /*1ab20*/  UMOV UR34, UR18 ;  /* 0x0000001200227c82 */ /* 0x000fe20008000000 */
[----:B------:R-:W-:-:S02]  /*1ab30*/  UMOV UR35, UR19 ;  /* 0x0000001300237c82 */ /* 0x000fc40008000000 */
[----:B------:R-:W-:Y:S01]  /*1ab40*/  QGMMA.64x128x32.F32.E4M3.E4M3 R24, gdesc[UR32], R24 ;  /* 0x01e00000201879f3 */ /* 0x000fe20008700818 */
[----:B------:R-:W-:Y:S01]  /*1ab50*/  UMOV UR38, UR22 ;  /* 0x0000001600267c82 */ /* 0x000fe20008000000 */
[----:B------:R-:W-:Y:S01]  /*1ab60*/  UMOV UR39, UR23 ;  /* 0x0000001700277c82 */ /* 0x000fe20008000000 */
[----:B------:R-:W-:Y:S02]  /*1ab70*/  IADD3.X R247, R247, UR42, RZ, P5, !PT ;  /* 0x0000002af7f77c10 */ /* 0x000fe4000affe4ff */
[----:B------:R-:W-:Y:S02]  /*1ab80*/  IADD3 R248, P5, R248, UR9, RZ ;  /* 0x00000009f8f87c10 */ /* 0x000fe4000ffbe0ff */
[----:B------:R-:W-:Y:S01]  /*1ab90*/  IADD3.X R249, R249, UR42, RZ, P6, !PT ;  /* 0x0000002af9f97c10 */ /* 0x000fe2000b7fe4ff */
[----:B------:R-:W-:Y:S01]  /*1aba0*/  STL [R1+0x74], R246 ;  /* 0x000074f601007387 */ /* 0x000fe20000100800 */
[----:B------:R-:W-:Y:S02]  /*1abb0*/  IADD3.X R250, R250, UR42, RZ, P1, !PT ;  /* 0x0000002afafa7c10 */ /* 0x000fe40008ffe4ff */
[----:B------:R-:W-:Y:S01]  /*1abc0*/  IADD3.X R190, R190, UR42, RZ, P2, !PT ;  /* 0x0000002abebe7c10 */ /* 0x000fe200097fe4ff */
[----:B------:R-:W-:Y:S01]  /*1abd0*/  STL [R1+0x6c], R247 ;  /* 0x00006cf701007387 */ /* 0x000fe20000100800 */
[----:B----4-:R-:W-:-:S03]  /*1abe0*/  IADD3.X R191, R191, UR42, RZ, P3, !PT ;  /* 0x0000002abfbf7c10 */ /* 0x010fc60009ffe4ff */
[----:B------:R-:W-:Y:S04]  /*1abf0*/  STL [R1+0x40], R248 ;  /* 0x000040f801007387 */ /* 0x000fe80000100800 */
[----:B------:R-:W-:Y:S01]  /*1ac00*/  STL [R1+0x64], R249 ;  /* 0x000064f901007387 */ /* 0x000fe20000100800 */
[----:B------:R-:W-:Y:S03]  /*1ac10*/  QGMMA.64x128x32.F32.E4M3.E4M3 R24, gdesc[UR36], R24, gsb0 ;  /* 0x01e00000241879f3 */ /* 0x000fe60008000818 */
[----:B------:R-:W-:Y:S04]  /*1ac20*/  STL [R1+0x5c], R250 ;  /* 0x00005cfa01007387 */ /* 0x000fe80000100800 */
[----:B------:R-:W-:Y:S01]  /*1ac30*/  STL [R1+0x54], R190 ;  /* 0x000054be01007387 */ /* 0x000fe20000100800 */
[----:B--2---:R-:W-:-:S02]  /*1ac40*/  IADD3.X R252, R252, UR42, RZ, P4, !PT ;  /* 0x0000002afcfc7c10 */ /* 0x004fc4000a7fe4ff */
[----:B---3--:R-:W-:-:S05]  /*1ac50*/  IADD3.X R0, R0, UR42, RZ, P5, !PT ;  /* 0x0000002a00007c10 */ /* 0x008fca000affe4ff */
[----:B------:R0:W-:Y:S04]  /*1ac60*/  STL [R1+0x3c], R0 ;  /* 0x00003c0001007387 */ /* 0x0001e80000100800 */
[----:B------:R1:W-:Y:S04]  /*1ac70*/  STL [R1+0x4c], R191 ;  /* 0x00004cbf01007387 */ /* 0x0003e80000100800 */
[----:B0-----:R1:W5:Y:S04]  /*1ac80*/  LDL.LU R0, [R1+0x884] ;  /* 0x0008840001007983 */ /* 0x0013680000300800 */
[----:B------:R1:W-:Y:S01]  /*1ac90*/  STL [R1+0x44], R252 ;  /* 0x000044fc01007387 */ /* 0x0003e20000100800 */
[----:B------:R-:W-:-:S02]  /*1aca0*/  WARPGROUP.DEPBAR.LE gsb0, 0x0 ;  /* 0x00008000000079c5 */ /* 0x000fc40000010000 */
[----:B------:R-:W-:Y:S05]  /*1acb0*/  @P0 BRA `(.L_x_2) ;  /* 0xffffff1400f40947 */ /* 0x000fea000383ffff */
.L_x_1:
[----:B------:R-:W2:Y:S01]  /*1acc0*/  LDL.LU R9, [R1+0x880] ;  /* 0x0008800001097983 */ /* 0x000ea20000300800 */
[----:B------:R-:W0:Y:S01]  /*1acd0*/  S2R R8, SR_TID.X ;  /* 0x0000000000087919 */ /* 0x000e220000002100 */
[----:B------:R-:W-:Y:S01]  /*1ace0*/  F2FP.SATFINITE.E4M3.F32.PACK_AB_MERGE_C R4, R89, R88, RZ ;  /* 0x000000585904723e */ /* 0x000fe200048070ff */
[----:B------:R-:W-:Y:S01]  /*1acf0*/  ULDC.64 UR6, c[0x0][0x228] ;  /* 0x00008a0000067ab9 */ /* 0x000fe20000000a00 */
[----:B------:R-:W-:Y:S01]  /*1ad00*/  F2FP.SATFINITE.E4M3.F32.PACK_AB_MERGE_C R5, R91, R90, RZ ;  /* 0x0000005a5b05723e */ /* 0x000fe200048070ff */
[----:B------:R-:W3:Y:S01]  /*1ad10*/  LDL.LU R16, [R1+0x87c] ;  /* 0x00087c0001107983 */ /* 0x000ee20000300800 */
[----:B------:R-:W-:Y:S01]  /*1ad20*/  F2FP.SATFINITE.E4M3.F32.PACK_AB_MERGE_C R93, R93, R92, RZ ;  /* 0x0000005c5d5d723e */ /* 0x000fe200048070ff */
[----:B-----5:R-:W-:Y:S01]  /*1ad30*/  VIADD R10, R0, 0x7f ;  /* 0x0000007f000a7836 */ /* 0x020fe20000000000 */
[----:B------:R-:W-:Y:S01]  /*1ad40*/  F2FP.SATFINITE.E4M3.F32.PACK_AB_MERGE_C R94, R95, R94, RZ ;  /* 0x0000005e5f5e723e */ /* 0x000fe200048070ff */
[----:B------:R-:W4:Y:S01]  /*1ad50*/  S2R R11, SR_TID.X ;  /* 0x00000000000b7919 */ /* 0x000f220000002100 */
[----:B------:R-:W-:Y:S01]  /*1ad60*/  F2FP.SATFINITE.E4M3.F32.PACK_AB_MERGE_C R6, R25, R24, RZ ;  /* 0x000000181906723e */ /* 0x000fe200048070ff */
[----:B------:R-:W-:Y:S01]  /*1ad70*/  ULDC UR4, c[0x0][0x22c] ;  /* 0x00008b0000047ab9 */ /* 0x000fe20000000800 */
[----:B------:R-:W-:Y:S01]  /*1ad80*/  F2FP.SATFINITE.E4M3.F32.PACK_AB_MERGE_C R7, R27, R26, RZ ;  /* 0x0000001a1b07723e */ /* 0x000fe200048070ff */
[----:B------:R-:W-:Y:S01]  /*1ad90*/  ULDC UR5, c[0x0][0x22c] ;  /* 0x00008b0000057ab9 */ /* 0x000fe20000000800 */
[----:B------:R-:W-:-:S02]  /*1ada0*/  F2FP.SATFINITE.E4M3.F32.PACK_AB_MERGE_C R29, R29, R28, RZ ;  /* 0x0000001c1d1d723e */ /* 0x000fc400048070ff */
[----:B------:R-:W-:Y:S02]  /*1adb0*/  F2FP.SATFINITE.E4M3.F32.PACK_AB_MERGE_C R30, R31, R30, RZ ;  /* 0x0000001e1f1e723e */ /* 0x000fe400048070ff */
[----:B------:R-:W-:Y:S02]  /*1adc0*/  F2FP.SATFINITE.E4M3.F32.PACK_AB_MERGE_C R40, R41, R40, RZ ;  /* 0x000000282928723e */ /* 0x000fe400048070ff */
[----:B------:R-:W-:Y:S02]  /*1add0*/  PRMT R4, R4, 0x5410, R93 ;  /* 0x0000541004047816 */ /* 0x000fe4000000005d */
[----:B------:R-:W-:Y:S02]  /*1ade0*/  PRMT R5, R5, 0x5410, R94 ;  /* 0x0000541005057816 */ /* 0x000fe4000000005e */
[----:B------:R-:W-:Y:S02]  /*1adf0*/  PRMT R6, R6, 0x5410, R29 ;  /* 0x0000541006067816 */ /* 0x000fe4000000001d */
[----:B------:R-:W-:-:S02]  /*1ae00*/  PRMT R7, R7, 0x5410, R30 ;  /* 0x0000541007077816 */ /* 0x000fc4000000001e */
[----:B------:R-:W-:Y:S02]  /*1ae10*/  F2FP.SATFINITE.E4M3.F32.PACK_AB_MERGE_C R98, R99, R98, RZ ;  /* 0x000000626362723e */ /* 0x000fe400048070ff */
[----:B------:R-:W-:Y:S02]  /*1ae20*/  F2FP.SATFINITE.E4M3.F32.PACK_AB_MERGE_C R103, R103, R102, RZ ;  /* 0x000000666767723e */ /* 0x000fe400048070ff */
[----:B------:R-:W-:Y:S01]  /*1ae30*/  F2FP.SATFINITE.E4M3.F32.PACK_AB_MERGE_C R32, R33, R32, RZ ;  /* 0x000000202120723e */ /* 0x000fe200048070ff */
[----:B0-----:R-:W-:Y:S01]  /*1ae40*/  IMAD.SHL.U32 R3, R8, 0x40, RZ ;  /* 0x0000004008037824 */ /* 0x001fe200078e00ff */
[----:B------:R-:W-:Y:S02]  /*1ae50*/  F2FP.SATFINITE.E4M3.F32.PACK_AB_MERGE_C R34, R35, R34, RZ ;  /* 0x000000222322723e */ /* 0x000fe400048070ff */
[----:B------:R-:W-:Y:S02]  /*1ae60*/  F2FP.SATFINITE.E4M3.F32.PACK_AB_MERGE_C R37, R37, R36, RZ ;  /* 0x000000242525723e */ /* 0x000fe400048070ff */
[----:B------:R-:W-:-:S02]  /*1ae70*/  LOP3.LUT R3, R3, 0x400, RZ, 0xc0, !PT ;  /* 0x0000040003037812 */ /* 0x000fc400078ec0ff */
[----:B------:R-:W-:Y:S02]  /*1ae80*/  F2FP.SATFINITE.E4M3.F32.PACK_AB_MERGE_C R39, R39, R38, RZ ;  /* 0x000000262727723e */ /* 0x000fe400048070ff */
[----:B----4-:R-:W-:Y:S02]  /*1ae90*/  LOP3.LUT R11, R11, 0x7f, RZ, 0xc0, !PT ;  /* 0x0000007f0b0b7812 */ /* 0x010fe400078ec0ff */
[----:B------:R-:W-:Y:S02]  /*1aea0*/  F2FP.SATFINITE.E4M3.F32.PACK_AB_MERGE_C R96, R97, R96, RZ ;  /* 0x000000606160723e */ /* 0x000fe400048070ff */
[----:B------:R-:W-:Y:S01]  /*1aeb0*/  LEA R20, R11, UR8, 0x4 ;  /* 0x000000080b147c11 */ /* 0x000fe2000f8e20ff */
[----:B------:R-:W-:Y:S01]  /*1aec0*/  BAR.SYNC.DEFER_BLOCKING 0x0 ;  /* 0x0000000000007b1d */ /* 0x000fe20000010000 */
[----:B------:R-:W-:Y:S02]  /*1aed0*/  PRMT R97, R98, 0x5410, R103 ;  /* 0x0000541062617816 */ /* 0x000fe40000000067 */
[----:B------:R-:W-:-:S02]  /*1aee0*/  PRMT R98, R32, 0x5410, R37 ;  /* 0x0000541020627816 */ /* 0x000fc40000000025 */
[----:B------:R-:W-:Y:S01]  /*1aef0*/  PRMT R99, R34, 0x5410, R39 ;  /* 0x0000541022637816 */ /* 0x000fe20000000027 */
[----:B------:R-:W-:Y:S01]  /*1af00*/  VIADD R39, R0, 0x5 ;  /* 0x0000000500277836 */ /* 0x000fe20000000000 */
[----:B------:R-:W-:Y:S02]  /*1af10*/  F2FP.SATFINITE.E4M3.F32.PACK_AB_MERGE_C R101, R101, R100, RZ ;  /* 0x000000646565723e */ /* 0x000fe400048070ff */
[----:B------:R-:W-:Y:S02]  /*1af20*/  F2FP.SATFINITE.E4M3.F32.PACK_AB_MERGE_C R106, R107, R106, RZ ;  /* 0x0000006a6b6a723e */ /* 0x000fe400048070ff */
[----:B------:R-:W-:Y:S02]  /*1af30*/  PRMT R96, R96, 0x5410, R101 ;  /* 0x0000541060607816 */ /* 0x000fe40000000065 */
[----:B------:R-:W-:Y:S02]  /*1af40*/  F2FP.SATFINITE.E4M3.F32.PACK_AB_MERGE_C R111, R111, R110, RZ ;  /* 0x0000006e6f6f723e */ /* 0x000fe400048070ff */
[----:B------:R-:W-:-:S02]  /*1af50*/  F2FP.SATFINITE.E4M3.F32.PACK_AB_MERGE_C R104, R105, R104, RZ ;  /* 0x000000686968723e */ /* 0x000fc400048070ff */
[----:B------:R-:W-:Y:S02]  /*1af60*/  F2FP.SATFINITE.E4M3.F32.PACK_AB_MERGE_C R109, R109, R108, RZ ;  /* 0x0000006c6d6d723e */ /* 0x000fe400048070ff */
[----:B------:R-:W-:Y:S02]  /*1af70*/  F2FP.SATFINITE.E4M3.F32.PACK_AB_MERGE_C R42, R43, R42, RZ ;  /* 0x0000002a2b2a723e */ /* 0x000fe400048070ff */
[----:B------:R-:W-:Y:S02]  /*1af80*/  F2FP.SATFINITE.E4M3.F32.PACK_AB_MERGE_C R45, R45, R44, RZ ;  /* 0x0000002c2d2d723e */ /* 0x000fe400048070ff */
[----:B------:R-:W-:Y:S02]  /*1af90*/  F2FP.SATFINITE.E4M3.F32.PACK_AB_MERGE_C R47, R47, R46, RZ ;  /* 0x0000002e2f2f723e */ /* 0x000fe400048070ff */
[----:B------:R-:W-:Y:S02]  /*1afa0*/  PRMT R105, R106, 0x5410, R111 ;  /* 0x000054106a697816 */ /* 0x000fe4000000006f */
[----:B------:R-:W-:-:S02]  /*1afb0*/  PRMT R104, R104, 0x5410, R109 ;  /* 0x0000541068687816 */ /* 0x000fc4000000006d */
[----:B------:R-:W-:Y:S02]  /*1afc0*/  PRMT R106, R40, 0x5410, R45 ;  /* 0x00005410286a7816 */ /* 0x000fe4000000002d */
[----:B------:R-:W-:Y:S02]  /*1afd0*/  PRMT R107, R42, 0x5410, R47 ;  /* 0x000054102a6b7816 */ /* 0x000fe4000000002f */
[----:B------:R-:W-:Y:S02]  /*1afe0*/  F2FP.SATFINITE.E4M3.F32.PACK_AB_MERGE_C R114, R115, R114, RZ ;  /* 0x000000727372723e */ /* 0x000fe400048070ff */
[----:B------:R-:W-:Y:S02]  /*1aff0*/  F2FP.SATFINITE.E4M3.F32.PACK_AB_MERGE_C R119, R119, R118, RZ ;  /* 0x000000767777723e */ /* 0x000fe400048070ff */
        /* <DEDUP_REMOVED lines=58> */
[----:B--2---:R-:W-:Y:S01]  /*1b3a0*/  LOP3.LUT R2, R9, 0xf0, RZ, 0xc0, !PT ;  /* 0x000000f009027812 */ /* 0x004fe200078ec0ff */
[----:B------:R-:W-:-:S03]  /*1b3b0*/  VIADD R9, R0, 0x1 ;  /* 0x0000000100097836 */ /* 0x000fc60000000000 */
[----:B------:R-:W-:Y:S01]  /*1b3c0*/  IADD3 R3, R3, UR8, R2 ;  /* 0x0000000803037c10 */ /* 0x000fe2000fffe002 */
[----:B------:R-:W-:Y:S02]  /*1b3d0*/  IMAD.SHL.U32 R2, R8, 0x8, RZ ;  /* 0x0000000808027824 */ /* 0x000fe400078e00ff */
[----:B------:R-:W-:Y:S01]  /*1b3e0*/  VIADD R8, R0, 0x2 ;  /* 0x0000000200087836 */ /* 0x000fe20000000000 */
[----:B---3--:R-:W-:Y:S02]  /*1b3f0*/  ISETP.GE.AND P0, PT, R16, UR6, PT ;  /* 0x0000000610007c0c */ /* 0x008fe4000bf06270 */
[----:B------:R-:W-:Y:S02]  /*1b400*/  LOP3.LUT R2, R2, 0x300, RZ, 0xc0, !PT ;  /* 0x0000030002027812 */ /* 0x000fe400078ec0ff */
[----:B------:R-:W-:Y:S01]  /*1b410*/  ISETP.LT.AND P2, PT, R9, UR4, !P0 ;  /* 0x0000000409007c0c */ /* 0x000fe2000c741270 */
[----:B------:R-:W-:Y:S01]  /*1b420*/  VIADD R9, R0, 0x3 ;  /* 0x0000000300097836 */ /* 0x000fe20000000000 */
[----:B------:R-:W-:Y:S01]  /*1b430*/  ISETP.LT.AND P1, PT, R10, UR5, !P0 ;  /* 0x000000050a007c0c */ /* 0x000fe2000c721270 */
[----:B------:R-:W-:Y:S01]  /*1b440*/  IMAD.IADD R41, R2, 0x1, R3 ;  /* 0x0000000102297824 */ /* 0x000fe200078e0203 */
[----:B------:R-:W-:Y:S01]  /*1b450*/  ULDC UR4, c[0x0][0x22c] ;  /* 0x00008b0000047ab9 */ /* 0x000fe20000000800 */
[----:B------:R-:W-:Y:S01]  /*1b460*/  ULDC UR5, c[0x0][0x22c] ;  /* 0x00008b0000057ab9 */ /* 0x000fe20000000800 */
[----:B------:R-:W-:Y:S01]  /*1b470*/  ISETP.LT.AND P4, PT, R8, UR4, !P0 ;  /* 0x0000000408007c0c */ /* 0x000fe2000c781270 */
[----:B------:R-:W-:Y:S01]  /*1b480*/  ULDC UR4, c[0x0][0x244] ;  /* 0x0000910000047ab9 */ /* 0x000fe20000000800 */
[----:B------:R-:W-:Y:S01]  /*1b490*/  STSM.16.M88.4 [R41], R4 ;  /* 0x0000000429007844 */ /* 0x000fe20000000200 */
[----:B------:R-:W-:Y:S01]  /*1b4a0*/  BAR.SYNC.DEFER_BLOCKING 0x0 ;  /* 0x0000000000007b1d */ /* 0x000fe20000010000 */
[----:B------:R-:W-:Y:S01]  /*1b4b0*/  ISETP.LT.AND P3, PT, R9, UR5, !P0 ;  /* 0x0000000509007c0c */ /* 0x000fe2000c761270 */
[----:B------:R-:W-:Y:S01]  /*1b4c0*/  IMAD R2, R16, UR4, RZ ;  /* 0x0000000410027c24 */ /* 0x000fe2000f8e02ff */
[----:B------:R-:W-:-:S03]  /*1b4d0*/  ISETP.LT.AND P5, PT, R0, UR7, !P0 ;  /* 0x0000000700007c0c */ /* 0x000fc6000c7a1270 */
[----:B------:R-:W-:Y:S02]  /*1b4e0*/  ULDC.64 UR4, c[0x0][0x220] ;  /* 0x0000880000047ab9 */ /* 0x000fe40000000a00 */
[----:B------:R-:W-:Y:S01]  /*1b4f0*/  IADD3 R3, P6, R2, UR4, RZ ;  /* 0x0000000402037c10 */ /* 0x000fe2000ffde0ff */
[----:B------:R-:W-:Y:S02]  /*1b500*/  ULDC UR4, c[0x0][0x248] ;  /* 0x0000920000047ab9 */ /* 0x000fe40000000800 */
[----:B------:R-:W-:Y:S01]  /*1b510*/  IMAD R21, R0, UR4, RZ ;  /* 0x0000000400157c24 */ /* 0x000fe2000f8e02ff */
[----:B------:R-:W-:Y:S01]  /*1b520*/  LEA.HI.X.SX32 R2, R2, UR5, 0x1, P6 ;  /* 0x0000000502027c11 */ /* 0x000fe2000b0f0eff */
[----:B------:R-:W-:Y:S02]  /*1b530*/  ULDC UR5, c[0x0][0x22c] ;  /* 0x00008b0000057ab9 */ /* 0x000fe40000000800 */
[C---:B------:R-:W-:Y:S01]  /*1b540*/  VIADD R38, R21.reuse, UR4 ;  /* 0x0000000415267c36 */ /* 0x040fe20008000000 */
[----:B------:R-:W-:-:S04]  /*1b550*/  IADD3 R22, P6, R21, R3, RZ ;  /* 0x0000000315167210 */ /* 0x000fc80007fde0ff */
[-C--:B------:R-:W-:Y:S01]  /*1b560*/  LEA.HI.X.SX32 R23, R21, R2.reuse, 0x1, P6 ;  /* 0x0000000215177211 */ /* 0x080fe200030f0eff */
[----:B------:R-:W-:Y:S01]  /*1b570*/  VIADD R21, R0, 0x4 ;  /* 0x0000000400157836 */ /* 0x000fe20000000000 */
[C---:B------:R-:W-:Y:S01]  /*1b580*/  IADD3 R36, P6, R38.reuse, R3, RZ ;  /* 0x0000000326247210 */ /* 0x040fe20007fde0ff */
[----:B------:R-:W0:Y:S03]  /*1b590*/  LDS.128 R32, [R20] ;  /* 0x0000000014207984 */ /* 0x000e260000000c00 */
[----:B------:R-:W-:Y:S01]  /*1b5a0*/  LEA.HI.X.SX32 R37, R38, R2, 0x1, P6 ;  /* 0x0000000226257211 */ /* 0x000fe200030f0eff */
[----:B------:R-:W-:Y:S06]  /*1b5b0*/  BAR.SYNC.DEFER_BLOCKING 0x0 ;  /* 0x0000000000007b1d */ /* 0x000fec0000010000 */
[----:B------:R-:W-:Y:S02]  /*1b5c0*/  STSM.16.M88.4 [R41], R96 ;  /* 0x0000006029007844 */ /* 0x000fe40000000200 */
[----:B------:R-:W-:Y:S01]  /*1b5d0*/  BAR.SYNC.DEFER_BLOCKING 0x0 ;  /* 0x0000000000007b1d */ /* 0x000fe20000010000 */
[----:B0-----:R-:W-:-:S02]  /*1b5e0*/  PRMT R45, R32, 0x7770, RZ ;  /* 0x00007770202d7816 */ /* 0x001fc400000000ff */
[----:B------:R-:W-:-:S03]  /*1b5f0*/  PRMT R43, R32, 0x7771, RZ ;  /* 0x00007771202b7816 */ /* 0x000fc600000000ff */
[----:B------:R-:W0:Y:S02]  /*1b600*/  LDS.128 R28, [R20] ;  /* 0x00000000141c7984 */ /* 0x000e240000000c00 */
[----:B------:R-:W-:Y:S06]  /*1b610*/  BAR.SYNC.DEFER_BLOCKING 0x0 ;  /* 0x0000000000007b1d */ /* 0x000fec0000010000 */
[----:B------:R-:W-:Y:S02]  /*1b620*/  STSM.16.M88.4 [R41], R104 ;  /* 0x0000006829007844 */ /* 0x000fe40000000200 */
[----:B------:R-:W-:Y:S06]  /*1b630*/  BAR.SYNC.DEFER_BLOCKING 0x0 ;  /* 0x0000000000007b1d */ /* 0x000fec0000010000 */
[----:B------:R-:W2:Y:S02]  /*1b640*/  LDS.128 R24, [R20] ;  /* 0x0000000014187984 */ /* 0x000ea40000000c00 */
[----:B------:R-:W-:Y:S06]  /*1b650*/  BAR.SYNC.DEFER_BLOCKING 0x0 ;  /* 0x0000000000007b1d */ /* 0x000fec0000010000 */
[----:B------:R-:W-:Y:S02]  /*1b660*/  STSM.16.M88.4 [R41], R112 ;  /* 0x0000007029007844 */ /* 0x000fe40000000200 */
[----:B------:R-:W-:Y:S06]  /*1b670*/  BAR.SYNC.DEFER_BLOCKING 0x0 ;  /* 0x0000000000007b1d */ /* 0x000fec0000010000 */
[----:B------:R-:W3:Y:S02]  /*1b680*/  LDS.128 R12, [R20] ;  /* 0x00000000140c7984 */ /* 0x000ee40000000c00 */
[----:B------:R-:W-:Y:S06]  /*1b690*/  BAR.SYNC.DEFER_BLOCKING 0x0 ;  /* 0x0000000000007b1d */ /* 0x000fec0000010000 */
[----:B------:R-:W-:Y:S02]  /*1b6a0*/  STSM.16.M88.4 [R41], R120 ;  /* 0x0000007829007844 */ /* 0x000fe40000000200 */
[----:B------:R-:W-:Y:S06]  /*1b6b0*/  BAR.SYNC.DEFER_BLOCKING 0x0 ;  /* 0x0000000000007b1d */ /* 0x000fec0000010000 */
[----:B------:R-:W4:Y:S02]  /*1b6c0*/  LDS.128 R8, [R20] ;  /* 0x0000000014087984 */ /* 0x000f240000000c00 */
[----:B------:R-:W-:Y:S06]  /*1b6d0*/  BAR.SYNC.DEFER_BLOCKING 0x0 ;  /* 0x0000000000007b1d */ /* 0x000fec0000010000 */
[----:B------:R-:W-:Y:S02]  /*1b6e0*/  STSM.16.M88.4 [R41], R128 ;  /* 0x0000008029007844 */ /* 0x000fe40000000200 */
[----:B------:R-:W-:Y:S06]  /*1b6f0*/  BAR.SYNC.DEFER_BLOCKING 0x0 ;  /* 0x0000000000007b1d */ /* 0x000fec0000010000 */
[----:B------:R-:W1:Y:S02]  /*1b700*/  LDS.128 R16, [R20] ;  /* 0x0000000014107984 */ /* 0x000e640000000c00 */
[----:B------:R-:W-:Y:S06]  /*1b710*/  BAR.SYNC.DEFER_BLOCKING 0x0 ;  /* 0x0000000000007b1d */ /* 0x000fec0000010000 */
[----:B------:R-:W-:Y:S02]  /*1b720*/  STSM.16.M88.4 [R41], R136 ;  /* 0x0000008829007844 */ /* 0x000fe40000000200 */
[----:B------:R-:W-:Y:S06]  /*1b730*/  BAR.SYNC.DEFER_BLOCKING 0x0 ;  /* 0x0000000000007b1d */ /* 0x000fec0000010000 */
[----:B------:R-:W1:Y:S02]  /*1b740*/  LDS.128 R4, [R20] ;  /* 0x0000000014047984 */ /* 0x000e640000000c00 */
[----:B------:R-:W-:Y:S06]  /*1b750*/  BAR.SYNC.DEFER_BLOCKING 0x0 ;  /* 0x0000000000007b1d */ /* 0x000fec0000010000 */
[----:B------:R0:W-:Y:S02]  /*1b760*/  STSM.16.M88.4 [R41], R144 ;  /* 0x0000009029007844 */ /* 0x0001e40000000200 */
[----:B------:R-:W-:Y:S01]  /*1b770*/  BAR.SYNC.DEFER_BLOCKING 0x0 ;  /* 0x0000000000007b1d */ /* 0x000fe20000010000 */
[----:B0-----:R-:W-:-:S05]  /*1b780*/  PRMT R41, R33, 0x7770, RZ ;  /* 0x0000777021297816 */ /* 0x001fca00000000ff */
[----:B------:R0:W-:Y:S01]  /*1b790*/  @P5 STG.E.U8 desc[UR40][R22.64], R45 ;  /* 0x0000002d16005986 */ /* 0x0001e2000c101128 */
[----:B------:R-:W-:Y:S01]  /*1b7a0*/  ISETP.LT.AND P5, PT, R21, UR5, !P0 ;  /* 0x0000000515007c0c */ /* 0x000fe2000c7a1270 */
[----:B------:R-:W-:Y:S01]  /*1b7b0*/  VIADD R21, R38, UR4 ;  /* 0x0000000426157c36 */ /* 0x000fe20008000000 */
[----:B------:R-:W-:Y:S01]  /*1b7c0*/  ULDC UR5, c[0x0][0x22c] ;  /* 0x00008b0000057ab9 */ /* 0x000fe20000000800 */
[----:B------:R2:W-:Y:S01]  /*1b7d0*/  @P2 STG.E.U8 desc[UR40][R36.64], R43 ;  /* 0x0000002b24002986 */ /* 0x0005e2000c101128 */
[----:B------:R-:W-:Y:S01]  /*1b7e0*/  ISETP.LT.AND P2, PT, R39, UR5, !P0 ;  /* 0x0000000527007c0c */ /* 0x000fe2000c741270 */
[C---:B------:R-:W-:Y:S01]  /*1b7f0*/  VIADD R40, R21.reuse, UR4 ;  /* 0x0000000415287c36 */ /* 0x040fe20008000000 */
[----:B------:R-:W-:Y:S01]  /*1b800*/  IADD3 R38, P6, R21, R3, RZ ;  /* 0x0000000315267210 */ /* 0x000fe20007fde0ff */
[----:B------:R-:W-:-:S03]  /*1b810*/  ULDC UR5, c[0x0][0x22c] ;  /* 0x00008b0000057ab9 */ /* 0x000fc60000000800 */
[-C--:B------:R-:W-:Y:S01]  /*1b820*/  LEA.HI.X.SX32 R39, R21, R2.reuse, 0x1, P6 ;  /* 0x0000000215277211 */ /* 0x080fe200030f0eff */
[----:B------:R-:W-:Y:S01]  /*1b830*/  VIADD R21, R0, 0x6 ;  /* 0x0000000600157836 */ /* 0x000fe20000000000 */
[CC--:B0-----:R-:W-:Y:S02]  /*1b840*/  IADD3 R22, P6, R40.reuse, R3.reuse, RZ ;  /* 0x0000000328167210 */ /* 0x0c1fe40007fde0ff */
[----:B--2---:R-:W-:Y:S01]  /*1b850*/  PRMT R43, R33, 0x7771, RZ ;  /* 0x00007771212b7816 */ /* 0x004fe200000000ff */
[----:B------:R0:W-:Y:S01]  /*1b860*/  @P4 STG.E.U8 desc[UR40][R38.64], R41 ;  /* 0x0000002926004986 */ /* 0x0001e2000c101128 */
[CC--:B------:R-:W-:Y:S01]  /*1b870*/  LEA.HI.X.SX32 R23, R40.reuse, R2.reuse, 0x1, P6 ;  /* 0x0000000228177211 */ /* 0x0c0fe200030f0eff */
[----:B------:R-:W-:Y:S01]  /*1b880*/  VIADD R40, R40, UR4 ;  /* 0x0000000428287c36 */ /* 0x000fe20008000000 */
[----:B------:R-:W-:Y:S01]  /*1b890*/  ISETP.LT.AND P4, PT, R21, UR5, !P0 ;  /* 0x0000000515007c0c */ /* 0x000fe2000c781270 */
[----:B------:R-:W-:Y:S01]  /*1b8a0*/  VIADD R37, R0, 0x7 ;  /* 0x0000000700257836 */ /* 0x000fe20000000000 */
[----:B------:R-:W-:Y:S01]  /*1b8b0*/  ULDC UR5, c[0x0][0x22c] ;  /* 0x00008b0000057ab9 */ /* 0x000fe20000000800 */
[C---:B------:R-:W-:Y:S01]  /*1b8c0*/  VIADD R21, R40.reuse, UR4 ;  /* 0x0000000428157c36 */ /* 0x040fe20008000000 */
[CC--:B------:R-:W-:Y:S01]  /*1b8d0*/  IADD3 R36, P6, R40.reuse, R3.reuse, RZ ;  /* 0x0000000328247210 */ /* 0x0c0fe20007fde0ff */
[----:B------:R2:W-:Y:S01]  /*1b8e0*/  @P3 STG.E.U8 desc[UR40][R22.64], R43 ;  /* 0x0000002b16003986 */ /* 0x0005e2000c101128 */
[----:B------:R-:W-:Y:S01]  /*1b8f0*/  ISETP.LT.AND P3, PT, R37, UR5, !P0 ;  /* 0x0000000525007c0c */ /* 0x000fe2000c761270 */
[----:B------:R-:W-:Y:S01]  /*1b900*/  ULDC UR5, c[0x0][0x22c] ;  /* 0x00008b0000057ab9 */ /* 0x000fe20000000800 */
[----:B------:R-:W-:Y:S01]  /*1b910*/  LEA.HI.X.SX32 R37, R40, R2, 0x1, P6 ;  /* 0x0000000228257211 */ /* 0x000fe200030f0eff */
[----:B------:R-:W-:Y:S01]  /*1b920*/  VIADD R40, R0, 0x8 ;  /* 0x0000000800287836 */ /* 0x000fe20000000000 */
[----:B0-----:R-:W-:-:S02]  /*1b930*/  IADD3 R38, P6, R21, R3, RZ ;  /* 0x0000000315267210 */ /* 0x001fc40007fde0ff */
[C---:B------:R-:W-:Y:S02]  /*1b940*/  PRMT R41, R34.reuse, 0x7770, RZ ;  /* 0x0000777022297816 */ /* 0x040fe400000000ff */
[CC--:B------:R-:W-:Y:S01]  /*1b950*/  LEA.HI.X.SX32 R39, R21.reuse, R2.reuse, 0x1, P6 ;  /* 0x0000000215277211 */ /* 0x0c0fe200030f0eff */
[----:B------:R-:W-:Y:S01]  /*1b960*/  VIADD R21, R21, UR4 ;  /* 0x0000000415157c36 */ /* 0x000fe20008000000 */
[----:B--2---:R-:W-:Y:S01]  /*1b970*/  PRMT R43, R34, 0x7771, RZ ;  /* 0x00007771222b7816 */ /* 0x004fe200000000ff */
[----:B------:R0:W-:Y:S01]  /*1b980*/  @P5 STG.E.U8 desc[UR40][R36.64], R41 ;  /* 0x0000002924005986 */ /* 0x0001e2000c101128 */
[----:B------:R-:W-:Y:S01]  /*1b990*/  VIADD R23, R0, 0x9 ;  /* 0x0000000900177836 */ /* 0x000fe20000000000 */
[----:B------:R-:W-:Y:S01]  /*1b9a0*/  ISETP.LT.AND P5, PT, R40, UR5, !P0 ;  /* 0x0000000528007c0c */ /* 0x000fe2000c7a1270 */
[C---:B------:R-:W-:Y:S01]  /*1b9b0*/  VIADD R40, R21.reuse, UR4 ;  /* 0x0000000415287c36 */ /* 0x040fe20008000000 */
[-C--:B------:R-:W-:Y:S01]  /*1b9c0*/  IADD3 R22, P6, R21, R3.reuse, RZ ;  /* 0x0000000315167210 */ /* 0x080fe20007fde0ff */
[----:B------:R-:W-:Y:S01]  /*1b9d0*/  ULDC UR5, c[0x0][0x22c] ;  /* 0x00008b0000057ab9 */ /* 0x000fe20000000800 */
        /* <DEDUP_REMOVED lines=14> */
[CC--:B------:R-:W-:Y:S01]  /*1bac0*/  IADD3 R38, P6, R40.reuse, R3.reuse, RZ ;  /* 0x0000000328267210 */ /* 0x0c0fe20007fde0ff */
        /* <DEDUP_REMOVED lines=12> */
[----:B------:R-:W-:Y:S01]  /*1bb90*/  ISETP.LT.AND P5, PT, R40, UR5, !P0 ;  /* 0x0000000528007c0c */ /* 0x000fe2000c7a1270 */
[----:B------:R-:W-:Y:S01]  /*1bba0*/  VIADD R32, R0, 0xd ;  /* 0x0000000d00207836 */ /* 0x000fe20000000000 */
[CC--:B------:R-:W-:Y:S01]  /*1bbb0*/  IADD3 R36, P6, R21.reuse, R3.reuse, RZ ;  /* 0x0000000315247210 */ /* 0x0c0fe20007fde0ff */
[C---:B------:R-:W-:Y:S01]  /*1bbc0*/  VIADD R40, R21.reuse, UR4 ;  /* 0x0000000415287c36 */ /* 0x040fe20008000000 */
[----:B------:R-:W-:Y:S01]  /*1bbd0*/  ULDC UR5, c[0x0][0x22c] ;  /* 0x00008b0000057ab9 */ /* 0x000fe20000000800 */
[----:B------:R2:W-:Y:S01]  /*1bbe0*/  @P2 STG.E.U8 desc[UR40][R22.64], R43 ;  /* 0x0000002b16002986 */ /* 0x0005e2000c101128 */
[----:B------:R-:W-:Y:S01]  /*1bbf0*/  ISETP.LT.AND P2, PT, R32, UR5, !P0 ;  /* 0x0000000520007c0c */ /* 0x000fe2000c741270 */
[----:B------:R-:W-:Y:S01]  /*1bc00*/  ULDC UR5, c[0x0][0x22c] ;  /* 0x00008b0000057ab9 */ /* 0x000fe20000000800 */
[----:B------:R-:W-:Y:S01]  /*1bc10*/  LEA.HI.X.SX32 R37, R21, R2, 0x1, P6 ;  /* 0x0000000215257211 */ /* 0x000fe200030f0eff */
[----:B------:R-:W-:Y:S01]  /*1bc20*/  VIADD R21, R0, 0xe ;  /* 0x0000000e00157836 */ /* 0x000fe20000000000 */
[----:B------:R-:W-:Y:S01]  /*1bc30*/  IADD3 R32, P6, R40, R3, RZ ;  /* 0x0000000328207210 */ /* 0x000fe20007fde0ff */
[----:B0-----:R-:W-:Y:S01]  /*1bc40*/  VIADD R38, R0, 0x10 ;  /* 0x0000001000267836 */ /* 0x001fe20000000000 */
[----:B------:R-:W-:-:S02]  /*1bc50*/  PRMT R41, R33, 0x7772, RZ ;  /* 0x0000777221297816 */ /* 0x000fc400000000ff */
[----:B------:R-:W-:Y:S02]  /*1bc60*/  PRMT R39, R33, 0x7773, RZ ;  /* 0x0000777321277816 */ /* 0x000fe400000000ff */
[CC--:B------:R-:W-:Y:S01]  /*1bc70*/  LEA.HI.X.SX32 R33, R40.reuse, R2.reuse, 0x1, P6 ;  /* 0x0000000228217211 */ /* 0x0c0fe200030f0eff */
[----:B------:R-:W-:Y:S01]  /*1bc80*/  VIADD R40, R40, UR4 ;  /* 0x0000000428287c36 */ /* 0x000fe20008000000 */
[----:B------:R0:W-:Y:S01]  /*1bc90*/  @P4 STG.E.U8 desc[UR40][R36.64], R41 ;  /* 0x0000002924004986 */ /* 0x0001e2000c101128 */
[----:B--2---:R-:W-:Y:S01]  /*1bca0*/  VIADD R23, R0, 0xf ;  /* 0x0000000f00177836 */ /* 0x004fe20000000000 */
[----:B------:R-:W-:Y:S01]  /*1bcb0*/  ISETP.LT.AND P4, PT, R21, UR5, !P0 ;  /* 0x0000000515007c0c */ /* 0x000fe2000c781270 */
[C---:B------:R-:W-:Y:S01]  /*1bcc0*/  VIADD R21, R40.reuse, UR4 ;  /* 0x0000000428157c36 */ /* 0x040fe20008000000 */
[C---:B------:R-:W-:Y:S01]  /*1bcd0*/  IADD3 R22, P6, R40.reuse, R3, RZ ;  /* 0x0000000328167210 */ /* 0x040fe20007fde0ff */
[----:B------:R-:W-:Y:S01]  /*1bce0*/  ULDC UR5, c[0x0][0x22c] ;  /* 0x00008b0000057ab9 */ /* 0x000fe20000000800 */
[----:B------:R2:W-:Y:S01]  /*1bcf0*/  @P3 STG.E.U8 desc[UR40][R32.64], R39 ;  /* 0x0000002720003986 */ /* 0x0005e2000c101128 */
[----:B------:R-:W-:Y:S01]  /*1bd00*/  ISETP.LT.AND P3, PT, R23, UR5, !P0 ;  /* 0x0000000517007c0c */ /* 0x000fe2000c761270 */
[----:B------:R-:W-:Y:S01]  /*1bd10*/  ULDC UR5, c[0x0][0x22c] ;  /* 0x00008b0000057ab9 */ /* 0x000fe20000000800 */
[----:B------:R-:W-:-:S02]  /*1bd20*/  LEA.HI.X.SX32 R23, R40, R2, 0x1, P6 ;  /* 0x0000000228177211 */ /* 0x000fc400030f0eff */
[C---:B------:R-:W-:Y:S02]  /*1bd30*/  PRMT R43, R34.reuse, 0x7773, RZ ;  /* 0x00007773222b7816 */ /* 0x040fe400000000ff */
[CC--:B0-----:R-:W-:Y:S02]  /*1bd40*/  IADD3 R36, P6, R21.reuse, R3.reuse, RZ ;  /* 0x0000000315247210 */ /* 0x0c1fe40007fde0ff */
[----:B------:R-:W-:Y:S02]  /*1bd50*/  PRMT R41, R34, 0x7772, RZ ;  /* 0x0000777222297816 */ /* 0x000fe400000000ff */
[CC--:B------:R-:W-:Y:S01]  /*1bd60*/  LEA.HI.X.SX32 R37, R21.reuse, R2.reuse, 0x1, P6 ;  /* 0x0000000215257211 */ /* 0x0c0fe200030f0eff */
[----:B------:R-:W-:Y:S01]  /*1bd70*/  VIADD R21, R21, UR4 ;  /* 0x0000000415157c36 */ /* 0x000fe20008000000 */
[----:B--2---:R-:W-:Y:S01]  /*1bd80*/  PRMT R39, R35, 0x7773, RZ ;  /* 0x0000777323277816 */ /* 0x004fe200000000ff */
[----:B------:R-:W-:Y:S01]  /*1bd90*/  VIADD R33, R0, 0x11 ;  /* 0x0000001100217836 */ /* 0x000fe20000000000 */
[----:B------:R0:W-:Y:S01]  /*1bda0*/  @P5 STG.E.U8 desc[UR40][R22.64], R41 ;  /* 0x0000002916005986 */ /* 0x0001e2000c101128 */
[----:B------:R-:W-:Y:S01]  /*1bdb0*/  ISETP.LT.AND P5, PT, R38, UR5, !P0 ;  /* 0x0000000526007c0c */ /* 0x000fe2000c7a1270 */
[----:B------:R-:W-:Y:S01]  /*1bdc0*/  ULDC UR5, c[0x0][0x22c] ;  /* 0x00008b0000057ab9 */ /* 0x000fe20000000800 */
[-C--:B------:R-:W-:Y:S01]  /*1bdd0*/  IADD3 R32, P6, R21, R3.reuse, RZ ;  /* 0x0000000315207210 */ /* 0x080fe20007fde0ff */
[----:B------:R2:W-:Y:S01]  /*1bde0*/  @P2 STG.E.U8 desc[UR40][R36.64], R43 ;  /* 0x0000002b24002986 */ /* 0x0005e2000c101128 */
[----:B------:R-:W-:Y:S01]  /*1bdf0*/  ISETP.LT.AND P2, PT, R33, UR5, !P0 ;  /* 0x0000000521007c0c */ /* 0x000fe2000c741270 */
[C---:B------:R-:W-:Y:S01]  /*1be00*/  VIADD R34, R21.reuse, UR4 ;  /* 0x0000000415227c36 */ /* 0x040fe20008000000 */
[----:B------:R-:W-:Y:S01]  /*1be10*/  LEA.HI.X.SX32 R33, R21, R2, 0x1, P6 ;  /* 0x0000000215217211 */ /* 0x000fe200030f0eff */
[C---:B------:R-:W-:Y:S01]  /*1be20*/  VIADD R21, R0.reuse, 0x12 ;  /* 0x0000001200157836 */ /* 0x040fe20000000000 */
[----:B------:R-:W-:Y:S01]  /*1be30*/  ULDC UR5, c[0x0][0x22c] ;  /* 0x00008b0000057ab9 */ /* 0x000fe20000000800 */
[----:B0-----:R-:W-:Y:S01]  /*1be40*/  PRMT R41, R35, 0x7772, RZ ;  /* 0x0000777223297816 */ /* 0x001fe200000000ff */
[----:B------:R-:W-:Y:S01]  /*1be50*/  VIADD R35, R0, 0x13 ;  /* 0x0000001300237836 */ /* 0x000fe20000000000 */
[----:B------:R-:W-:-:S02]  /*1be60*/  IADD3 R22, P6, R34, R3, RZ ;  /* 0x0000000322167210 */ /* 0x000fc40007fde0ff */
[----:B--2---:R-:W-:Y:S01]  /*1be70*/  PRMT R37, R28, 0x7770, RZ ;  /* 0x000077701c257816 */ /* 0x004fe200000000ff */
[----:B------:R0:W-:Y:S01]  /*1be80*/  @P4 STG.E.U8 desc[UR40][R32.64], R41 ;  /* 0x0000002920004986 */ /* 0x0001e2000c101128 */
[----:B------:R-:W-:Y:S01]  /*1be90*/  ISETP.LT.AND P4, PT, R21, UR5, !P0 ;  /* 0x0000000515007c0c */ /* 0x000fe2000c781270 */
[C---:B------:R-:W-:Y:S01]  /*1bea0*/  VIADD R21, R34.reuse, UR4 ;  /* 0x0000000422157c36 */ /* 0x040fe20008000000 */
[-C--:B------:R-:W-:Y:S01]  /*1beb0*/  LEA.HI.X.SX32 R23, R34, R2.reuse, 0x1, P6 ;  /* 0x0000000222177211 */ /* 0x080fe200030f0eff */
[----:B------:R-:W-:Y:S02]  /*1bec0*/  ULDC UR5, c[0x0][0x22c] ;  /* 0x00008b0000057ab9 */ /* 0x000fe40000000800 */
[C---:B------:R-:W-:Y:S01]  /*1bed0*/  VIADD R36, R21.reuse, UR4 ;  /* 0x0000000415247c36 */ /* 0x040fe20008000000 */
[-C--:B------:R-:W-:Y:S01]  /*1bee0*/  IADD3 R34, P6, R21, R3.reuse, RZ ;  /* 0x0000000315227210 */ /* 0x080fe20007fde0ff */
[----:B------:R2:W-:Y:S01]  /*1bef0*/  @P3 STG.E.U8 desc[UR40][R22.64], R39 ;  /* 0x0000002716003986 */ /* 0x0005e2000c101128 */
[----:B------:R-:W-:Y:S01]  /*1bf00*/  ISETP.LT.AND P3, PT, R35, UR5, !P0 ;  /* 0x0000000523007c0c */ /* 0x000fe2000c761270 */
[----:B------:R-:W-:Y:S01]  /*1bf10*/  ULDC UR5, c[0x0][0x22c] ;  /* 0x00008b0000057ab9 */ /* 0x000fe20000000800 */
[----:B------:R-:W-:Y:S01]  /*1bf20*/  LEA.HI.X.SX32 R35, R21, R2, 0x1, P6 ;  /* 0x0000000215237211 */ /* 0x000fe200030f0eff */
[----:B------:R-:W-:Y:S01]  /*1bf30*/  VIADD R21, R0, 0x14 ;  /* 0x0000001400157836 */ /* 0x000fe20000000000 */
[----:B0-----:R-:W-:-:S03]  /*1bf40*/  IADD3 R32, P6, R36, R3, RZ ;  /* 0x0000000324207210 */ /* 0x001fc60007fde0ff */
[----:B------:R0:W-:Y:S01]  /*1bf50*/  @P5 STG.E.U8 desc[UR40][R34.64], R37 ;  /* 0x0000002522005986 */ /* 0x0001e2000c101128 */
[CC--:B------:R-:W-:Y:S01]  /*1bf60*/  LEA.HI.X.SX32 R33, R36.reuse, R2.reuse, 0x1, P6 ;  /* 0x0000000224217211 */ /* 0x0c0fe200030f0eff */
[----:B------:R-:W-:Y:S01]  /*1bf70*/  VIADD R36, R36, UR4 ;  /* 0x0000000424247c36 */ /* 0x000fe20008000000 */
[----:B------:R-:W-:Y:S01]  /*1bf80*/  ISETP.LT.AND P5, PT, R21, UR5, !P0 ;  /* 0x0000000515007c0c */ /* 0x000fe2000c7a1270 */
[----:B--2---:R-:W-:Y:S01]  /*1bf90*/  VIADD R23, R0, 0x15 ;  /* 0x0000001500177836 */ /* 0x004fe20000000000 */
[----:B------:R-:W-:Y:S01]  /*1bfa0*/  PRMT R39, R28, 0x7771, RZ ;  /* 0x000077711c277816 */ /* 0x000fe200000000ff */
[C---:B------:R-:W-:Y:S01]  /*1bfb0*/  VIADD R21, R36.reuse, UR4 ;  /* 0x0000000424157c36 */ /* 0x040fe20008000000 */
[CC--:B------:R-:W-:Y:S01]  /*1bfc0*/  IADD3 R22, P6, R36.reuse, R3.reuse, RZ ;  /* 0x0000000324167210 */ /* 0x0c0fe20007fde0ff */
[----:B------:R-:W-:Y:S02]  /*1bfd0*/  ULDC UR5, c[0x0][0x22c] ;  /* 0x00008b0000057ab9 */ /* 0x000fe40000000800 */
[----:B------:R2:W-:Y:S01]  /*1bfe0*/  @P2 STG.E.U8 desc[UR40][R32.64], R39 ;  /* 0x0000002720002986 */ /* 0x0005e2000c101128 */
[----:B------:R-:W-:Y:S01]  /*1bff0*/  ISETP.LT.AND P2, PT, R23, UR5, !P0 ;  /* 0x0000000517007c0c */ /* 0x000fe2000c741270 */
[----:B------:R-:W-:Y:S01]  /*1c000*/  ULDC UR5, c[0x0][0x22c] ;  /* 0x00008b0000057ab9 */ /* 0x000fe20000000800 */
[----:B------:R-:W-:Y:S01]  /*1c010*/  LEA.HI.X.SX32 R23, R36, R2, 0x1, P6 ;  /* 0x0000000224177211 */ /* 0x000fe200030f0eff */
[----:B------:R-:W-:Y:S01]  /*1c020*/  VIADD R36, R0, 0x16 ;  /* 0x0000001600247836 */ /* 0x000fe20000000000 */
[----:B0-----:R-:W-:-:S02]  /*1c030*/  IADD3 R34, P6, R21, R3, RZ ;  /* 0x0000000315227210 */ /* 0x001fc40007fde0ff */
[----:B------:R-:W-:Y:S02]  /*1c040*/  PRMT R37, R29, 0x7770, RZ ;  /* 0x000077701d257816 */ /* 0x000fe400000000ff */
        /* <DEDUP_REMOVED lines=52> */
[----:B------:R-:W-:Y:S01]  /*1c390*/  ISETP.LT.AND P5, PT, R21, UR5, !P0 ;  /* 0x0000000515007c0c */ /* 0x000fe2000c7a1270 */
[C---:B------:R-:W-:Y:S01]  /*1c3a0*/  VIADD R21, R36.reuse, UR4 ;  /* 0x0000000424157c36 */ /* 0x040fe20008000000 */
[----:B------:R-:W-:Y:S01]  /*1c3b0*/  IADD3 R32, P6, R36, R3, RZ ;  /* 0x0000000324207210 */ /* 0x000fe20007fde0ff */
[----:B------:R-:W-:Y:S01]  /*1c3c0*/  VIADD R28, R0, 0x1d ;  /* 0x0000001d001c7836 */ /* 0x000fe20000000000 */
[----:B------:R-:W-:Y:S01]  /*1c3d0*/  ULDC UR5, c[0x0][0x22c] ;  /* 0x00008b0000057ab9 */ /* 0x000fe20000000800 */
[----:B------:R2:W-:Y:S01]  /*1c3e0*/  @P2 STG.E.U8 desc[UR40][R34.64], R39 ;  /* 0x0000002722002986 */ /* 0x0005e2000c101128 */
[----:B------:R-:W-:-:S02]  /*1c3f0*/  LEA.HI.X.SX32 R33, R36, R2, 0x1, P6 ;  /* 0x0000000224217211 */ /* 0x000fc400030f0eff */
[----:B------:R-:W-:Y:S01]  /*1c400*/  ISETP.LT.AND P2, PT, R28, UR5, !P0 ;  /* 0x000000051c007c0c */ /* 0x000fe2000c741270 */
[C---:B------:R-:W-:Y:S01]  /*1c410*/  VIADD R28, R0.reuse, 0x1e ;  /* 0x0000001e001c7836 */ /* 0x040fe20000000000 */
[----:B------:R-:W-:Y:S01]  /*1c420*/  ULDC UR5, c[0x0][0x22c] ;  /* 0x00008b0000057ab9 */ /* 0x000fe20000000800 */
[-C--:B0-----:R-:W-:Y:S02]  /*1c430*/  IADD3 R22, P6, R21, R3.reuse, RZ ;  /* 0x0000000315167210 */ /* 0x081fe40007fde0ff */
        /* <DEDUP_REMOVED lines=8> */
[----:B------:R-:W-:Y:S01]  /*1c4c0*/  IADD3 R28, P6, R21, R3, RZ ;  /* 0x00000003151c7210 */ /* 0x000fe20007fde0ff */
[----:B------:R-:W-:Y:S01]  /*1c4d0*/  ULDC UR5, c[0x0][0x22c] ;  /* 0x00008b0000057ab9 */ /* 0x000fe20000000800 */
[----:B------:R2:W-:Y:S01]  /*1c4e0*/  @P3 STG.E.U8 desc[UR40][R22.64], R35 ;  /* 0x0000002316003986 */ /* 0x0005e2000c101128 */
[----:B------:R-:W-:Y:S01]  /*1c4f0*/  ISETP.LT.AND P3, PT, R29, UR5, !P0 ;  /* 0x000000051d007c0c */ /* 0x000fe2000c761270 */
[----:B------:R-:W-:Y:S01]  /*1c500*/  ULDC UR5, c[0x0][0x22c] ;  /* 0x00008b0000057ab9 */ /* 0x000fe20000000800 */
[----:B------:R-:W-:Y:S01]  /*1c510*/  LEA.HI.X.SX32 R29, R21, R2, 0x1, P6 ;  /* 0x00000002151d7211 */ /* 0x000fe200030f0eff */
[----:B------:R-:W-:Y:S01]  /*1c520*/  VIADD R21, R0, 0x20 ;  /* 0x0000002000157836 */ /* 0x000fe20000000000 */
[----:B------:R-:W-:-:S02]  /*1c530*/  PRMT R39, R30, 0x7773, RZ ;  /* 0x000077731e277816 */ /* 0x000fc400000000ff */
[-C--:B0-----:R-:W-:Y:S02]  /*1c540*/  IADD3 R32, P6, R34, R3.reuse, RZ ;  /* 0x0000000322207210 */ /* 0x081fe40007fde0ff */
[----:B------:R-:W-:Y:S01]  /*1c550*/  PRMT R37, R30, 0x7772, RZ ;  /* 0x000077721e257816 */ /* 0x000fe200000000ff */
[----:B------:R-:W-:Y:S01]  /*1c560*/  VIADD R30, R0, 0x22 ;  /* 0x00000022001e7836 */ /* 0x000fe20000000000 */
[CC--:B------:R-:W-:Y:S01]  /*1c570*/  LEA.HI.X.SX32 R33, R34.reuse, R2.reuse, 0x1, P6 ;  /* 0x0000000222217211 */ /* 0x0c0fe200030f0eff */
[----:B------:R-:W-:Y:S01]  /*1c580*/  VIADD R34, R34, UR4 ;  /* 0x0000000422227c36 */ /* 0x000fe20008000000 */
[----:B--2---:R-:W-:Y:S01]  /*1c590*/  PRMT R35, R31, 0x7773, RZ ;  /* 0x000077731f237816 */ /* 0x004fe200000000ff */
[----:B------:R0:W-:Y:S01]  /*1c5a0*/  @P5 STG.E.U8 desc[UR40][R28.64], R37 ;  /* 0x000000251c005986 */ /* 0x0001e2000c101128 */
[----:B------:R-:W-:Y:S01]  /*1c5b0*/  VIADD R23, R0, 0x21 ;  /* 0x0000002100177836 */ /* 0x000fe20000000000 */
        /* <DEDUP_REMOVED lines=8> */
[-C--:B0-----:R-:W-:Y:S02]  /*1c640*/  IADD3 R28, P6, R21, R3.reuse, RZ ;  /* 0x00000003151c7210 */ /* 0x081fe40007fde0ff */
[----:B------:R-:W-:Y:S01]  /*1c650*/  PRMT R37, R31, 0x7772, RZ ;  /* 0x000077721f257816 */ /* 0x000fe200000000ff */
[----:B------:R-:W-:Y:S01]  /*1c660*/  VIADD R31, R0, 0x23 ;  /* 0x00000023001f7836 */ /* 0x000fe20000000000 */
[CC--:B------:R-:W-:Y:S01]  /*1c670*/  LEA.HI.X.SX32 R29, R21.reuse, R2.reuse, 0x1, P6 ;  /* 0x00000002151d7211 */ /* 0x0c0fe200030f0eff */
[----:B------:R-:W-:Y:S01]  /*1c680*/  VIADD R21, R21, UR4 ;  /* 0x0000000415157c36 */ /* 0x000fe20008000000 */
[----:B--2---:R-:W-:Y:S01]  /*1c690*/  PRMT R33, R24, 0x7770, RZ ;  /* 0x0000777018217816 */ /* 0x004fe200000000ff */
[----:B------:R0:W-:Y:S01]  /*1c6a0*/  @P4 STG.E.U8 desc[UR40][R22.64], R37 ;  /* 0x0000002516004986 */ /* 0x0001e2000c101128 */
        /* <DEDUP_REMOVED lines=9> */
[----:B0-----:R-:W-:-:S03]  /*1c740*/  IADD3 R22, P6, R32, R3, RZ ;  /* 0x0000000320167210 */ /* 0x001fc60007fde0ff */
[----:B------:R0:W-:Y:S01]  /*1c750*/  @P5 STG.E.U8 desc[UR40][R30.64], R33 ;  /* 0x000000211e005986 */ /* 0x0001e2000c101128 */
[----:B------:R-:W-:Y:S01]  /*1c760*/  ISETP.LT.AND P5, PT, R21, UR5, !P0 ;  /* 0x0000000515007c0c */ /* 0x000fe2000c7a1270 */
[----:B------:R-:W-:Y:S01]  /*1c770*/  ULDC UR5, c[0x0][0x22c] ;  /* 0x00008b0000057ab9 */ /* 0x000fe20000000800 */
[CC--:B------:R-:W-:Y:S01]  /*1c780*/  LEA.HI.X.SX32 R23, R32.reuse, R2.reuse, 0x1, P6 ;  /* 0x0000000220177211 */ /* 0x0c0fe200030f0eff */
[----:B------:R-:W-:Y:S01]  /*1c790*/  VIADD R32, R32, UR4 ;  /* 0x0000000420207c36 */ /* 0x000fe20008000000 */
[----:B--2---:R-:W-:Y:S01]  /*1c7a0*/  PRMT R35, R24, 0x7771, RZ ;  /* 0x0000777118237816 */ /* 0x004fe200000000ff */
[----:B------:R-:W-:Y:S02]  /*1c7b0*/  VIADD R29, R0, 0x25 ;  /* 0x00000025001d7836 */ /* 0x000fe40000000000 */
        /* <DEDUP_REMOVED lines=70> */
[----:B------:R-:W-:Y:S01]  /*1cc20*/  IADD3 R24, P6, R21, R3, RZ ;  /* 0x0000000315187210 */ /* 0x000fe20007fde0ff */
[C---:B0-----:R-:W-:Y:S01]  /*1cc30*/  VIADD R28, R0.reuse, 0x2e ;  /* 0x0000002e001c7836 */ /* 0x041fe20000000000 */
[C---:B------:R-:W-:Y:S01]  /*1cc40*/  PRMT R33, R25.reuse, 0x7772, RZ ;  /* 0x0000777219217816 */ /* 0x040fe200000000ff */
[----:B------:R-:W-:Y:S01]  /*1cc50*/  VIADD R29, R0, 0x2f ;  /* 0x0000002f001d7836 */ /* 0x000fe20000000000 */
[----:B--2---:R-:W-:-:S03]  /*1cc60*/  PRMT R31, R25, 0x7773, RZ ;  /* 0x00007773191f7816 */ /* 0x004fc600000000ff */
[----:B------:R0:W-:Y:S01]  /*1cc70*/  @P4 STG.E.U8 desc[UR40][R22.64], R33 ;  /* 0x0000002116004986 */ /* 0x0001e2000c101128 */
[CC--:B------:R-:W-:Y:S01]  /*1cc80*/  LEA.HI.X.SX32 R25, R21.reuse, R2.reuse, 0x1, P6 ;  /* 0x0000000215197211 */ /* 0x0c0fe200030f0eff */
[----:B------:R-:W-:Y:S01]  /*1cc90*/  VIADD R21, R21, UR4 ;  /* 0x0000000415157c36 */ /* 0x000fe20008000000 */
[----:B------:R-:W-:Y:S01]  /*1cca0*/  ISETP.LT.AND P4, PT, R28, UR5, !P0 ;  /* 0x000000051c007c0c */ /* 0x000fe2000c781270 */
[----:B------:R-:W-:Y:S01]  /*1ccb0*/  ULDC UR5, c[0x0][0x22c] ;  /* 0x00008b0000057ab9 */ /* 0x000fe20000000800 */
[----:B------:R-:W-:Y:S01]  /*1ccc0*/  PRMT R35, R26, 0x7772, RZ ;  /* 0x000077721a237816 */ /* 0x000fe200000000ff */
[C---:B------:R-:W-:Y:S01]  /*1ccd0*/  VIADD R30, R21.reuse, UR4 ;  /* 0x00000004151e7c36 */ /* 0x040fe20008000000 */
[-C--:B------:R-:W-:Y:S01]  /*1cce0*/  IADD3 R28, P6, R21, R3.reuse, RZ ;  /* 0x00000003151c7210 */ /* 0x080fe20007fde0ff */
[----:B------:R2:W-:Y:S01]  /*1ccf0*/  @P3 STG.E.U8 desc[UR40][R24.64], R31 ;  /* 0x0000001f18003986 */ /* 0x0005e2000c101128 */
[----:B------:R-:W-:Y:S01]  /*1cd00*/  ISETP.LT.AND P3, PT, R29, UR5, !P0 ;  /* 0x000000051d007c0c */ /* 0x000fe2000c761270 */
[----:B------:R-:W-:Y:S01]  /*1cd10*/  ULDC UR5, c[0x0][0x22c] ;  /* 0x00008b0000057ab9 */ /* 0x000fe20000000800 */
[----:B------:R-:W-:Y:S01]  /*1cd20*/  LEA.HI.X.SX32 R29, R21, R2, 0x1, P6 ;  /* 0x00000002151d7211 */ /* 0x000fe200030f0eff */
[----:B------:R-:W-:Y:S01]  /*1cd30*/  VIADD R21, R0, 0x30 ;  /* 0x0000003000157836 */ /* 0x000fe20000000000 */
[----:B0-----:R-:W-:-:S02]  /*1cd40*/  IADD3 R22, P6, R30, R3, RZ ;  /* 0x000000031e167210 */ /* 0x001fc40007fde0ff */
[----:B------:R-:W-:Y:S01]  /*1cd50*/  PRMT R33, R26, 0x7773, RZ ;  /* 0x000077731a217816 */ /* 0x000fe200000000ff */
[----:B------:R0:W-:Y:S01]  /*1cd60*/  @P5 STG.E.U8 desc[UR40][R28.64], R35 ;  /* 0x000000231c005986 */ /* 0x0001e2000c101128 */
[CC--:B------:R-:W-:Y:S01]  /*1cd70*/  LEA.HI.X.SX32 R23, R30.reuse, R2.reuse, 0x1, P6 ;  /* 0x000000021e177211 */ /* 0x0c0fe200030f0eff */
[----:B------:R-:W-:Y:S01]  /*1cd80*/  VIADD R30, R30, UR4 ;  /* 0x000000041e1e7c36 */ /* 0x000fe20008000000 */
[----:B------:R-:W-:Y:S01]  /*1cd90*/  ISETP.LT.AND P5, PT, R21, UR5, !P0 ;  /* 0x0000000515007c0c */ /* 0x000fe2000c7a1270 */
[----:B--2---:R-:W-:Y:S01]  /*1cda0*/  VIADD R25, R0, 0x31 ;  /* 0x0000003100197836 */ /* 0x004fe20000000000 */
[----:B------:R-:W-:Y:S01]  /*1cdb0*/  ULDC UR5, c[0x0][0x22c] ;  /* 0x00008b0000057ab9 */ /* 0x000fe20000000800 */
[C---:B------:R-:W-:Y:S01]  /*1cdc0*/  VIADD R21, R30.reuse, UR4 ;  /* 0x000000041e157c36 */ /* 0x040fe20008000000 */
[C---:B------:R-:W-:Y:S01]  /*1cdd0*/  IADD3 R24, P6, R30.reuse, R3, RZ ;  /* 0x000000031e187210 */ /* 0x040fe20007fde0ff */
[----:B------:R2:W-:Y:S01]  /*1cde0*/  @P2 STG.E.U8 desc[UR40][R22.64], R33 ;  /* 0x0000002116002986 */ /* 0x0005e2000c101128 */
[----:B------:R-:W-:Y:S01]  /*1cdf0*/  ISETP.LT.AND P2, PT, R25, UR5, !P0 ;  /* 0x0000000519007c0c */ /* 0x000fe2000c741270 */
[----:B------:R-:W-:Y:S01]  /*1ce00*/  ULDC UR5, c[0x0][0x22c] ;  /* 0x00008b0000057ab9 */ /* 0x000fe20000000800 */
[----:B------:R-:W-:-:S02]  /*1ce10*/  LEA.HI.X.SX32 R25, R30, R2, 0x1, P6 ;  /* 0x000000021e197211 */ /* 0x000fc400030f0eff */
[-C--:B------:R-:W-:Y:S02]  /*1ce20*/  IADD3 R26, P6, R21, R3.reuse, RZ ;  /* 0x00000003151a7210 */ /* 0x080fe40007fde0ff */
[C---:B------:R-:W-:Y:S02]  /*1ce30*/  PRMT R31, R27.reuse, 0x7773, RZ ;  /* 0x000077731b1f7816 */ /* 0x040fe400000000ff */
[----:B0-----:R-:W-:Y:S02]  /*1ce40*/  PRMT R29, R27, 0x7772, RZ ;  /* 0x000077721b1d7816 */ /* 0x001fe400000000ff */
[CC--:B------:R-:W-:Y:S01]  /*1ce50*/  LEA.HI.X.SX32 R27, R21.reuse, R2.reuse, 0x1, P6 ;  /* 0x00000002151b7211 */ /* 0x0c0fe200030f0eff */
[C---:B--2---:R-:W-:Y:S02]  /*1ce60*/  VIADD R22, R0.reuse, 0x32 ;  /* 0x0000003200167836 */ /* 0x044fe40000000000 */
[----:B------:R-:W-:Y:S01]  /*1ce70*/  VIADD R21, R21, UR4 ;  /* 0x0000000415157c36 */ /* 0x000fe20008000000 */
        /* <DEDUP_REMOVED lines=12> */
[----:B---3--:R-:W-:Y:S02]  /*1cf40*/  PRMT R29, R12, 0x7770, RZ ;  /* 0x000077700c1d7816 */ /* 0x008fe400000000ff */
        /* <DEDUP_REMOVED lines=69> */
[----:B------:R-:W-:Y:S01]  /*1d3a0*/  VIADD R12, R0, 0x3d ;  /* 0x0000003d000c7836 */ /* 0x000fe20000000000 */
[C---:B------:R-:W-:Y:S01]  /*1d3b0*/  IADD3 R24, P6, R28.reuse, R3, RZ ;  /* 0x000000031c187210 */ /* 0x040fe20007fde0ff */
[----:B------:R-:W-:Y:S01]  /*1d3c0*/  VIADD R21, R28, UR4 ;  /* 0x000000041c157c36 */ /* 0x000fe20008000000 */
[----:B------:R-:W-:Y:S01]  /*1d3d0*/  ULDC UR5, c[0x0][0x22c] ;  /* 0x00008b0000057ab9 */ /* 0x000fe20000000800 */
[----:B------:R2:W-:Y:S01]  /*1d3e0*/  @P2 STG.E.U8 desc[UR40][R22.64], R31 ;  /* 0x0000001f16002986 */ /* 0x0005e2000c101128 */
[----:B------:R-:W-:Y:S01]  /*1d3f0*/  ISETP.LT.AND P2, PT, R12, UR5, !P0 ;  /* 0x000000050c007c0c */ /* 0x000fe2000c741270 */
[----:B------:R-:W-:Y:S01]  /*1d400*/  ULDC UR5, c[0x0][0x22c] ;  /* 0x00008b0000057ab9 */ /* 0x000fe20000000800 */
[----:B------:R-:W-:-:S02]  /*1d410*/  LEA.HI.X.SX32 R25, R28, R2, 0x1, P6 ;  /* 0x000000021c197211 */ /* 0x000fc400030f0eff */
[-C--:B------:R-:W-:Y:S01]  /*1d420*/  IADD3 R12, P6, R21, R3.reuse, RZ ;  /* 0x00000003150c7210 */ /* 0x080fe20007fde0ff */
[C---:B0-----:R-:W-:Y:S01]  /*1d430*/  VIADD R26, R0.reuse, 0x3e ;  /* 0x0000003e001a7836 */ /* 0x041fe20000000000 */
[C---:B------:R-:W-:Y:S02]  /*1d440*/  PRMT R29, R13.reuse, 0x7772, RZ ;  /* 0x000077720d1d7816 */ /* 0x040fe400000000ff */
[----:B------:R-:W-:Y:S02]  /*1d450*/  PRMT R27, R13, 0x7773, RZ ;  /* 0x000077730d1b7816 */ /* 0x000fe400000000ff */
[CC--:B------:R-:W-:Y:S01]  /*1d460*/  LEA.HI.X.SX32 R13, R21.reuse, R2.reuse, 0x1, P6 ;  /* 0x00000002150d7211 */ /* 0x0c0fe200030f0eff */
[----:B------:R-:W-:Y:S01]  /*1d470*/  VIADD R21, R21, UR4 ;  /* 0x0000000415157c36 */ /* 0x000fe20008000000 */
[----:B------:R0:W-:Y:S01]  /*1d480*/  @P4 STG.E.U8 desc[UR40][R24.64], R29 ;  /* 0x0000001d18004986 */ /* 0x0001e2000c101128 */
[----:B--2---:R-:W-:Y:S01]  /*1d490*/  VIADD R23, R0, 0x3f ;  /* 0x0000003f00177836 */ /* 0x004fe20000000000 */
        /* <DEDUP_REMOVED lines=25> */
[-C--:B------:R-:W-:Y:S01]  /*1d630*/  IADD3 R14, P6, R21, R3.reuse, RZ ;  /* 0x00000003150e7210 */ /* 0x080fe20007fde0ff */
[C---:B0-----:R-:W-:Y:S01]  /*1d640*/  VIADD R22, R0.reuse, 0x42 ;  /* 0x0000004200167836 */ /* 0x041fe20000000000 */
[----:B------:R-:W-:Y:S01]  /*1d650*/  PRMT R29, R15, 0x7772, RZ ;  /* 0x000077720f1d7816 */ /* 0x000fe200000000ff */
[----:B------:R-:W-:Y:S01]  /*1d660*/  VIADD R23, R0, 0x43 ;  /* 0x0000004300177836 */ /* 0x000fe20000000000 */
[CC--:B------:R-:W-:Y:S01]  /*1d670*/  LEA.HI.X.SX32 R15, R21.reuse, R2.reuse, 0x1, P6 ;  /* 0x00000002150f7211 */ /* 0x0c0fe200030f0eff */
[----:B------:R-:W-:Y:S02]  /*1d680*/  VIADD R21, R21, UR4 ;  /* 0x0000000415157c36 */ /* 0x000fe40008000000 */
[----:B------:R0:W-:Y:S01]  /*1d690*/  @P4 STG.E.U8 desc[UR40][R12.64], R29 ;  /* 0x0000001d0c004986 */ /* 0x0001e2000c101128 */
[----:B------:R-:W-:Y:S01]  /*1d6a0*/  ISETP.LT.AND P4, PT, R22, UR5, !P0 ;  /* 0x0000000516007c0c */ /* 0x000fe2000c781270 */
[C---:B--2---:R-:W-:Y:S01]  /*1d6b0*/  VIADD R24, R21.reuse, UR4 ;  /* 0x0000000415187c36 */ /* 0x044fe20008000000 */
[----:B------:R-:W-:Y:S01]  /*1d6c0*/  IADD3 R22, P6, R21, R3, RZ ;  /* 0x0000000315167210 */ /* 0x000fe20007fde0ff */
[----:B------:R-:W-:Y:S01]  /*1d6d0*/  ULDC UR5, c[0x0][0x22c] ;  /* 0x00008b0000057ab9 */ /* 0x000fe20000000800 */
[----:B------:R2:W-:Y:S01]  /*1d6e0*/  @P3 STG.E.U8 desc[UR40][R14.64], R27 ;  /* 0x0000001b0e003986 */ /* 0x0005e2000c101128 */
[----:B------:R-:W-:Y:S01]  /*1d6f0*/  ISETP.LT.AND P3, PT, R23, UR5, !P0 ;  /* 0x0000000517007c0c */ /* 0x000fe2000c761270 */
[----:B------:R-:W-:Y:S01]  /*1d700*/  ULDC UR5, c[0x0][0x22c] ;  /* 0x00008b0000057ab9 */ /* 0x000fe20000000800 */
[----:B------:R-:W-:Y:S01]  /*1d710*/  LEA.HI.X.SX32 R23, R21, R2, 0x1, P6 ;  /* 0x0000000215177211 */ /* 0x000fe200030f0eff */
[----:B------:R-:W-:Y:S01]  /*1d720*/  VIADD R21, R0, 0x44 ;  /* 0x0000004400157836 */ /* 0x000fe20000000000 */
[----:B----4-:R-:W-:-:S02]  /*1d730*/  PRMT R25, R8, 0x7770, RZ ;  /* 0x0000777008197816 */ /* 0x010fc400000000ff */
[----:B0-----:R-:W-:-:S03]  /*1d740*/  IADD3 R12, P6, R24, R3, RZ ;  /* 0x00000003180c7210 */ /* 0x001fc60007fde0ff */
[----:B------:R0:W-:Y:S01]  /*1d750*/  @P5 STG.E.U8 desc[UR40][R22.64], R25 ;  /* 0x0000001916005986 */ /* 0x0001e2000c101128 */
[CC--:B------:R-:W-:Y:S01]  /*1d760*/  LEA.HI.X.SX32 R13, R24.reuse, R2.reuse, 0x1, P6 ;  /* 0x00000002180d7211 */ /* 0x0c0fe200030f0eff */
[----:B------:R-:W-:Y:S01]  /*1d770*/  VIADD R24, R24, UR4 ;  /* 0x0000000418187c36 */ /* 0x000fe20008000000 */
[----:B--2---:R-:W-:Y:S01]  /*1d780*/  PRMT R27, R8, 0x7771, RZ ;  /* 0x00007771081b7816 */ /* 0x004fe200000000ff */
        /* <DEDUP_REMOVED lines=120> */
[----:B------:R-:W-:-:S02]  /*1df10*/  LEA.HI.X.SX32 R13, R21, R2, 0x1, P6 ;  /* 0x00000002150d7211 */ /* 0x000fc400030f0eff */
[----:B-1----:R-:W-:Y:S01]  /*1df20*/  PRMT R21, R16, 0x7770, RZ ;  /* 0x0000777010157816 */ /* 0x002fe200000000ff */
[----:B0-----:R-:W-:Y:S01]  /*1df30*/  VIADD R15, R0, 0x54 ;  /* 0x00000054000f7836 */ /* 0x001fe20000000000 */
[----:B------:R-:W-:-:S03]  /*1df40*/  IADD3 R8, P6, R14, R3, RZ ;  /* 0x000000030e087210 */ /* 0x000fc60007fde0ff */
        /* <DEDUP_REMOVED lines=18> */
[----:B-1----:R-:W-:Y:S01]  /*1e070*/  PRMT R23, R17, 0x7771, RZ ;  /* 0x0000777111177816 */ /* 0x002fe200000000ff */
        /* <DEDUP_REMOVED lines=63> */
[----:B------:R-:W-:Y:S01]  /*1e470*/  PRMT R17, R17, 0x7773, RZ ;  /* 0x0000777311117816 */ /* 0x000fe200000000ff */
[----:B------:R0:W-:Y:S01]  /*1e480*/  @P4 STG.E.U8 desc[UR40][R8.64], R21 ;  /* 0x0000001508004986 */ /* 0x0001e2000c101128 */
[----:B-1----:R-:W-:Y:S01]  /*1e490*/  VIADD R13, R0, 0x5f ;  /* 0x0000005f000d7836 */ /* 0x002fe20000000000 */
        /* <DEDUP_REMOVED lines=12> */
[----:B------:R0:W-:Y:S01]  /*1e560*/  @P5 STG.E.U8 desc[UR40][R12.64], R23 ;  /* 0x000000170c005986 */ /* 0x0001e2000c101128 */
[CC--:B------:R-:W-:Y:S01]  /*1e570*/  LEA.HI.X.SX32 R9, R14.reuse, R2.reuse, 0x1, P6 ;  /* 0x000000020e097211 */ /* 0x0c0fe200030f0eff */
[----:B------:R-:W-:Y:S01]  /*1e580*/  VIADD R14, R14, UR4 ;  /* 0x000000040e0e7c36 */ /* 0x000fe20008000000 */
[----:B------:R-:W-:Y:S01]  /*1e590*/  ISETP.LT.AND P5, PT, R15, UR5, !P0 ;  /* 0x000000050f007c0c */ /* 0x000fe2000c7a1270 */
[----:B-1----:R-:W-:Y:S01]  /*1e5a0*/  VIADD R11, R0, 0x61 ;  /* 0x00000061000b7836 */ /* 0x002fe20000000000 */
        /* <DEDUP_REMOVED lines=10> */
[----:B------:R-:W-:Y:S02]  /*1e650*/  PRMT R19, R19, 0x7772, RZ ;  /* 0x0000777213137816 */ /* 0x000fe400000000ff */
[CC--:B------:R-:W-:Y:S01]  /*1e660*/  LEA.HI.X.SX32 R13, R15.reuse, R2.reuse, 0x1, P6 ;  /* 0x000000020f0d7211 */ /* 0x0c0fe200030f0eff */
[----:B-1----:R-:W-:Y:S01]  /*1e670*/  VIADD R8, R0, 0x62 ;  /* 0x0000006200087836 */ /* 0x002fe20000000000 */
[----:B------:R-:W-:Y:S01]  /*1e680*/  PRMT R21, R4, 0x7770, RZ ;  /* 0x0000777004157816 */ /* 0x000fe200000000ff */
        /* <DEDUP_REMOVED lines=27> */
[----:B0-----:R-:W-:Y:S01]  /*1e840*/  IADD3 R8, P6, R15, R3, RZ ;  /* 0x000000030f087210 */ /* 0x001fe20007fde0ff */
[----:B------:R-:W0:Y:S01]  /*1e850*/  LDS.128 R20, [R20] ;  /* 0x0000000014147984 */ /* 0x000e220000000c00 */
[----:B------:R-:W-:-:S02]  /*1e860*/  PRMT R17, R5, 0x7770, RZ ;  /* 0x0000777005117816 */ /* 0x000fc400000000ff */
        /* <DEDUP_REMOVED lines=14> */
[----:B-1----:R-:W-:-:S02]  /*1e950*/  IADD3 R12, P6, R14, R3, RZ ;  /* 0x000000030e0c7210 */ /* 0x002fc40007fde0ff */
        /* <DEDUP_REMOVED lines=31> */
[----:B0-----:R-:W-:-:S02]  /*1eb50*/  PRMT R25, R21, 0x7773, RZ ;  /* 0x0000777315197816 */ /* 0x001fc400000000ff */
[-C--:B-1----:R-:W-:Y:S02]  /*1eb60*/  IADD3 R8, P6, R14, R3.reuse, RZ ;  /* 0x000000030e087210 */ /* 0x082fe40007fde0ff */
[----:B------:R-:W-:Y:S02]  /*1eb70*/  PRMT R17, R4, 0x7772, RZ ;  /* 0x0000777204117816 */ /* 0x000fe400000000ff */
[CC--:B------:R-:W-:Y:S01]  /*1eb80*/  LEA.HI.X.SX32 R9, R14.reuse, R2.reuse, 0x1, P6 ;  /* 0x000000020e097211 */ /* 0x0c0fe200030f0eff */
[----:B------:R-:W-:Y:S01]  /*1eb90*/  VIADD R14, R14, UR4 ;  /* 0x000000040e0e7c36 */ /* 0x000fe20008000000 */
[----:B--2---:R-:W-:Y:S01]  /*1eba0*/  PRMT R19, R4, 0x7773, RZ ;  /* 0x0000777304137816 */ /* 0x004fe200000000ff */
[----:B------:R0:W-:Y:S01]  /*1ebb0*/  @P5 STG.E.U8 desc[UR40][R12.64], R17 ;  /* 0x000000110c005986 */ /* 0x0001e2000c101128 */
[----:B------:R-:W-:Y:S01]  /*1ebc0*/  ISETP.LT.AND P6, PT, R15, UR5, !P0 ;  /* 0x000000050f007c0c */ /* 0x000fe2000c7c1270 */
[----:B------:R-:W-:Y:S01]  /*1ebd0*/  VIADD R4, R0, 0x6d ;  /* 0x0000006d00047836 */ /* 0x000fe20000000000 */
[CC--:B------:R-:W-:Y:S01]  /*1ebe0*/  IADD3 R10, P5, R14.reuse, R3.reuse, RZ ;  /* 0x000000030e0a7210 */ /* 0x0c0fe20007fbe0ff */
[----:B------:R-:W-:Y:S01]  /*1ebf0*/  VIADD R15, R14, UR4 ;  /* 0x000000040e0f7c36 */ /* 0x000fe20008000000 */
[----:B------:R-:W-:Y:S01]  /*1ec00*/  ULDC UR5, c[0x0][0x22c] ;  /* 0x00008b0000057ab9 */ /* 0x000fe20000000800 */
[----:B------:R1:W-:Y:S01]  /*1ec10*/  @P2 STG.E.U8 desc[UR40][R8.64], R19 ;  /* 0x0000001308002986 */ /* 0x0003e2000c101128 */
[----:B------:R-:W-:Y:S01]  /*1ec20*/  ISETP.LT.AND P2, PT, R4, UR5, !P0 ;  /* 0x0000000504007c0c */ /* 0x000fe2000c741270 */
[----:B------:R-:W-:Y:S01]  /*1ec30*/  ULDC UR5, c[0x0][0x22c] ;  /* 0x00008b0000057ab9 */ /* 0x000fe20000000800 */
[----:B------:R-:W-:Y:S01]  /*1ec40*/  LEA.HI.X.SX32 R11, R14, R2, 0x1, P5 ;  /* 0x000000020e0b7211 */ /* 0x000fe200028f0eff */
[C---:B------:R-:W-:Y:S01]  /*1ec50*/  VIADD R14, R0.reuse, 0x7c ;  /* 0x0000007c000e7836 */ /* 0x040fe20000000000 */
[----:B------:R-:W-:Y:S01]  /*1ec60*/  IADD3 R4, P5, R15, R3, RZ ;  /* 0x000000030f047210 */ /* 0x000fe20007fbe0ff */
[----:B0-----:R-:W-:Y:S01]  /*1ec70*/  VIADD R12, R0, 0x6e ;  /* 0x0000006e000c7836 */ /* 0x001fe20000000000 */
[----:B------:R-:W-:-:S02]  /*1ec80*/  PRMT R17, R5, 0x7772, RZ ;  /* 0x0000777205117816 */ /* 0x000fc400000000ff */
[----:B------:R-:W-:Y:S02]  /*1ec90*/  PRMT R13, R5, 0x7773, RZ ;  /* 0x00007773050d7816 */ /* 0x000fe400000000ff */
[CC--:B------:R-:W-:Y:S01]  /*1eca0*/  LEA.HI.X.SX32 R5, R15.reuse, R2.reuse, 0x1, P5 ;  /* 0x000000020f057211 */ /* 0x0c0fe200028f0eff */
[----:B------:R-:W-:Y:S01]  /*1ecb0*/  VIADD R15, R15, UR4 ;  /* 0x000000040f0f7c36 */ /* 0x000fe20008000000 */
        /* <DEDUP_REMOVED lines=10> */
[----:B------:R-:W-:Y:S01]  /*1ed60*/  PRMT R15, R6, 0x7772, RZ ;  /* 0x00007772060f7816 */ /* 0x000fe200000000ff */
[----:B0-----:R-:W-:Y:S01]  /*1ed70*/  VIADD R10, R0, 0x70 ;  /* 0x00000070000a7836 */ /* 0x001fe20000000000 */
[----:B------:R-:W-:Y:S01]  /*1ed80*/  PRMT R19, R20, 0x7772, RZ ;  /* 0x0000777214137816 */ /* 0x000fe200000000ff */
[----:B------:R-:W-:Y:S01]  /*1ed90*/  VIADD R11, R12, UR4 ;  /* 0x000000040c0b7c36 */ /* 0x000fe20008000000 */
[----:B------:R-:W-:Y:S01]  /*1eda0*/  PRMT R17, R20, 0x7773, RZ ;  /* 0x0000777314117816 */ /* 0x000fe200000000ff */
[----:B------:R0:W-:Y:S01]  /*1edb0*/  @P6 STG.E.U8 desc[UR40][R8.64], R15 ;  /* 0x0000000f08006986 */ /* 0x0001e2000c101128 */
[----:B------:R-:W-:Y:S01]  /*1edc0*/  ISETP.LT.AND P6, PT, R10, UR5, !P0 ;  /* 0x000000050a007c0c */ /* 0x000fe2000c7c1270 */
[----:B------:R-:W-:Y:S01]  /*1edd0*/  ULDC UR5, c[0x0][0x22c] ;  /* 0x00008b0000057ab9 */ /* 0x000fe20000000800 */
[----:B-1----:R-:W-:Y:S02]  /*1ede0*/  IADD3 R4, P4, R12, R3, RZ ;  /* 0x000000030c047210 */ /* 0x002fe40007f9e0ff */
[----:B------:R-:W-:Y:S01]  /*1edf0*/  PRMT R13, R6, 0x7773, RZ ;  /* 0x00007773060d7816 */ /* 0x000fe200000000ff */
[----:B------:R-:W-:Y:S01]  /*1ee00*/  VIADD R6, R0, 0x71 ;  /* 0x0000007100067836 */ /* 0x000fe20000000000 */
[----:B------:R-:W-:-:S02]  /*1ee10*/  LEA.HI.X.SX32 R5, R12, R2, 0x1, P4 ;  /* 0x000000020c057211 */ /* 0x000fc400020f0eff */
[----:B------:R-:W-:-:S03]  /*1ee20*/  IADD3 R10, P4, R11, R3, RZ ;  /* 0x000000030b0a7210 */ /* 0x000fc60007f9e0ff */
[----:B------:R1:W-:Y:S01]  /*1ee30*/  @P2 STG.E.U8 desc[UR40][R4.64], R13 ;  /* 0x0000000d04002986 */ /* 0x0003e2000c101128 */
[----:B------:R-:W-:Y:S01]  /*1ee40*/  ISETP.LT.AND P2, PT, R6, UR5, !P0 ;  /* 0x0000000506007c0c */ /* 0x000fe2000c741270 */
[C---:B------:R-:W-:Y:S01]  /*1ee50*/  VIADD R6, R11.reuse, UR4 ;  /* 0x000000040b067c36 */ /* 0x040fe20008000000 */
[-C--:B------:R-:W-:Y:S01]  /*1ee60*/  LEA.HI.X.SX32 R11, R11, R2.reuse, 0x1, P4 ;  /* 0x000000020b0b7211 */ /* 0x080fe200020f0eff */
[----:B0-----:R-:W-:Y:S01]  /*1ee70*/  VIADD R9, R0, 0x72 ;  /* 0x0000007200097836 */ /* 0x001fe20000000000 */
[----:B------:R-:W-:Y:S01]  /*1ee80*/  PRMT R15, R7, 0x7772, RZ ;  /* 0x00007772070f7816 */ /* 0x000fe200000000ff */
[----:B------:R-:W-:Y:S01]  /*1ee90*/  ULDC UR5, c[0x0][0x22c] ;  /* 0x00008b0000057ab9 */ /* 0x000fe20000000800 */
[CC--:B------:R-:W-:Y:S01]  /*1eea0*/  IADD3 R8, P4, R6.reuse, R3.reuse, RZ ;  /* 0x0000000306087210 */ /* 0x0c0fe20007f9e0ff */
[----:B------:R-:W-:Y:S02]  /*1eeb0*/  VIADD R12, R6, UR4 ;  /* 0x00000004060c7c36 */ /* 0x000fe40008000000 */
[----:B------:R0:W-:Y:S01]  /*1eec0*/  @P5 STG.E.U8 desc[UR40][R10.64], R15 ;  /* 0x0000000f0a005986 */ /* 0x0001e2000c101128 */
[----:B------:R-:W-:Y:S01]  /*1eed0*/  ISETP.LT.AND P5, PT, R9, UR5, !P0 ;  /* 0x0000000509007c0c */ /* 0x000fe2000c7a1270 */
[----:B-1----:R-:W-:Y:S01]  /*1eee0*/  VIADD R5, R0, 0x73 ;  /* 0x0000007300057836 */ /* 0x002fe20000000000 */
[----:B------:R-:W-:Y:S01]  /*1eef0*/  LEA.HI.X.SX32 R9, R6, R2, 0x1, P4 ;  /* 0x0000000206097211 */ /* 0x000fe200020f0eff */
[----:B------:R-:W-:Y:S01]  /*1ef00*/  ULDC UR5, c[0x0][0x22c] ;  /* 0x00008b0000057ab9 */ /* 0x000fe20000000800 */
[----:B------:R-:W-:Y:S01]  /*1ef10*/  PRMT R13, R7, 0x7773, RZ ;  /* 0x00007773070d7816 */ /* 0x000fe200000000ff */
[C---:B------:R-:W-:Y:S01]  /*1ef20*/  VIADD R7, R12.reuse, UR4 ;  /* 0x000000040c077c36 */ /* 0x040fe20008000000 */
[----:B------:R-:W-:-:S03]  /*1ef30*/  IADD3 R4, P4, R12, R3, RZ ;  /* 0x000000030c047210 */ /* 0x000fc60007f9e0ff */
[----:B------:R1:W-:Y:S01]  /*1ef40*/  @P3 STG.E.U8 desc[UR40][R8.64], R13 ;  /* 0x0000000d08003986 */ /* 0x0003e2000c101128 */
[----:B------:R-:W-:Y:S01]  /*1ef50*/  ISETP.LT.AND P3, PT, R5, UR5, !P0 ;  /* 0x0000000505007c0c */ /* 0x000fe2000c761270 */
[----:B0-----:R-:W-:Y:S01]  /*1ef60*/  VIADD R10, R0, 0x74 ;  /* 0x00000074000a7836 */ /* 0x001fe20000000000 */
[----:B------:R-:W-:Y:S01]  /*1ef70*/  LEA.HI.X.SX32 R5, R12, R2, 0x1, P4 ;  /* 0x000000020c057211 */ /* 0x000fe200020f0eff */
[----:B------:R-:W-:Y:S01]  /*1ef80*/  ULDC UR5, c[0x0][0x22c] ;  /* 0x00008b0000057ab9 */ /* 0x000fe20000000800 */
[----:B------:R-:W-:Y:S02]  /*1ef90*/  PRMT R15, R20, 0x7770, RZ ;  /* 0x00007770140f7816 */ /* 0x000fe400000000ff */
[----:B------:R-:W-:-:S03]  /*1efa0*/  IADD3 R6, P4, R7, R3, RZ ;  /* 0x0000000307067210 */ /* 0x000fc60007f9e0ff */
[----:B------:R0:W-:Y:S01]  /*1efb0*/  @P6 STG.E.U8 desc[UR40][R4.64], R15 ;  /* 0x0000000f04006986 */ /* 0x0001e2000c101128 */
[----:B------:R-:W-:Y:S01]  /*1efc0*/  ISETP.LT.AND P6, PT, R10, UR5, !P0 ;  /* 0x000000050a007c0c */ /* 0x000fe2000c7c1270 */
[C---:B------:R-:W-:Y:S01]  /*1efd0*/  VIADD R10, R7.reuse, UR4 ;  /* 0x00000004070a7c36 */ /* 0x040fe20008000000 */
[-C--:B------:R-:W-:Y:S01]  /*1efe0*/  LEA.HI.X.SX32 R7, R7, R2.reuse, 0x1, P4 ;  /* 0x0000000207077211 */ /* 0x080fe200020f0eff */
[----:B-1----:R-:W-:Y:S01]  /*1eff0*/  VIADD R9, R0, 0x75 ;  /* 0x0000007500097836 */ /* 0x002fe20000000000 */
[----:B------:R-:W-:Y:S01]  /*1f000*/  PRMT R13, R20, 0x7771, RZ ;  /* 0x00007771140d7816 */ /* 0x000fe200000000ff */
[----:B------:R-:W-:Y:S01]  /*1f010*/  ULDC UR5, c[0x0][0x22c] ;  /* 0x00008b0000057ab9 */ /* 0x000fe20000000800 */
[CC--:B------:R-:W-:Y:S01]  /*1f020*/  IADD3 R8, P4, R10.reuse, R3.reuse, RZ ;  /* 0x000000030a087210 */ /* 0x0c0fe20007f9e0ff */
[----:B------:R-:W-:Y:S02]  /*1f030*/  VIADD R11, R10, UR4 ;  /* 0x000000040a0b7c36 */ /* 0x000fe40008000000 */
[----:B------:R1:W-:Y:S01]  /*1f040*/  @P2 STG.E.U8 desc[UR40][R6.64], R13 ;  /* 0x0000000d06002986 */ /* 0x0003e2000c101128 */
[----:B------:R-:W-:Y:S01]  /*1f050*/  ISETP.LT.AND P2, PT, R9, UR5, !P0 ;  /* 0x0000000509007c0c */ /* 0x000fe2000c741270 */
[----:B0-----:R-:W-:Y:S01]  /*1f060*/  VIADD R5, R0, 0x76 ;  /* 0x0000007600057836 */ /* 0x001fe20000000000 */
[----:B------:R-:W-:Y:S01]  /*1f070*/  LEA.HI.X.SX32 R9, R10, R2, 0x1, P4 ;  /* 0x000000020a097211 */ /* 0x000fe200020f0eff */
[----:B------:R-:W-:Y:S01]  /*1f080*/  ULDC UR5, c[0x0][0x22c] ;  /* 0x00008b0000057ab9 */ /* 0x000fe20000000800 */
[----:B------:R-:W-:Y:S01]  /*1f090*/  PRMT R15, R21, 0x7770, RZ ;  /* 0x00007770150f7816 */ /* 0x000fe200000000ff */
[C---:B------:R-:W-:Y:S01]  /*1f0a0*/  VIADD R10, R11.reuse, UR4 ;  /* 0x000000040b0a7c36 */ /* 0x040fe20008000000 */
[----:B------:R-:W-:Y:S01]  /*1f0b0*/  IADD3 R4, P4, R11, R3, RZ ;  /* 0x000000030b047210 */ /* 0x000fe20007f9e0ff */
[----:B------:R-:W-:-:S02]  /*1f0c0*/  VIADD R20, R0, 0x7e ;  /* 0x0000007e00147836 */ /* 0x000fc40000000000 */
[----:B------:R0:W-:Y:S01]  /*1f0d0*/  @P5 STG.E.U8 desc[UR40][R8.64], R15 ;  /* 0x0000000f08005986 */ /* 0x0001e2000c101128 */
[----:B------:R-:W-:Y:S01]  /*1f0e0*/  ISETP.LT.AND P5, PT, R5, UR5, !P0 ;  /* 0x0000000505007c0c */ /* 0x000fe2000c7a1270 */
[----:B-1----:R-:W-:Y:S01]  /*1f0f0*/  VIADD R7, R0, 0x77 ;  /* 0x0000007700077836 */ /* 0x002fe20000000000 */
[-C--:B------:R-:W-:Y:S01]  /*1f100*/  LEA.HI.X.SX32 R5, R11, R2.reuse, 0x1, P4 ;  /* 0x000000020b057211 */ /* 0x080fe200020f0eff */
[----:B------:R-:W-:Y:S01]  /*1f110*/  ULDC UR5, c[0x0][0x22c] ;  /* 0x00008b0000057ab9 */ /* 0x000fe20000000800 */
[C---:B------:R-:W-:Y:S01]  /*1f120*/  PRMT R13, R21.reuse, 0x7771, RZ ;  /* 0x00007771150d7816 */ /* 0x040fe200000000ff */
[C---:B------:R-:W-:Y:S01]  /*1f130*/  VIADD R11, R10.reuse, UR4 ;  /* 0x000000040a0b7c36 */ /* 0x040fe20008000000 */
[-C--:B------:R-:W-:Y:S02]  /*1f140*/  IADD3 R6, P4, R10, R3.reuse, RZ ;  /* 0x000000030a067210 */ /* 0x080fe40007f9e0ff */
[----:B------:R-:W-:Y:S01]  /*1f150*/  PRMT R21, R21, 0x7772, RZ ;  /* 0x0000777215157816 */ /* 0x000fe200000000ff */
[----:B------:R1:W-:Y:S01]  /*1f160*/  @P3 STG.E.U8 desc[UR40][R4.64], R13 ;  /* 0x0000000d04003986 */ /* 0x0003e2000c101128 */
[----:B------:R-:W-:Y:S01]  /*1f170*/  ISETP.LT.AND P3, PT, R7, UR5, !P0 ;  /* 0x0000000507007c0c */ /* 0x000fe2000c761270 */
[----:B0-----:R-:W-:Y:S01]  /*1f180*/  VIADD R9, R0, 0x78 ;  /* 0x0000007800097836 */ /* 0x001fe20000000000 */
[----:B------:R-:W-:Y:S01]  /*1f190*/  LEA.HI.X.SX32 R7, R10, R2, 0x1, P4 ;  /* 0x000000020a077211 */ /* 0x000fe200020f0eff */
[----:B------:R-:W-:Y:S01]  /*1f1a0*/  ULDC UR5, c[0x0][0x22c] ;  /* 0x00008b0000057ab9 */ /* 0x000fe20000000800 */
[----:B------:R-:W-:Y:S01]  /*1f1b0*/  PRMT R15, R22, 0x7770, RZ ;  /* 0x00007770160f7816 */ /* 0x000fe200000000ff */
[C---:B------:R-:W-:Y:S01]  /*1f1c0*/  VIADD R10, R11.reuse, UR4 ;  /* 0x000000040b0a7c36 */ /* 0x040fe20008000000 */
[----:B------:R-:W-:-:S03]  /*1f1d0*/  IADD3 R8, P4, R11, R3, RZ ;  /* 0x000000030b087210 */ /* 0x000fc60007f9e0ff */
        /* <DEDUP_REMOVED lines=13> */
[----:B------:R-:W-:Y:S01]  /*1f2b0*/  PRMT R15, R23, 0x7770, RZ ;  /* 0x00007770170f7816 */ /* 0x000fe200000000ff */
[----:B------:R-:W-:Y:S01]  /*1f2c0*/  VIADD R10, R0, 0x7b ;  /* 0x0000007b000a7836 */ /* 0x000fe20000000000 */
[----:B------:R-:W-:-:S03]  /*1f2d0*/  IADD3 R6, P4, R11, R3, RZ ;  /* 0x000000030b067210 */ /* 0x000fc60007f9e0ff */
[----:B------:R0:W-:Y:S01]  /*1f2e0*/  @P5 STG.E.U8 desc[UR40][R4.64], R15 ;  /* 0x0000000f04005986 */ /* 0x0001e2000c101128 */
[----:B------:R-:W-:Y:S01]  /*1f2f0*/  ISETP.LT.AND P5, PT, R7, UR5, !P0 ;  /* 0x0000000507007c0c */ /* 0x000fe2000c7a1270 */
[----:B------:R-:W-:Y:S01]  /*1f300*/  ULDC UR5, c[0x0][0x22c] ;  /* 0x00008b0000057ab9 */ /* 0x000fe20000000800 */
[C---:B------:R-:W-:Y:S01]  /*1f310*/  LEA.HI.X.SX32 R7, R11.reuse, R2, 0x1, P4 ;  /* 0x000000020b077211 */ /* 0x040fe200020f0eff */
[----:B------:R-:W-:Y:S01]  /*1f320*/  VIADD R11, R11, UR4 ;  /* 0x000000040b0b7c36 */ /* 0x000fe20008000000 */
[----:B-1----:R-:W-:Y:S02]  /*1f330*/  PRMT R13, R23, 0x7771, RZ ;  /* 0x00007771170d7816 */ /* 0x002fe400000000ff */
[----:B------:R-:W-:Y:S01]  /*1f340*/  ISETP.LT.AND P4, PT, R10, UR5, !P0 ;  /* 0x000000050a007c0c */ /* 0x000fe2000c781270 */
[C---:B------:R-:W-:Y:S01]  /*1f350*/  VIADD R10, R11.reuse, UR4 ;  /* 0x000000040b0a7c36 */ /* 0x040fe20008000000 */
[----:B------:R-:W-:Y:S01]  /*1f360*/  ULDC UR5, c[0x0][0x22c] ;  /* 0x00008b0000057ab9 */ /* 0x000fe20000000800 */
[----:B------:R1:W-:Y:S01]  /*1f370*/  @P3 STG.E.U8 desc[UR40][R6.64], R13 ;  /* 0x0000000d06003986 */ /* 0x0003e2000c101128 */
[----:B------:R-:W-:-:S04]  /*1f380*/  IADD3 R8, P3, R11, R3, RZ ;  /* 0x000000030b087210 */ /* 0x000fc80007f7e0ff */
[----:B------:R-:W-:Y:S01]  /*1f390*/  LEA.HI.X.SX32 R9, R11, R2, 0x1, P3 ;  /* 0x000000020b097211 */ /* 0x000fe200018f0eff */
[C---:B------:R-:W-:Y:S01]  /*1f3a0*/  VIADD R11, R10.reuse, UR4 ;  /* 0x000000040a0b7c36 */ /* 0x040fe20008000000 */
[----:B0-----:R-:W-:-:S03]  /*1f3b0*/  IADD3 R4, P3, R10, R3, RZ ;  /* 0x000000030a047210 */ /* 0x001fc60007f7e0ff */
[C---:B------:R-:W-:Y:S01]  /*1f3c0*/  VIADD R12, R11.reuse, UR4 ;  /* 0x000000040b0c7c36 */ /* 0x040fe20008000000 */
[-C--:B------:R-:W-:Y:S01]  /*1f3d0*/  LEA.HI.X.SX32 R5, R10, R2.reuse, 0x1, P3 ;  /* 0x000000020a057211 */ /* 0x080fe200018f0eff */
[----:B------:R0:W-:Y:S01]  /*1f3e0*/  @P6 STG.E.U8 desc[UR40][R8.64], R19 ;  /* 0x0000001308006986 */ /* 0x0001e2000c101128 */
[----:B------:R-:W-:Y:S01]  /*1f3f0*/  ISETP.LT.AND P3, PT, R14, UR5, !P0 ;  /* 0x000000050e007c0c */ /* 0x000fe2000c761270 */
[C---:B-1----:R-:W-:Y:S01]  /*1f400*/  VIADD R13, R12.reuse, UR4 ;  /* 0x000000040c0d7c36 */ /* 0x042fe20008000000 */
[CC--:B------:R-:W-:Y:S01]  /*1f410*/  IADD3 R10, P6, R12.reuse, R3.reuse, RZ ;  /* 0x000000030c0a7210 */ /* 0x0c0fe20007fde0ff */
[----:B------:R1:W-:Y:S01]  /*1f420*/  @P2 STG.E.U8 desc[UR40][R4.64], R17 ;  /* 0x0000001104002986 */ /* 0x0003e2000c101128 */
[----:B------:R-:W-:Y:S01]  /*1f430*/  IADD3 R6, P2, R11, R3, RZ ;  /* 0x000000030b067210 */ /* 0x000fe20007f5e0ff */
[----:B------:R-:W-:Y:S01]  /*1f440*/  VIADD R15, R13, UR4 ;  /* 0x000000040d0f7c36 */ /* 0x000fe20008000000 */
[----:B------:R-:W-:Y:S02]  /*1f450*/  ULDC UR5, c[0x0][0x22c] ;  /* 0x00008b0000057ab9 */ /* 0x000fe40000000800 */
[-C--:B------:R-:W-:Y:S01]  /*1f460*/  LEA.HI.X.SX32 R7, R11, R2.reuse, 0x1, P2 ;  /* 0x000000020b077211 */ /* 0x080fe200010f0eff */
[----:B------:R-:W-:Y:S01]  /*1f470*/  VIADD R0, R15, UR4 ;  /* 0x000000040f007c36 */ /* 0x000fe20008000000 */
[----:B------:R-:W-:-:S02]  /*1f480*/  LEA.HI.X.SX32 R11, R12, R2, 0x1, P6 ;  /* 0x000000020c0b7211 */ /* 0x000fc400030f0eff */
[-C--:B0-----:R-:W-:Y:S01]  /*1f490*/  IADD3 R8, P2, R13, R3.reuse, RZ ;  /* 0x000000030d087210 */ /* 0x081fe20007f5e0ff */
[----:B------:R-:W-:Y:S01]  /*1f4a0*/  VIADD R16, R0, UR4 ;  /* 0x0000000400107c36 */ /* 0x000fe20008000000 */
[----:B------:R-:W-:Y:S01]  /*1f4b0*/  ULDC UR4, c[0x0][0x22c] ;  /* 0x00008b0000047ab9 */ /* 0x000fe20000000800 */
[-C--:B-1----:R-:W-:Y:S01]  /*1f4c0*/  IADD3 R4, P6, R15, R3.reuse, RZ ;  /* 0x000000030f047210 */ /* 0x082fe20007fde0ff */
[----:B------:R0:W-:Y:S01]  /*1f4d0*/  @P5 STG.E.U8 desc[UR40][R6.64], R21 ;  /* 0x0000001506005986 */ /* 0x0001e2000c101128 */
[-C--:B------:R-:W-:Y:S02]  /*1f4e0*/  LEA.HI.X.SX32 R9, R13, R2.reuse, 0x1, P2 ;  /* 0x000000020d097211 */ /* 0x080fe400010f0eff */
[C---:B------:R-:W-:Y:S01]  /*1f4f0*/  IADD3 R14, P2, R16.reuse, R3, RZ ;  /* 0x00000003100e7210 */ /* 0x040fe20007f5e0ff */
[----:B------:R0:W-:Y:S01]  /*1f500*/  @P4 STG.E.U8 desc[UR40][R10.64], R25 ;  /* 0x000000190a004986 */ /* 0x0001e2000c101128 */
[-C--:B------:R-:W-:Y:S02]  /*1f510*/  LEA.HI.X.SX32 R5, R15, R2.reuse, 0x1, P6 ;  /* 0x000000020f057211 */ /* 0x080fe400030f0eff */
[----:B------:R-:W-:-:S02]  /*1f520*/  LEA.HI.X.SX32 R15, R16, R2, 0x1, P2 ;  /* 0x00000002100f7211 */ /* 0x000fc400010f0eff */
[----:B------:R-:W-:Y:S02]  /*1f530*/  ISETP.LT.AND P2, PT, R18, UR5, !P0 ;  /* 0x0000000512007c0c */ /* 0x000fe4000c741270 */
[----:B------:R-:W-:Y:S02]  /*1f540*/  ISETP.LT.AND P0, PT, R20, UR4, !P0 ;  /* 0x0000000414007c0c */ /* 0x000fe4000c701270 */
[----:B------:R-:W-:Y:S02]  /*1f550*/  IADD3 R12, P6, R0, R3, RZ ;  /* 0x00000003000c7210 */ /* 0x000fe40007fde0ff */
[C---:B------:R-:W-:Y:S02]  /*1f560*/  PRMT R19, R22.reuse, 0x7772, RZ ;  /* 0x0000777216137816 */ /* 0x040fe400000000ff */
[----:B------:R-:W-:Y:S02]  /*1f570*/  PRMT R17, R22, 0x7773, RZ ;  /* 0x0000777316117816 */ /* 0x000fe400000000ff */
[----:B------:R-:W-:Y:S01]  /*1f580*/  PRMT R3, R23, 0x7773, RZ ;  /* 0x0000777317037816 */ /* 0x000fe200000000ff */
[----:B------:R0:W-:Y:S01]  /*1f590*/  @P3 STG.E.U8 desc[UR40][R8.64], R19 ;  /* 0x0000001308003986 */ /* 0x0001e2000c101128 */
[----:B------:R-:W-:-:S02]  /*1f5a0*/  LEA.HI.X.SX32 R13, R0, R2, 0x1, P6 ;  /* 0x00000002000d7211 */ /* 0x000fc400030f0eff */
[----:B------:R-:W-:Y:S01]  /*1f5b0*/  PRMT R23, R23, 0x7772, RZ ;  /* 0x0000777217177816 */ /* 0x000fe200000000ff */
[----:B------:R0:W-:Y:S04]  /*1f5c0*/  @P2 STG.E.U8 desc[UR40][R4.64], R17 ;  /* 0x0000001104002986 */ /* 0x0001e8000c101128 */
[----:B------:R0:W-:Y:S01]  /*1f5d0*/  @P0 STG.E.U8 desc[UR40][R12.64], R23 ;  /* 0x000000170c000986 */ /* 0x0001e2000c101128 */
[----:B------:R-:W-:Y:S05]  /*1f5e0*/  @!P1 EXIT ;  /* 0x000000000000994d */ /* 0x000fea0003800000 */
[----:B------:R-:W-:Y:S01]  /*1f5f0*/  STG.E.U8 desc[UR40][R14.64], R3 ;  /* 0x000000030e007986 */ /* 0x000fe2000c101128 */
[----:B------:R-:W-:Y:S05]  /*1f600*/  EXIT ;  /* 0x000000000000794d */ /* 0x000fea0003800000 */
.L_x_3:
[----:B------:R-:W-:-:S00]  /*1f610*/  BRA `(.L_x_3) ;  /* 0xfffffffc00fc7947 */ /* 0x000fc0000383ffff */
[----:B------:R-:W-:-:S00]  /*1f620*/  NOP ;  /* 0x0000000000007918 */ /* 0x000fc00000000000 */
        /* <DEDUP_REMOVED lines=13> */
.L_x_4:


//--------------------- .nv.shared.matmul_kernel  --------------------------
	.section	.nv.shared.matmul_kernel,"aw",@nobits
	.sectionflags	@""
	.align	16
	.zero		1024


//--------------------- .nv.shared.reserved.0     --------------------------
	.section	.nv.shared.reserved.0,"aw",@nobits
	.weak		__nv_reservedSMEM_offset_0_alias
	.size		__nv_reservedSMEM_offset_0_alias, 0, 0
	.other		__nv_reservedSMEM_offset_0_alias,@"STO_CUDA_RESERVED_SHARED STV_DEFAULT"
__nv_reservedSMEM_offset_0_alias:
	.zero		0


//--------------------- .nv.constant0.matmul_kernel --------------------------
	.section	.nv.constant0.matmul_kernel,"a",@progbits
	.sectionflags	@""
	.align	4
.nv.constant0.matmul_kernel:
	.zero		608


//--------------------- SYMBOLS --------------------------

	.type		.nv.reservedSmem.offset0,@object
	.size		.nv.reservedSmem.offset0,0x4
